def matmul_kernel(
    a_ptr,
    b_ptr,
    c_ptr,
    M,
    N,
    K,
    stride_am,
    stride_ak,
    stride_bk,
    stride_bn,
    stride_cm,
    stride_cn,
    BLOCK_M: tl.constexpr,
    BLOCK_N: tl.constexpr,
    BLOCK_K: tl.constexpr,
    GROUP_M: tl.constexpr,
):
    pid = tl.program_id(axis=0)
    num_pid_m = tl.cdiv(M, BLOCK_M)
    num_pid_n = tl.cdiv(N, BLOCK_N)
    num_pid_in_group = GROUP_M * num_pid_n
    group_id = pid // num_pid_in_group
    first_pid_m = group_id * GROUP_M
    group_size_m = min(num_pid_m - first_pid_m, GROUP_M)
    pid_m = first_pid_m + ((pid % num_pid_in_group) % group_size_m)
    pid_n = (pid % num_pid_in_group) // group_size_m

    offs_am = (pid_m * BLOCK_M + tl.arange(0, BLOCK_M)) % M
    offs_bn = (pid_n * BLOCK_N + tl.arange(0, BLOCK_N)) % N
    offs_k = tl.arange(0, BLOCK_K)
    a_ptrs = a_ptr + offs_am[:, None] * stride_am + offs_k[None, :] * stride_ak
    b_ptrs = b_ptr + offs_k[:, None] * stride_bk + offs_bn[None, :] * stride_bn

    acc = tl.zeros((BLOCK_M, BLOCK_N), dtype=tl.float32)
    for kk in range(0, tl.cdiv(K, BLOCK_K)):
        a = tl.load(a_ptrs, mask=offs_k[None, :] < K - kk * BLOCK_K, other=0.0)
        b = tl.load(b_ptrs, mask=offs_k[:, None] < K - kk * BLOCK_K, other=0.0)
        acc = tl.dot(a, b, acc)
        a_ptrs += BLOCK_K * stride_ak
        b_ptrs += BLOCK_K * stride_bk

    c = acc.to(c_ptr.dtype.element_ty)
    offs_cm = pid_m * BLOCK_M + tl.arange(0, BLOCK_M)
    offs_cn = pid_n * BLOCK_N + tl.arange(0, BLOCK_N)
    c_ptrs = c_ptr + offs_cm[:, None] * stride_cm + offs_cn[None, :] * stride_cn
    mask = (offs_cm[:, None] < M) & (offs_cn[None, :] < N)
    tl.store(c_ptrs, c, mask=mask)

# config = {"BLOCK_K": 64, "BLOCK_M": 128, "BLOCK_N": 256, "GROUP_M": 8, "arch": "sm_100", "dtype": "fp8e4m3", "num_ctas": 1, "num_stages": 7, "num_warps": 4}
# arch = sm_100


// ===== COMPILED SASS (sm_100a) =====

	.target	sm_100a

	.elftype	@"ET_EXEC"


//--------------------- .note.nv.tkinfo           --------------------------
	.section	.note.nv.tkinfo,"",@"SHT_NOTE"
	.sectionflags	@"SHF_NOTE_NV_TKINFO"
	.tkinfo
        /*0018*/ 	.word	0x00000081
        /*0030*/ 	.string	""
        /*0030*/ 	.string	"ptxas-blackwell"
        /*0030*/ 	.string	"Cuda compilation tools, release 12.9, V12.9.86"
        /*0030*/ 	.string	"Build cuda_12.9.r12.9/compiler.36037853_0"
        /*0030*/ 	.string	"-v  -suppress-debug-info  -lineinfo  -arch sm_100a "



//--------------------- .note.nv.cuver            --------------------------
	.section	.note.nv.cuver,"",@"SHT_NOTE"
	.sectionflags	@"SHF_NOTE_NV_CUVER"
        /*0018*/ 	.short	0x0001
        /*001a*/ 	.short	0x0064
        /*001c*/ 	.short	0x0001
        /*001e*/ 	.short	0x0000
        /*0020*/ 	.short	0x0001
        /*0022*/ 	.short	0x0000


//--------------------- .nv.info                  --------------------------
	.section	.nv.info,"",@"SHT_CUDA_INFO"
	.align	4


	//----- nvinfo : EIATTR_REGCOUNT
	.align		4
        /*0000*/ 	.byte	0x04, 0x2f
        /*0002*/ 	.short	(.L_4 - .L_3)
	.align		4
.L_3:
        /*0004*/ 	.word	index@(matmul_kernel)
        /*0008*/ 	.word	0x000000ff


	//----- nvinfo : EIATTR_FRAME_SIZE
	.align		4
.L_4:
        /*000c*/ 	.byte	0x04, 0x11
        /*000e*/ 	.short	(.L_6 - .L_5)
	.align		4
.L_5:
        /*0010*/ 	.word	index@($__internal_2_$__cuda_sm10x_tcgen05_guardrail_trap_unallocated_columns_being_dealloced)
        /*0014*/ 	.word	0x00000490


	//----- nvinfo : EIATTR_FRAME_SIZE
	.align		4
.L_6:
        /*0018*/ 	.byte	0x04, 0x11
        /*001a*/ 	.short	(.L_8 - .L_7)
	.align		4
.L_7:
        /*001c*/ 	.word	index@($__internal_1_$__cuda_sm10x_tcgen05_guardrail_trap_phase_invalid_during_alloc)
        /*0020*/ 	.word	0x00000490


	//----- nvinfo : EIATTR_FRAME_SIZE
	.align		4
.L_8:
        /*0024*/ 	.byte	0x04, 0x11
        /*0026*/ 	.short	(.L_10 - .L_9)
	.align		4
.L_9:
        /*0028*/ 	.word	index@($__internal_0_$__cuda_sm10x_tcgen05_guardrail_trap_col_being_dealloced_not_returned_by_alloc)
        /*002c*/ 	.word	0x00000490


	//----- nvinfo : EIATTR_FRAME_SIZE
	.align		4
.L_10:
        /*0030*/ 	.byte	0x04, 0x11
        /*0032*/ 	.short	(.L_12 - .L_11)
	.align		4
.L_11:
        /*0034*/ 	.word	index@(matmul_kernel)
        /*0038*/ 	.word	0x00000490


	//----- nvinfo : EIATTR_MIN_STACK_SIZE
	.align		4
.L_12:
        /*003c*/ 	.byte	0x04, 0x12
        /*003e*/ 	.short	(.L_14 - .L_13)
	.align		4
.L_13:
        /*0040*/ 	.word	index@(matmul_kernel)
        /*0044*/ 	.word	0x00000490
.L_14:


//--------------------- .nv.info.matmul_kernel    --------------------------
	.section	.nv.info.matmul_kernel,"",@"SHT_CUDA_INFO"
	.sectionflags	@""
	.align	4


	//----- nvinfo : EIATTR_CUDA_API_VERSION
	.align		4
        /*0000*/ 	.byte	0x04, 0x37
        /*0002*/ 	.short	(.L_16 - .L_15)
.L_15:
        /*0004*/ 	.word	0x00000081


	//----- nvinfo : EIATTR_KPARAM_INFO
	.align		4
.L_16:
        /*0008*/ 	.byte	0x04, 0x17
        /*000a*/ 	.short	(.L_18 - .L_17)
.L_17:
        /*000c*/ 	.word	0x00000000
        /*0010*/ 	.short	0x000d
        /*0012*/ 	.short	0x0048
        /*0014*/ 	.byte	0x00, 0xf4, 0x21, 0x00


	//----- nvinfo : EIATTR_KPARAM_INFO
	.align		4
.L_18:
        /*0018*/ 	.byte	0x04, 0x17
        /*001a*/ 	.short	(.L_20 - .L_19)
.L_19:
        /*001c*/ 	.word	0x00000000
        /*0020*/ 	.short	0x000c
        /*0022*/ 	.short	0x0040
        /*0024*/ 	.byte	0x00, 0xf4, 0x21, 0x00


	//----- nvinfo : EIATTR_KPARAM_INFO
	.align		4
.L_20:
        /*0028*/ 	.byte	0x04, 0x17
        /*002a*/ 	.short	(.L_22 - .L_21)
.L_21:
        /*002c*/ 	.word	0x00000000
        /*0030*/ 	.short	0x000b
        /*0032*/ 	.short	0x0038
        /*0034*/ 	.byte	0x00, 0xf0, 0x11, 0x00


	//----- nvinfo : EIATTR_KPARAM_INFO
	.align		4
.L_22:
        /*0038*/ 	.byte	0x04, 0x17
        /*003a*/ 	.short	(.L_24 - .L_23)
.L_23:
        /*003c*/ 	.word	0x00000000
        /*0040*/ 	.short	0x000a
        /*0042*/ 	.short	0x0034
        /*0044*/ 	.byte	0x00, 0xf0, 0x11, 0x00


	//----- nvinfo : EIATTR_KPARAM_INFO
	.align		4
.L_24:
        /*0048*/ 	.byte	0x04, 0x17
        /*004a*/ 	.short	(.L_26 - .L_25)
.L_25:
        /*004c*/ 	.word	0x00000000
        /*0050*/ 	.short	0x0009
        /*0052*/ 	.short	0x0030
        /*0054*/ 	.byte	0x00, 0xf0, 0x11, 0x00


	//----- nvinfo : EIATTR_KPARAM_INFO
	.align		4
.L_26:
        /*0058*/ 	.byte	0x04, 0x17
        /*005a*/ 	.short	(.L_28 - .L_27)
.L_27:
        /*005c*/ 	.word	0x00000000
        /*0060*/ 	.short	0x0008
        /*0062*/ 	.short	0x002c
        /*0064*/ 	.byte	0x00, 0xf0, 0x11, 0x00


	//----- nvinfo : EIATTR_KPARAM_INFO
	.align		4
.L_28:
        /*0068*/ 	.byte	0x04, 0x17
        /*006a*/ 	.short	(.L_30 - .L_29)
.L_29:
        /*006c*/ 	.word	0x00000000
        /*0070*/ 	.short	0x0007
        /*0072*/ 	.short	0x0028
        /*0074*/ 	.byte	0x00, 0xf0, 0x11, 0x00


	//----- nvinfo : EIATTR_KPARAM_INFO
	.align		4
.L_30:
        /*0078*/ 	.byte	0x04, 0x17
        /*007a*/ 	.short	(.L_32 - .L_31)
.L_31:
        /*007c*/ 	.word	0x00000000
        /*0080*/ 	.short	0x0006
        /*0082*/ 	.short	0x0024
        /*0084*/ 	.byte	0x00, 0xf0, 0x11, 0x00


	//----- nvinfo : EIATTR_KPARAM_INFO
	.align		4
.L_32:
        /*0088*/ 	.byte	0x04, 0x17
        /*008a*/ 	.short	(.L_34 - .L_33)
.L_33:
        /*008c*/ 	.word	0x00000000
        /*0090*/ 	.short	0x0005
        /*0092*/ 	.short	0x0020
        /*0094*/ 	.byte	0x00, 0xf0, 0x11, 0x00


	//----- nvinfo : EIATTR_KPARAM_INFO
	.align		4
.L_34:
        /*0098*/ 	.byte	0x04, 0x17
        /*009a*/ 	.short	(.L_36 - .L_35)
.L_35:
        /*009c*/ 	.word	0x00000000
        /*00a0*/ 	.short	0x0004
        /*00a2*/ 	.short	0x001c
        /*00a4*/ 	.byte	0x00, 0xf0, 0x11, 0x00


	//----- nvinfo : EIATTR_KPARAM_INFO
	.align		4
.L_36:
        /*00a8*/ 	.byte	0x04, 0x17
        /*00aa*/ 	.short	(.L_38 - .L_37)
.L_37:
        /*00ac*/ 	.word	0x00000000
        /*00b0*/ 	.short	0x0003
        /*00b2*/ 	.short	0x0018
        /*00b4*/ 	.byte	0x00, 0xf0, 0x11, 0x00


	//----- nvinfo : EIATTR_KPARAM_INFO
	.align		4
.L_38:
        /*00b8*/ 	.byte	0x04, 0x17
        /*00ba*/ 	.short	(.L_40 - .L_39)
.L_39:
        /*00bc*/ 	.word	0x00000000
        /*00c0*/ 	.short	0x0002
        /*00c2*/ 	.short	0x0010
        /*00c4*/ 	.byte	0x00, 0xf4, 0x21, 0x00


	//----- nvinfo : EIATTR_KPARAM_INFO
	.align		4
.L_40:
        /*00c8*/ 	.byte	0x04, 0x17
        /*00ca*/ 	.short	(.L_42 - .L_41)
.L_41:
        /*00cc*/ 	.word	0x00000000
        /*00d0*/ 	.short	0x0001
        /*00d2*/ 	.short	0x0008
        /*00d4*/ 	.byte	0x00, 0xf4, 0x21, 0x00


	//----- nvinfo : EIATTR_KPARAM_INFO
	.align		4
.L_42:
        /*00d8*/ 	.byte	0x04, 0x17
        /*00da*/ 	.short	(.L_44 - .L_43)
.L_43:
        /*00dc*/ 	.word	0x00000000
        /*00e0*/ 	.short	0x0000
        /*00e2*/ 	.short	0x0000
        /*00e4*/ 	.byte	0x00, 0xf4, 0x21, 0x00


	//----- nvinfo : EIATTR_AT_ENTRY_FRAGMENTS
	.align		4
.L_44:
        /*00e8*/ 	.byte	0x04, 0x4f
        /*00ea*/ 	.short	(.L_46 - .L_45)


	//   ....[0]....
.L_45:
        /*00ec*/ 	.word	0x00000004


	//----- nvinfo : EIATTR_RESERVED_SMEM_USED
	.align		4
.L_46:
        /*00f0*/ 	.byte	0x01, 0x41
	.zero		2


	//----- nvinfo : EIATTR_SPARSE_MMA_MASK
	.align		4
        /*00f4*/ 	.byte	0x03, 0x50
        /*00f6*/ 	.short	0x0000


	//----- nvinfo : EIATTR_TCGEN05_1CTA_USED
	.align		4
        /*00f8*/ 	.byte	0x01, 0x51
	.zero		2


	//----- nvinfo : EIATTR_MAXREG_COUNT
	.align		4
        /*00fc*/ 	.byte	0x03, 0x1b
        /*00fe*/ 	.short	0x00ff


	//----- nvinfo : EIATTR_NUM_BARRIERS
	.align		4
        /*0100*/ 	.byte	0x02, 0x4c
        /*0102*/ 	.byte	0x01
	.zero		1


	//----- nvinfo : EIATTR_ANNOTATIONS
	.align		4
        /*0104*/ 	.byte	0x04, 0x55
        /*0106*/ 	.short	(.L_48 - .L_47)


	//   ....[0]....
.L_47:
        /*0108*/ 	.word	0x00000001
        /*010c*/ 	.byte	0x90, 0x0a, 0x00, 0x00, 0x01, 0x00, 0x00, 0x00, 0x70, 0x1e, 0x00, 0x00, 0x01, 0x00, 0x00, 0x00
        /* <DEDUP_REMOVED lines=462> */
        /*1dfc*/ 	.byte	0x10, 0xa1, 0x01, 0x00, 0x01, 0x00, 0x00, 0x00, 0x00, 0xa2, 0x01, 0x00


	//----- nvinfo : EIATTR_INT_WARP_WIDE_INSTR_OFFSETS
	.align		4
.L_48:
        /*1e08*/ 	.byte	0x04, 0x31
        /*1e0a*/ 	.short	(.L_50 - .L_49)


	//   ....[0]....
.L_49:
        /*1e0c*/ 	.word	0x00001900


	//   ....[1]....
        /*1e10*/ 	.word	0x00001910


	//   ....[2]....
        /*1e14*/ 	.word	0x00009b10


	//   ....[3]....
        /*1e18*/ 	.word	0x00020d50


	//   ....[4]....
        /*1e1c*/ 	.word	0x00020da0


	//----- nvinfo : EIATTR_COOP_GROUP_MASK_REGIDS
	.align		4
.L_50:
        /*1e20*/ 	.byte	0x04, 0x29
        /*1e22*/ 	.short	(.L_52 - .L_51)


	//   ....[0]....
.L_51:
        /*1e24*/ 	.word	0xffffffff


	//   ....[1]....
        /*1e28*/ 	.word	0xffffffff


	//   ....[2]....
        /*1e2c*/ 	.word	0xffffffff


	//   ....[3]....
        /*1e30*/ 	.word	0xffffffff


	//----- nvinfo : EIATTR_COOP_GROUP_INSTR_OFFSETS
	.align		4
.L_52:
        /*1e34*/ 	.byte	0x04, 0x28
        /*1e36*/ 	.short	(.L_54 - .L_53)


	//   ....[0]....
.L_53:
        /*1e38*/ 	.word	0x00000070


	//   ....[1]....
        /*1e3c*/ 	.word	0x00000330


	//   ....[2]....
        /*1e40*/ 	.word	0x00020be0


	//   ....[3]....
        /*1e44*/ 	.word	0x00020e50


	//----- nvinfo : EIATTR_VRC_CTA_INIT_COUNT
	.align		4
.L_54:
        /*1e48*/ 	.byte	0x02, 0x4a
        /*1e4a*/ 	.byte	0x80
	.zero		1


	//----- nvinfo : EIATTR_MBARRIER_INSTR_OFFSETS
	.align		4
        /*1e4c*/ 	.byte	0x04, 0x39
        /*1e4e*/ 	.short	(.L_56 - .L_55)


	//   ....[0]....
.L_55:
        /*1e50*/ 	.word	0x00001ad0
        /*1e54*/ 	.word	0x000000ff
        /*1e58*/ 	.word	0x00000000
        /*1e5c*/ 	.short	0x0100
        /*1e5e*/ 	.byte	0x0a
	.zero		1


	//   ....[1]....
        /*1e60*/ 	.word	0x00009b20
        /*1e64*/ 	.word	0x000000ff
        /*1e68*/ 	.word	0x0000c008
        /*1e6c*/ 	.short	0x0100
        /*1e6e*/ 	.byte	0x0d
	.zero		1


	//   ....[2]....
        /*1e70*/ 	.word	0x0000fd00
        /*1e74*/ 	.word	0x000000ff
        /*1e78*/ 	.word	0x00000000
        /*1e7c*/ 	.short	0x010a
        /*1e7e*/ 	.byte	0x0a
	.zero		1


	//   ....[3]....
        /*1e80*/ 	.word	0x000179b0
        /*1e84*/ 	.word	0x000000ff
        /*1e88*/ 	.word	0x00000000
        /*1e8c*/ 	.short	0x010a
        /*1e8e*/ 	.byte	0x0a
	.zero		1


	//   ....[4]....
        /*1e90*/ 	.word	0x00017b40
        /*1e94*/ 	.word	0x000000ff
        /*1e98*/ 	.word	0x0000c000
        /*1e9c*/ 	.short	0x0108
        /*1e9e*/ 	.byte	0x0d
	.zero		1


	//   ....[5]....
        /*1ea0*/ 	.word	0x00017b90
        /*1ea4*/ 	.word	0x000000ff
        /*1ea8*/ 	.word	0x0000c008
        /*1eac*/ 	.short	0x0108
        /*1eae*/ 	.byte	0x0d
	.zero		1


	//   ....[6]....
        /*1eb0*/ 	.word	0x00020e70
        /*1eb4*/ 	.word	0x000000ff
        /*1eb8*/ 	.word	0x00000000
        /*1ebc*/ 	.short	0x010a
        /*1ebe*/ 	.byte	0x0a
	.zero		1


	//   ....[7]....
        /*1ec0*/ 	.word	0x00020ea0
        /*1ec4*/ 	.word	0x000000ff
        /*1ec8*/ 	.word	0x00000000
        /*1ecc*/ 	.short	0x010a
        /*1ece*/ 	.byte	0x0a
	.zero		1


	//----- nvinfo : EIATTR_NUM_MBARRIERS
	.align		4
.L_56:
        /*1ed0*/ 	.byte	0x03, 0x38
        /*1ed2*/ 	.short	0x0002


	//----- nvinfo : EIATTR_EXIT_INSTR_OFFSETS
	.align		4
        /*1ed4*/ 	.byte	0x04, 0x1c
        /*1ed6*/ 	.short	(.L_58 - .L_57)


	//   ....[0]....
.L_57:
        /*1ed8*/ 	.word	0x00020e60


	//----- nvinfo : EIATTR_REQNTID
	.align		4
.L_58:
        /*1edc*/ 	.byte	0x04, 0x10
        /*1ede*/ 	.short	(.L_60 - .L_59)
.L_59:
        /*1ee0*/ 	.word	0x00000080
        /*1ee4*/ 	.word	0x00000001
        /*1ee8*/ 	.word	0x00000001


	//----- nvinfo : EIATTR_CRS_STACK_SIZE
	.align		4
.L_60:
        /*1eec*/ 	.byte	0x04, 0x1e
        /*1eee*/ 	.short	(.L_62 - .L_61)
.L_61:
        /*1ef0*/ 	.word	0x00000000


	//----- nvinfo : EIATTR_CBANK_PARAM_SIZE
	.align		4
.L_62:
        /*1ef4*/ 	.byte	0x03, 0x19
        /*1ef6*/ 	.short	0x0050


	//----- nvinfo : EIATTR_PARAM_CBANK
	.align		4
        /*1ef8*/ 	.byte	0x04, 0x0a
        /*1efa*/ 	.short	(.L_64 - .L_63)
	.align		4
.L_63:
        /*1efc*/ 	.word	index@(.nv.constant0.matmul_kernel)
        /*1f00*/ 	.short	0x0380
        /*1f02*/ 	.short	0x0050


	//----- nvinfo : EIATTR_SW_WAR
	.align		4
.L_64:
        /*1f04*/ 	.byte	0x04, 0x36
        /*1f06*/ 	.short	(.L_66 - .L_65)
.L_65:
        /*1f08*/ 	.word	0x00000008
.L_66:


//--------------------- .nv.compat                --------------------------
	.section	.nv.compat,"",@"SHT_CUDA_COMPAT_INFO"
	.align	4
        /*0000*/ 	.byte	0x02, 0x02, 0x02, 0x00, 0x02, 0x05, 0x05, 0x00, 0x02, 0x03, 0x00, 0x00, 0x02, 0x06, 0x01, 0x00


//--------------------- .nv.callgraph             --------------------------
	.section	.nv.callgraph,"",@"SHT_CUDA_CALLGRAPH"
	.align	4
	.sectionentsize	8
	.align		4
        /*0000*/ 	.word	0x00000000
	.align		4
        /*0004*/ 	.word	0xffffffff
	.align		4
        /*0008*/ 	.word	0x00000000
	.align		4
        /*000c*/ 	.word	0xfffffffe
	.align		4
        /*0010*/ 	.word	0x00000000
	.align		4
        /*0014*/ 	.word	0xfffffffd
	.align		4
        /*0018*/ 	.word	0x00000000
	.align		4
        /*001c*/ 	.word	0xfffffffc


//--------------------- .text.matmul_kernel       --------------------------
	.section	.text.matmul_kernel,"ax",@progbits
	.align	128
        .global         matmul_kernel
        .type           matmul_kernel,@function
        .size           matmul_kernel,(.L_x_20 - matmul_kernel)
        .other          matmul_kernel,@"STO_CUDA_ENTRY STV_DEFAULT"
matmul_kernel:
.text.matmul_kernel:
[----:B------:R-:W0:Y:S01]  /*0000*/  LDC R1, c[0x0][0x37c] ;  /* 0x0000df00ff017b82 */ /* 0x000e220000000800 */
[----:B------:R-:W1:Y:S01]  /*0010*/  S2R R234, SR_TID.X ;  /* 0x0000000000ea7919 */ /* 0x000e620000002100 */
[----:B0-----:R-:W-:Y:S01]  /*0020*/  VIADD R1, R1, 0xfffffb70 ;  /* 0xfffffb7001017836 */ /* 0x001fe20000000000 */
[----:B-1----:R-:W-:-:S13]  /*0030*/  ISETP.GE.U32.AND P0, PT, R234, 0x20, PT ;  /* 0x00000020ea00780c */ /* 0x002fda0003f06070 */
[----:B------:R-:W-:Y:S02]  /*0040*/  VOTEU.ANY UP0, P0 ;  /* 0x0000000000ff7886 */ /* 0x000fe40000000100 */
[----:B------:R-:W-:Y:S05]  /*0050*/  BRA.U UP0, `(.L_x_0) ;  /* 0x0000000100b87547 */ /* 0x000fea000b800000 */
[----:B------:R-:W0:Y:S01]  /*0060*/  S2UR UR6, SR_CgaCtaId ;  /* 0x00000000000679c3 */ /* 0x000e220000008800 */
[----:B------:R-:W-:Y:S01]  /*0070*/  NOP ;  /* 0x0000000000007918 */ /* 0x000fe20000000000 */
[----:B------:R-:W-:Y:S02]  /*0080*/  UMOV UR4, 0x40 ;  /* 0x0000004000047882 */ /* 0x000fe40000000000 */
[----:B0-----:R-:W-:-:S09]  /*0090*/  ULEA UR4, UR6, UR4, 0x18 ;  /* 0x0000000406047291 */ /* 0x001fd2000f8ec0ff */
[----:B------:R-:W0:Y:S01]  /*00a0*/  LDS.U8 R0, [UR4] ;  /* 0x00000004ff007984 */ /* 0x000e220008000000 */
[----:B------:R-:W-:Y:S02]  /*00b0*/  UMOV UR4, 0x400 ;  /* 0x0000040000047882 */ /* 0x000fe40000000000 */
[----:B------:R-:W-:Y:S01]  /*00c0*/  ULEA UR4, UR6, UR4, 0x18 ;  /* 0x0000000406047291 */ /* 0x000fe2000f8ec0ff */
[----:B0-----:R-:W-:-:S13]  /*00d0*/  ISETP.NE.AND P0, PT, R0, RZ, PT ;  /* 0x000000ff0000720c */ /* 0x001fda0003f05270 */
[----:B------:R-:W-:Y:S05]  /*00e0*/  @P0 BRA `(.L_x_1) ;  /* 0x00000000007c0947 */ /* 0x000fea0003800000 */
[----:B------:R-:W-:-:S13]  /*00f0*/  ELECT P0, URZ, PT ;  /* 0x0000000000ff782f */ /* 0x000fda0003800000 */
[----:B------:R-:W-:Y:S05]  /*0100*/  @!P0 BRA `(.L_x_2) ;  /* 0x0000000000848947 */ /* 0x000fea0003800000 */
[----:B------:R-:W-:Y:S01]  /*0110*/  UMOV UR5, 0x8 ;  /* 0x0000000800057882 */ /* 0x000fe20000000000 */
[----:B------:R-:W-:Y:S02]  /*0120*/  IMAD.MOV.U32 R4, RZ, RZ, 0x1 ;  /* 0x00000001ff047424 */ /* 0x000fe400078e00ff */
[----:B------:R-:W-:Y:S02]  /*0130*/  IMAD.MOV.U32 R5, RZ, RZ, 0xff ;  /* 0x000000ffff057424 */ /* 0x000fe400078e00ff */
[----:B------:R-:W-:Y:S04]  /*0140*/  DEPBAR.LE SB0, 0x36 ;  /* 0x00008d800000791a */ /* 0x000fe80000000000 */
[----:B------:R-:W0:Y:S02]  /*0150*/  UTCATOMSWS.FIND_AND_SET.ALIGN UP1, UR5, UR5 ;  /* 0x00000005000575e3 */ /* 0x000e240008020800 */
[----:B0-----:R-:W-:-:S04]  /*0160*/  PLOP3.LUT P0, PT, PT, PT, UP1, 0x80, 0x8 ;  /* 0x000000000008781c */ /* 0x001fc80003f0f018 */
[----:B------:R-:W-:-:S04]  /*0170*/  SEL R0, RZ, 0xffffffff, !P0 ;  /* 0xffffffffff007807 */ /* 0x000fc80004000000 */
[----:B------:R-:W-:Y:S01]  /*0180*/  ISETP.NE.AND P0, PT, R0, RZ, PT ;  /* 0x000000ff0000720c */ /* 0x000fe20003f05270 */
[----:B------:R-:W-:-:S12]  /*0190*/  IMAD.U32 R0, RZ, RZ, UR5 ;  /* 0x00000005ff007e24 */ /* 0x000fd8000f8e00ff */
[----:B------:R-:W-:Y:S05]  /*01a0*/  @P0 BRA `(.L_x_3) ;  /* 0x0000000000240947 */ /* 0x000fea0003800000 */
.L_x_4:
[----:B------:R-:W-:Y:S05]  /*01b0*/  NANOSLEEP 0x64 ;  /* 0x000000640000795d */ /* 0x000fea0003800000 */
[----:B------:R-:W-:-:S05]  /*01c0*/  UMOV UR5, 0x8 ;  /* 0x0000000800057882 */ /* 0x000fca0000000000 */
[----:B------:R-:W-:Y:S04]  /*01d0*/  DEPBAR.LE SB0, 0x36 ;  /* 0x00008d800000791a */ /* 0x000fe80000000000 */
[----:B------:R-:W0:Y:S02]  /*01e0*/  UTCATOMSWS.FIND_AND_SET.ALIGN UP1, UR5, UR5 ;  /* 0x00000005000575e3 */ /* 0x000e240008020800 */
[----:B0-----:R-:W-:-:S04]  /*01f0*/  PLOP3.LUT P0, PT, PT, PT, UP1, 0x80, 0x8 ;  /* 0x000000000008781c */ /* 0x001fc80003f0f018 */
[----:B------:R-:W-:-:S04]  /*0200*/  SEL R0, RZ, 0xffffffff, !P0 ;  /* 0xffffffffff007807 */ /* 0x000fc80004000000 */
[----:B------:R-:W-:Y:S01]  /*0210*/  ISETP.NE.AND P0, PT, R0, RZ, PT ;  /* 0x000000ff0000720c */ /* 0x000fe20003f05270 */
[----:B------:R-:W-:-:S12]  /*0220*/  IMAD.U32 R0, RZ, RZ, UR5 ;  /* 0x00000005ff007e24 */ /* 0x000fd8000f8e00ff */
[----:B------:R-:W-:Y:S05]  /*0230*/  @!P0 BRA `(.L_x_4) ;  /* 0xfffffffc00dc8947 */ /* 0x000fea000383ffff */
.L_x_3:
[C---:B------:R-:W-:Y:S01]  /*0240*/  VIADD R3, R0.reuse, 0x10 ;  /* 0x0000001000037836 */ /* 0x040fe20000000000 */
[----:B------:R-:W-:Y:S01]  /*0250*/  UMOV UR5, 0x50 ;  /* 0x0000005000057882 */ /* 0x000fe20000000000 */
[----:B------:R-:W-:Y:S01]  /*0260*/  SHF.L.U32 R2, R5, R0, RZ ;  /* 0x0000000005027219 */ /* 0x000fe200000006ff */
[----:B------:R-:W-:Y:S01]  /*0270*/  ULEA UR5, UR6, UR5, 0x18 ;  /* 0x0000000506057291 */ /* 0x000fe2000f8ec0ff */
[----:B------:R-:W-:Y:S01]  /*0280*/  IMAD.SHL.U32 R0, R0, 0x20, RZ ;  /* 0x0000002000007824 */ /* 0x000fe200078e00ff */
[----:B------:R-:W-:-:S04]  /*0290*/  SHF.L.U32 R3, R4, R3, RZ ;  /* 0x0000000304037219 */ /* 0x000fc800000006ff */
[----:B------:R-:W-:-:S05]  /*02a0*/  LOP3.LUT R2, R3, R2, RZ, 0xfc, !PT ;  /* 0x0000000203027212 */ /* 0x000fca00078efcff */
[----:B------:R0:W-:Y:S04]  /*02b0*/  ATOMS.OR RZ, [UR5], R2 ;  /* 0x00000002ffff798c */ /* 0x0001e8000b000005 */
[----:B------:R0:W-:Y:S01]  /*02c0*/  STS [UR4], R0 ;  /* 0x00000000ff007988 */ /* 0x0001e20008000804 */
[----:B------:R-:W-:Y:S05]  /*02d0*/  BRA `(.L_x_2) ;  /* 0x0000000000107947 */ /* 0x000fea0003800000 */
.L_x_1:
[----:B------:R-:W-:Y:S01]  /*02e0*/  IMAD.MOV.U32 R0, RZ, RZ, -0x1 ;  /* 0xffffffffff007424 */ /* 0x000fe200078e00ff */
[----:B------:R-:W-:-:S04]  /*02f0*/  MOV R2, 0x320 ;  /* 0x0000032000027802 */ /* 0x000fc80000000f00 */
[----:B------:R0:W-:Y:S03]  /*0300*/  STS [UR4], R0 ;  /* 0x00000000ff007988 */ /* 0x0001e60008000804 */
[----:B0-----:R-:W-:Y:S05]  /*0310*/  CALL.REL.NOINC `($__internal_1_$__cuda_sm10x_tcgen05_guardrail_trap_phase_invalid_during_alloc) ;  /* 0x0000020800f87944 */ /* 0x001fea0003c00000 */
.L_x_2:
[----:B------:R-:W-:Y:S05]  /*0320*/  WARPSYNC.ALL ;  /* 0x0000000000007948 */ /* 0x000fea0003800000 */
[----:B------:R-:W-:Y:S01]  /*0330*/  NOP ;  /* 0x0000000000007918 */ /* 0x000fe20000000000 */
.L_x_0:
[----:B------:R-:W1:Y:S01]  /*0340*/  LDC.64 R84, c[0x0][0x398] ;  /* 0x0000e600ff547b82 */ /* 0x000e620000000a00 */
[----:B------:R-:W2:Y:S01]  /*0350*/  S2R R5, SR_CTAID.X ;  /* 0x0000000000057919 */ /* 0x000ea20000002500 */
[----:B------:R-:W-:Y:S01]  /*0360*/  LOP3.LUT R46, R234, 0x7f, RZ, 0xc0, !PT ;  /* 0x0000007fea2e7812 */ /* 0x000fe200078ec0ff */
[----:B------:R-:W-:Y:S01]  /*0370*/  UMOV UR13, 0x400 ;  /* 0x00000400000d7882 */ /* 0x000fe20000000000 */
[----:B------:R-:W-:Y:S01]  /*0380*/  SHF.R.U32.HI R87, RZ, 0x6, R234 ;  /* 0x00000006ff577819 */ /* 0x000fe200000116ea */
[----:B------:R-:W3:Y:S03]  /*0390*/  LDCU UR8, c[0x0][0x3a4] ;  /* 0x00007480ff0877ac */ /* 0x000ee60008000800 */
[----:B------:R-:W4:Y:S01]  /*03a0*/  LDC R94, c[0x0][0x3a0] ;  /* 0x0000e800ff5e7b82 */ /* 0x000f220000000800 */
[----:B------:R-:W-:Y:S01]  /*03b0*/  SGXT.U32 R87, R87, 0x1 ;  /* 0x000000015757781a */ /* 0x000fe20000000000 */
[----:B------:R-:W0:Y:S01]  /*03c0*/  LDCU.128 UR16, c[0x0][0x380] ;  /* 0x00007000ff1077ac */ /* 0x000e220008000c00 */
[----:B------:R-:W-:-:S05]  /*03d0*/  UMOV UR6, 0x1 ;  /* 0x0000000100067882 */ /* 0x000fca0000000000 */
[----:B------:R-:W5:Y:S01]  /*03e0*/  S2UR UR5, SR_CgaCtaId ;  /* 0x00000000000579c3 */ /* 0x000f620000008800 */
[----:B01----:R-:W-:Y:S01]  /*03f0*/  VIADD R0, R85, 0xff ;  /* 0x000000ff55007836 */ /* 0x003fe20000000000 */
[----:B------:R-:W-:-:S06]  /*0400*/  IABS R88, R85 ;  /* 0x0000005500587213 */ /* 0x000fcc0000000000 */
[----:B------:R-:W0:Y:S01]  /*0410*/  LDC.64 R112, c[0x0][0x3a8] ;  /* 0x0000ea00ff707b82 */ /* 0x000e220000000a00 */
[----:B------:R-:W-:Y:S01]  /*0420*/  SHF.R.S32.HI R3, RZ, 0x1f, R0 ;  /* 0x0000001fff037819 */ /* 0x000fe20000011400 */
[----:B----4-:R-:W-:-:S03]  /*0430*/  VIADD R15, R94, 0xffffffdc ;  /* 0xffffffdc5e0f7836 */ /* 0x010fc60000000000 */
[----:B------:R-:W-:Y:S01]  /*0440*/  LEA.HI R3, R3, R0, RZ, 0x8 ;  /* 0x0000000003037211 */ /* 0x000fe200078f40ff */
[C---:B------:R-:W-:Y:S01]  /*0450*/  VIADD R14, R94.reuse, 0xffffffdd ;  /* 0xffffffdd5e0e7836 */ /* 0x040fe20000000000 */
[----:B--2---:R-:W-:Y:S01]  /*0460*/  IABS R8, R5 ;  /* 0x0000000500087213 */ /* 0x004fe20000000000 */
[C---:B------:R-:W-:Y:S01]  /*0470*/  VIADD R18, R94.reuse, 0xffffffdf ;  /* 0xffffffdf5e127836 */ /* 0x040fe20000000000 */
[----:B------:R-:W-:Y:S01]  /*0480*/  SHF.R.S32.HI R3, RZ, 0x8, R3 ;  /* 0x00000008ff037819 */ /* 0x000fe20000011403 */
[C---:B------:R-:W-:Y:S01]  /*0490*/  VIADD R19, R94.reuse, 0xffffffd8 ;  /* 0xffffffd85e137836 */ /* 0x040fe20000000000 */
[----:B-----5:R-:W-:Y:S01]  /*04a0*/  ULEA UR13, UR5, UR13, 0x18 ;  /* 0x0000000d050d7291 */ /* 0x020fe2000f8ec0ff */
[C---:B------:R-:W-:Y:S02]  /*04b0*/  VIADD R22, R94.reuse, 0xffffffdb ;  /* 0xffffffdb5e167836 */ /* 0x040fe40000000000 */
[----:B------:R-:W-:Y:S01]  /*04c0*/  IMAD.SHL.U32 R4, R3, 0x8, RZ ;  /* 0x0000000803047824 */ /* 0x000fe200078e00ff */
[----:B------:R-:W-:Y:S01]  /*04d0*/  UIADD3 UR10, UPT, UPT, UR13, 0xc000, URZ ;  /* 0x0000c0000d0a7890 */ /* 0x000fe2000fffe0ff */
[----:B------:R-:W-:-:S02]  /*04e0*/  VIADD R23, R94, 0xffffffd4 ;  /* 0xffffffd45e177836 */ /* 0x000fc40000000000 */
[C---:B------:R-:W-:Y:S01]  /*04f0*/  VIADD R26, R94.reuse, 0xffffffd7 ;  /* 0xffffffd75e1a7836 */ /* 0x040fe20000000000 */
[-C--:B------:R-:W-:Y:S01]  /*0500*/  IABS R7, R4.reuse ;  /* 0x0000000400077213 */ /* 0x080fe20000000000 */
[C---:B------:R-:W-:Y:S01]  /*0510*/  VIADD R27, R94.reuse, 0xffffffd0 ;  /* 0xffffffd05e1b7836 */ /* 0x040fe20000000000 */
[----:B------:R-:W-:Y:S01]  /*0520*/  IABS R10, R4 ;  /* 0x00000004000a7213 */ /* 0x000fe20000000000 */
[C---:B------:R-:W-:Y:S01]  /*0530*/  VIADD R28, R94.reuse, 0xffffffd1 ;  /* 0xffffffd15e1c7836 */ /* 0x040fe20000000000 */
[----:B------:R-:W1:Y:S01]  /*0540*/  I2F.RP R0, R7 ;  /* 0x0000000700007306 */ /* 0x000e620000209400 */
[C---:B------:R-:W-:Y:S02]  /*0550*/  VIADD R29, R94.reuse, 0xffffffd2 ;  /* 0xffffffd25e1d7836 */ /* 0x040fe40000000000 */
[----:B------:R-:W-:-:S05]  /*0560*/  VIADD R42, R94, 0xffffffd3 ;  /* 0xffffffd35e2a7836 */ /* 0x000fca0000000000 */
[----:B-1----:R-:W1:Y:S02]  /*0570*/  MUFU.RCP R0, R0 ;  /* 0x0000000000007308 */ /* 0x002e640000001000 */
[----:B-1----:R-:W-:Y:S02]  /*0580*/  VIADD R2, R0, 0xffffffe ;  /* 0x0ffffffe00027836 */ /* 0x002fe40000000000 */
[----:B------:R-:W-:-:S04]  /*0590*/  IMAD.MOV R0, RZ, RZ, -R10 ;  /* 0x000000ffff007224 */ /* 0x000fc800078e0a0a */
[----:B------:R1:W2:Y:S01]  /*05a0*/  F2I.FTZ.U32.TRUNC.NTZ R3, R2 ;  /* 0x0000000200037305 */ /* 0x0002a2000021f000 */
[----:B------:R-:W-:Y:S02]  /*05b0*/  VIADD R10, R94, 0xffffffc6 ;  /* 0xffffffc65e0a7836 */ /* 0x000fe40000000000 */
[----:B-1----:R-:W-:Y:S02]  /*05c0*/  IMAD.MOV.U32 R2, RZ, RZ, RZ ;  /* 0x000000ffff027224 */ /* 0x002fe400078e00ff */
[----:B--2---:R-:W-:-:S04]  /*05d0*/  IMAD.MOV R6, RZ, RZ, -R3 ;  /* 0x000000ffff067224 */ /* 0x004fc800078e0a03 */
[----:B------:R-:W-:Y:S02]  /*05e0*/  IMAD R9, R6, R7, RZ ;  /* 0x0000000706097224 */ /* 0x000fe400078e02ff */
[----:B------:R-:W-:Y:S02]  /*05f0*/  IMAD.MOV.U32 R6, RZ, RZ, R8 ;  /* 0x000000ffff067224 */ /* 0x000fe400078e0008 */
[----:B------:R-:W-:-:S06]  /*0600*/  IMAD.HI.U32 R3, R3, R9, R2 ;  /* 0x0000000903037227 */ /* 0x000fcc00078e0002 */
[----:B------:R-:W-:-:S04]  /*0610*/  IMAD.HI.U32 R3, R3, R6, RZ ;  /* 0x0000000603037227 */ /* 0x000fc800078e00ff */
[----:B------:R-:W-:Y:S01]  /*0620*/  IMAD R0, R3, R0, R6 ;  /* 0x0000000003007224 */ /* 0x000fe200078e0206 */
[----:B------:R-:W-:Y:S04]  /*0630*/  BAR.SYNC.DEFER_BLOCKING 0x0 ;  /* 0x0000000000007b1d */ /* 0x000fe80000010000 */
[----:B------:R-:W-:-:S13]  /*0640*/  ISETP.GT.U32.AND P1, PT, R7, R0, PT ;  /* 0x000000000700720c */ /* 0x000fda0003f24070 */
[----:B------:R-:W-:Y:S02]  /*0650*/  @!P1 IMAD.IADD R0, R0, 0x1, -R7 ;  /* 0x0000000100009824 */ /* 0x000fe400078e0a07 */
[----:B------:R-:W-:Y:S01]  /*0660*/  @!P1 VIADD R3, R3, 0x1 ;  /* 0x0000000103039836 */ /* 0x000fe20000000000 */
[----:B------:R-:W-:Y:S02]  /*0670*/  ISETP.NE.AND P1, PT, R4, RZ, PT ;  /* 0x000000ff0400720c */ /* 0x000fe40003f25270 */
[----:B------:R-:W-:Y:S02]  /*0680*/  ISETP.GE.U32.AND P0, PT, R0, R7, PT ;  /* 0x000000070000720c */ /* 0x000fe40003f06070 */
[----:B------:R-:W-:-:S04]  /*0690*/  LOP3.LUT R0, R5, R4, RZ, 0x3c, !PT ;  /* 0x0000000405007212 */ /* 0x000fc800078e3cff */
[----:B------:R-:W-:Y:S01]  /*06a0*/  ISETP.GE.AND P2, PT, R0, RZ, PT ;  /* 0x000000ff0000720c */ /* 0x000fe20003f46270 */
[----:B------:R-:W-:-:S06]  /*06b0*/  VIADD R0, R84, 0x7f ;  /* 0x0000007f54007836 */ /* 0x000fcc0000000000 */
[----:B------:R-:W-:-:S04]  /*06c0*/  @P0 VIADD R3, R3, 0x1 ;  /* 0x0000000103030836 */ /* 0x000fc80000000000 */
[----:B------:R-:W-:Y:S01]  /*06d0*/  IMAD.MOV.U32 R2, RZ, RZ, R3 ;  /* 0x000000ffff027224 */ /* 0x000fe200078e0003 */
[----:B------:R-:W-:-:S03]  /*06e0*/  SHF.R.S32.HI R3, RZ, 0x1f, R0 ;  /* 0x0000001fff037819 */ /* 0x000fc60000011400 */
[----:B------:R-:W-:Y:S01]  /*06f0*/  @!P2 IMAD.MOV R2, RZ, RZ, -R2 ;  /* 0x000000ffff02a224 */ /* 0x000fe200078e0a02 */
[----:B------:R-:W-:Y:S02]  /*0700*/  @!P1 LOP3.LUT R2, RZ, R4, RZ, 0x33, !PT ;  /* 0x00000004ff029212 */ /* 0x000fe400078e33ff */
[----:B------:R-:W-:-:S03]  /*0710*/  LEA.HI R3, R3, R0, RZ, 0x7 ;  /* 0x0000000003037211 */ /* 0x000fc600078f38ff */
[----:B------:R-:W-:Y:S02]  /*0720*/  IMAD.SHL.U32 R6, R2, 0x8, RZ ;  /* 0x0000000802067824 */ /* 0x000fe400078e00ff */
[----:B------:R-:W-:-:S03]  /*0730*/  IMAD.MOV R2, RZ, RZ, -R2 ;  /* 0x000000ffff027224 */ /* 0x000fc600078e0a02 */
[----:B------:R-:W-:Y:S01]  /*0740*/  LEA.HI.SX32 R3, R3, -R6, 0x19 ;  /* 0x8000000603037211 */ /* 0x000fe200078fcaff */
[----:B------:R-:W-:-:S03]  /*0750*/  IMAD R8, R4, R2, R5 ;  /* 0x0000000204087224 */ /* 0x000fc600078e0205 */
[----:B------:R-:W-:-:S04]  /*0760*/  VIMNMX R11, PT, PT, R3, 0x8, PT ;  /* 0x00000008030b7848 */ /* 0x000fc80003fe0100 */
[-C--:B------:R-:W-:Y:S02]  /*0770*/  IABS R7, R11.reuse ;  /* 0x0000000b00077213 */ /* 0x080fe40000000000 */
[----:B------:R-:W-:Y:S02]  /*0780*/  IABS R4, R11 ;  /* 0x0000000b00047213 */ /* 0x000fe40000000000 */
[----:B------:R-:W1:Y:S08]  /*0790*/  I2F.RP R0, R7 ;  /* 0x0000000700007306 */ /* 0x000e700000209400 */
[----:B-1----:R-:W1:Y:S02]  /*07a0*/  MUFU.RCP R0, R0 ;  /* 0x0000000000007308 */ /* 0x002e640000001000 */
[----:B-1----:R-:W-:-:S02]  /*07b0*/  VIADD R3, R0, 0xffffffe ;  /* 0x0ffffffe00037836 */ /* 0x002fc40000000000 */
[----:B------:R-:W-:-:S04]  /*07c0*/  IMAD.MOV R0, RZ, RZ, -R4 ;  /* 0x000000ffff007224 */ /* 0x000fc800078e0a04 */
[----:B------:R-:W1:Y:S02]  /*07d0*/  F2I.FTZ.U32.TRUNC.NTZ R3, R3 ;  /* 0x0000000300037305 */ /* 0x000e64000021f000 */
[----:B-1----:R-:W-:-:S04]  /*07e0*/  IMAD.MOV R9, RZ, RZ, -R3 ;  /* 0x000000ffff097224 */ /* 0x002fc800078e0a03 */
[----:B------:R-:W-:Y:S01]  /*07f0*/  IMAD.MOV.U32 R2, RZ, RZ, R9 ;  /* 0x000000ffff027224 */ /* 0x000fe200078e0009 */
[----:B------:R-:W-:-:S03]  /*0800*/  IABS R9, R8 ;  /* 0x0000000800097213 */ /* 0x000fc60000000000 */
[----:B------:R-:W-:Y:S02]  /*0810*/  IMAD R5, R2, R7, RZ ;  /* 0x0000000702057224 */ /* 0x000fe400078e02ff */
[----:B------:R-:W-:-:S04]  /*0820*/  IMAD.MOV.U32 R2, RZ, RZ, RZ ;  /* 0x000000ffff027224 */ /* 0x000fc800078e00ff */
[----:B------:R-:W-:Y:S01]  /*0830*/  IMAD.HI.U32 R2, R3, R5, R2 ;  /* 0x0000000503027227 */ /* 0x000fe200078e0002 */
[----:B------:R-:W-:-:S04]  /*0840*/  IABS R5, R84 ;  /* 0x0000005400057213 */ /* 0x000fc80000000000 */
[----:B------:R-:W1:Y:S01]  /*0850*/  I2F.RP R4, R5 ;  /* 0x0000000500047306 */ /* 0x000e620000209400 */
[----:B------:R-:W-:-:S04]  /*0860*/  IMAD.HI.U32 R2, R2, R9, RZ ;  /* 0x0000000902027227 */ /* 0x000fc800078e00ff */
[----:B------:R-:W-:-:S05]  /*0870*/  IMAD R0, R2, R0, R9 ;  /* 0x0000000002007224 */ /* 0x000fca00078e0209 */
[----:B------:R-:W-:Y:S01]  /*0880*/  ISETP.GT.U32.AND P1, PT, R7, R0, PT ;  /* 0x000000000700720c */ /* 0x000fe20003f24070 */
[----:B-1----:R-:W1:-:S12]  /*0890*/  MUFU.RCP R4, R4 ;  /* 0x0000000400047308 */ /* 0x002e580000001000 */
[----:B------:R-:W-:Y:S02]  /*08a0*/  @!P1 IMAD.IADD R0, R0, 0x1, -R7 ;  /* 0x0000000100009824 */ /* 0x000fe400078e0a07 */
[----:B------:R-:W-:Y:S01]  /*08b0*/  @!P1 VIADD R2, R2, 0x1 ;  /* 0x0000000102029836 */ /* 0x000fe20000000000 */
[----:B------:R-:W-:Y:S02]  /*08c0*/  ISETP.NE.AND P1, PT, R11, RZ, PT ;  /* 0x000000ff0b00720c */ /* 0x000fe40003f25270 */
[----:B------:R-:W-:Y:S02]  /*08d0*/  ISETP.GE.U32.AND P0, PT, R0, R7, PT ;  /* 0x000000070000720c */ /* 0x000fe40003f06070 */
[----:B------:R-:W-:Y:S01]  /*08e0*/  LOP3.LUT R0, R8, R11, RZ, 0x3c, !PT ;  /* 0x0000000b08007212 */ /* 0x000fe200078e3cff */
[----:B-1----:R-:W-:-:S03]  /*08f0*/  VIADD R3, R4, 0xffffffe ;  /* 0x0ffffffe04037836 */ /* 0x002fc60000000000 */
[----:B------:R-:W-:Y:S01]  /*0900*/  ISETP.GE.AND P2, PT, R0, RZ, PT ;  /* 0x000000ff0000720c */ /* 0x000fe20003f46270 */
[----:B------:R-:W1:Y:S06]  /*0910*/  I2F.RP R4, R88 ;  /* 0x0000005800047306 */ /* 0x000e6c0000209400 */
[----:B------:R-:W-:Y:S02]  /*0920*/  @P0 VIADD R2, R2, 0x1 ;  /* 0x0000000102020836 */ /* 0x000fe40000000000 */
[----:B------:R-:W2:Y:S02]  /*0930*/  F2I.FTZ.U32.TRUNC.NTZ R3, R3 ;  /* 0x0000000300037305 */ /* 0x000ea4000021f000 */
[----:B------:R-:W-:-:S04]  /*0940*/  IMAD.MOV.U32 R9, RZ, RZ, R2 ;  /* 0x000000ffff097224 */ /* 0x000fc800078e0002 */
[----:B------:R-:W-:Y:S01]  /*0950*/  @!P2 IMAD.MOV R9, RZ, RZ, -R9 ;  /* 0x000000ffff09a224 */ /* 0x000fe200078e0a09 */
[----:B------:R-:W-:Y:S01]  /*0960*/  @!P1 LOP3.LUT R9, RZ, R11, RZ, 0x33, !PT ;  /* 0x0000000bff099212 */ /* 0x000fe200078e33ff */
[----:B-1----:R-:W1:Y:S04]  /*0970*/  MUFU.RCP R4, R4 ;  /* 0x0000000400047308 */ /* 0x002e680000001000 */
[----:B------:R-:W-:Y:S02]  /*0980*/  IMAD.MOV R0, RZ, RZ, -R9 ;  /* 0x000000ffff007224 */ /* 0x000fe400078e0a09 */
[----:B--2---:R-:W-:Y:S02]  /*0990*/  IMAD.MOV R2, RZ, RZ, -R3 ;  /* 0x000000ffff027224 */ /* 0x004fe400078e0a03 */
[----:B------:R-:W-:-:S02]  /*09a0*/  IMAD R0, R11, R0, R8 ;  /* 0x000000000b007224 */ /* 0x000fc400078e0208 */
[----:B------:R-:W-:Y:S02]  /*09b0*/  IMAD R7, R2, R5, RZ ;  /* 0x0000000502077224 */ /* 0x000fe400078e02ff */
[----:B------:R-:W-:Y:S02]  /*09c0*/  IMAD.IADD R0, R6, 0x1, R0 ;  /* 0x0000000106007824 */ /* 0x000fe400078e0200 */
[----:B------:R-:W-:Y:S01]  /*09d0*/  IMAD.MOV.U32 R2, RZ, RZ, RZ ;  /* 0x000000ffff027224 */ /* 0x000fe200078e00ff */
[----:B------:R-:W2:Y:S01]  /*09e0*/  LDS R6, [UR13] ;  /* 0x0000000dff067984 */ /* 0x000ea20008000800 */
[----:B------:R-:W-:Y:S02]  /*09f0*/  IMAD R12, R0, 0x80, R46 ;  /* 0x00000080000c7824 */ /* 0x000fe400078e022e */
[----:B------:R-:W-:-:S03]  /*0a00*/  IMAD.HI.U32 R2, R3, R7, R2 ;  /* 0x0000000703027227 */ /* 0x000fc600078e0002 */
[----:B------:R-:W-:Y:S01]  /*0a10*/  IABS R0, R12 ;  /* 0x0000000c00007213 */ /* 0x000fe20000000000 */
[----:B-1----:R-:W-:Y:S01]  /*0a20*/  VIADD R3, R4, 0xffffffe ;  /* 0x0ffffffe04037836 */ /* 0x002fe20000000000 */
[----:B------:R-:W-:Y:S01]  /*0a30*/  BAR.SYNC.DEFER_BLOCKING 0x0 ;  /* 0x0000000000007b1d */ /* 0x000fe20000010000 */
[----:B------:R-:W-:Y:S01]  /*0a40*/  ISETP.GE.AND P2, PT, R12, RZ, PT ;  /* 0x000000ff0c00720c */ /* 0x000fe20003f46270 */
[----:B------:R-:W-:Y:S02]  /*0a50*/  VIADD R11, R94, 0xffffffc0 ;  /* 0xffffffc05e0b7836 */ /* 0x000fe40000000000 */
[----:B------:R-:W-:Y:S02]  /*0a60*/  IMAD.HI.U32 R2, R2, R0, RZ ;  /* 0x0000000002027227 */ /* 0x000fe400078e00ff */
[----:B------:R-:W1:Y:S02]  /*0a70*/  F2I.FTZ.U32.TRUNC.NTZ R3, R3 ;  /* 0x0000000300037305 */ /* 0x000e64000021f000 */
[----:B------:R-:W-:Y:S01]  /*0a80*/  IMAD.MOV R2, RZ, RZ, -R2 ;  /* 0x000000ffff027224 */ /* 0x000fe200078e0a02 */
[----:B------:R4:W-:Y:S03]  /*0a90*/  STL [R1+0x364], R12 ;  /* 0x0003640c01007387 */ /* 0x0009e60000100800 */
[----:B------:R-:W-:-:S02]  /*0aa0*/  IMAD R4, R5, R2, R0 ;  /* 0x0000000205047224 */ /* 0x000fc400078e0200 */
[----:B------:R-:W-:Y:S02]  /*0ab0*/  IMAD.SHL.U32 R0, R9, 0x100, RZ ;  /* 0x0000010009007824 */ /* 0x000fe400078e00ff */
[----:B------:R-:W-:Y:S01]  /*0ac0*/  IMAD.MOV.U32 R2, RZ, RZ, RZ ;  /* 0x000000ffff027224 */ /* 0x000fe200078e00ff */
[----:B------:R-:W-:Y:S02]  /*0ad0*/  ISETP.GT.U32.AND P0, PT, R5, R4, PT ;  /* 0x000000040500720c */ /* 0x000fe40003f04070 */
[----:B------:R-:W-:Y:S01]  /*0ae0*/  LOP3.LUT R87, R0, R87, RZ, 0xfc, !PT ;  /* 0x0000005700577212 */ /* 0x000fe200078efcff */
[----:B-1----:R-:W-:-:S03]  /*0af0*/  IMAD.MOV R7, RZ, RZ, -R3 ;  /* 0x000000ffff077224 */ /* 0x002fc600078e0a03 */
[----:B------:R-:W-:Y:S01]  /*0b00*/  IABS R89, R87 ;  /* 0x0000005700597213 */ /* 0x000fe20000000000 */
[----:B------:R-:W-:-:S04]  /*0b10*/  IMAD R7, R7, R88, RZ ;  /* 0x0000005807077224 */ /* 0x000fc800078e02ff */
[----:B------:R-:W-:Y:S01]  /*0b20*/  IMAD.HI.U32 R86, R3, R7, R2 ;  /* 0x0000000703567227 */ /* 0x000fe200078e0002 */
[----:B------:R-:W-:Y:S02]  /*0b30*/  SHF.R.U32.HI R3, RZ, 0x5, R234 ;  /* 0x00000005ff037819 */ /* 0x000fe400000116ea */
[----:B--2---:R-:W-:Y:S01]  /*0b40*/  R2UR UR12, R6 ;  /* 0x00000000060c72ca */ /* 0x004fe200000e0000 */
[----:B------:R-:W-:Y:S01]  /*0b50*/  @!P0 IMAD.IADD R4, R4, 0x1, -R5 ;  /* 0x0000000104048824 */ /* 0x000fe200078e0a05 */
[----:B------:R-:W-:Y:S01]  /*0b60*/  R2UR UR7, R3 ;  /* 0x00000000030772ca */ /* 0x000fe200000e0000 */
[----:B------:R-:W-:Y:S01]  /*0b70*/  IMAD.HI.U32 R2, R86, R89, RZ ;  /* 0x0000005956027227 */ /* 0x000fe200078e00ff */
[----:B------:R-:W-:Y:S02]  /*0b80*/  ISETP.NE.AND P0, PT, R84, RZ, PT ;  /* 0x000000ff5400720c */ /* 0x000fe40003f05270 */
[----:B------:R-:W-:Y:S01]  /*0b90*/  ISETP.GT.U32.AND P1, PT, R5, R4, PT ;  /* 0x000000040500720c */ /* 0x000fe20003f24070 */
[----:B------:R-:W-:-:S02]  /*0ba0*/  IMAD.MOV R2, RZ, RZ, -R2 ;  /* 0x000000ffff027224 */ /* 0x000fc400078e0a02 */
[----:B------:R-:W-:Y:S02]  /*0bb0*/  VIADD R3, R94, 0xffffffed ;  /* 0xffffffed5e037836 */ /* 0x000fe40000000000 */
[----:B------:R-:W-:Y:S02]  /*0bc0*/  IMAD R89, R88, R2, R89 ;  /* 0x0000000258597224 */ /* 0x000fe400078e0259 */
[C---:B------:R-:W-:Y:S02]  /*0bd0*/  VIADD R2, R94.reuse, 0xffffffff ;  /* 0xffffffff5e027836 */ /* 0x040fe40000000000 */
[C---:B------:R-:W-:Y:S01]  /*0be0*/  VIADD R6, R94.reuse, 0xffffffca ;  /* 0xffffffca5e067836 */ /* 0x040fe20000000000 */
[----:B------:R-:W-:Y:S01]  /*0bf0*/  USHF.L.U32 UR4, UR7, 0x15, URZ ;  /* 0x0000001507047899 */ /* 0x000fe200080006ff */
[----:B------:R-:W-:Y:S01]  /*0c00*/  VIADD R7, R94, 0xffffffc4 ;  /* 0xffffffc45e077836 */ /* 0x000fe20000000000 */
[----:B------:R-:W-:Y:S01]  /*0c10*/  ISETP.GE.U32.AND P3, PT, R2, 0x7fffffc0, PT ;  /* 0x7fffffc00200780c */ /* 0x000fe20003f66070 */
[----:B------:R-:W-:Y:S01]  /*0c20*/  @!P1 IMAD.IADD R4, R4, 0x1, -R5 ;  /* 0x0000000104049824 */ /* 0x000fe200078e0a05 */
[----:B------:R-:W-:Y:S01]  /*0c30*/  ISETP.GE.U32.AND P1, PT, R3, 0x7fffffae, PT ;  /* 0x7fffffae0300780c */ /* 0x000fe20003f26070 */
[C---:B------:R-:W-:Y:S01]  /*0c40*/  VIADD R2, R94.reuse, 0xffffffee ;  /* 0xffffffee5e027836 */ /* 0x040fe20000000000 */
[----:B------:R-:W-:Y:S01]  /*0c50*/  ULOP3.LUT UR4, UR4, 0x600000, URZ, 0xc0, !UPT ;  /* 0x0060000004047892 */ /* 0x000fe2000f8ec0ff */
[----:B------:R-:W-:Y:S01]  /*0c60*/  IMAD.MOV.U32 R44, RZ, RZ, R4 ;  /* 0x000000ffff2c7224 */ /* 0x000fe200078e0004 */
[----:B------:R-:W-:Y:S01]  /*0c70*/  SEL R33, RZ, 0x1fffe, P1 ;  /* 0x0001fffeff217807 */ /* 0x000fe20000800000 */
[C---:B------:R-:W-:Y:S01]  /*0c80*/  VIADD R3, R94.reuse, 0xffffffe8 ;  /* 0xffffffe85e037836 */ /* 0x040fe20000000000 */
[----:B------:R-:W-:Y:S01]  /*0c90*/  UIADD3 UR14, UPT, UPT, UR12, UR4, URZ ;  /* 0x000000040c0e7290 */ /* 0x000fe2000fffe0ff */
[----:B------:R-:W-:-:S02]  /*0ca0*/  VIADD R4, R94, 0xffffffec ;  /* 0xffffffec5e047836 */ /* 0x000fc40000000000 */
[----:B------:R-:W-:Y:S01]  /*0cb0*/  @!P2 IMAD.MOV R44, RZ, RZ, -R44 ;  /* 0x000000ffff2ca224 */ /* 0x000fe200078e0a2c */
[----:B------:R-:W-:Y:S01]  /*0cc0*/  ISETP.GE.U32.AND P2, PT, R2, 0x7fffffaf, PT ;  /* 0x7fffffaf0200780c */ /* 0x000fe20003f46070 */
[C---:B------:R-:W-:Y:S01]  /*0cd0*/  VIADD R2, R94.reuse, 0xffffffe9 ;  /* 0xffffffe95e027836 */ /* 0x040fe20000000000 */
[----:B------:R-:W-:Y:S01]  /*0ce0*/  ISETP.GE.U32.AND P4, PT, R3, 0x7fffffa9, PT ;  /* 0x7fffffa90300780c */ /* 0x000fe20003f86070 */
[----:B------:R-:W-:Y:S01]  /*0cf0*/  VIADD R3, R94, 0xffffffea ;  /* 0xffffffea5e037836 */ /* 0x000fe20000000000 */
[----:B------:R-:W-:Y:S01]  /*0d00*/  ISETP.GE.U32.AND P6, PT, R4, 0x7fffffad, PT ;  /* 0x7fffffad0400780c */ /* 0x000fe20003fc6070 */
[----:B------:R-:W-:Y:S01]  /*0d10*/  VIADD R4, R94, 0xffffffef ;  /* 0xffffffef5e047836 */ /* 0x000fe20000000000 */
[----:B------:R-:W-:Y:S01]  /*0d20*/  ISETP.GE.U32.AND P5, PT, R2, 0x7fffffaa, PT ;  /* 0x7fffffaa0200780c */ /* 0x000fe20003fa6070 */
[C---:B------:R-:W-:Y:S01]  /*0d30*/  VIADD R2, R94.reuse, 0xffffffeb ;  /* 0xffffffeb5e027836 */ /* 0x040fe20000000000 */
[----:B------:R-:W-:Y:S02]  /*0d40*/  SEL R16, RZ, 0x1, P6 ;  /* 0x00000001ff107807 */ /* 0x000fe40003000000 */
[----:B------:R-:W-:Y:S01]  /*0d50*/  ISETP.GE.U32.AND P6, PT, R3, 0x7fffffab, PT ;  /* 0x7fffffab0300780c */ /* 0x000fe20003fc6070 */
[----:B------:R-:W-:Y:S01]  /*0d60*/  VIADD R3, R94, 0xffffffe4 ;  /* 0xffffffe45e037836 */ /* 0x000fe20000000000 */
[----:B------:R-:W-:Y:S01]  /*0d70*/  @!P0 LOP3.LUT R44, RZ, R84, RZ, 0x33, !PT ;  /* 0x00000054ff2c8212 */ /* 0x000fe200078e33ff */
[----:B------:R-:W-:Y:S01]  /*0d80*/  IMAD.IADD R33, R16, 0x1, R33 ;  /* 0x0000000110217824 */ /* 0x000fe200078e0221 */
[----:B------:R-:W-:Y:S01]  /*0d90*/  ISETP.GE.U32.AND P1, PT, R2, 0x7fffffac, PT ;  /* 0x7fffffac0200780c */ /* 0x000fe20003f26070 */
[----:B------:R-:W-:Y:S01]  /*0da0*/  VIADD R2, R94, 0xffffffe5 ;  /* 0xffffffe55e027836 */ /* 0x000fe20000000000 */
[----:B------:R-:W-:Y:S01]  /*0db0*/  ISETP.GE.U32.AND P0, PT, R4, 0x7fffffb0, PT ;  /* 0x7fffffb00400780c */ /* 0x000fe20003f06070 */
[----:B------:R-:W-:Y:S01]  /*0dc0*/  VIADD R4, R94, 0xffffffe6 ;  /* 0xffffffe65e047836 */ /* 0x000fe20000000000 */
[----:B------:R-:W-:-:S02]  /*0dd0*/  SEL R30, RZ, 0x4, P2 ;  /* 0x00000004ff1e7807 */ /* 0x000fc40001000000 */
[----:B------:R-:W-:Y:S01]  /*0de0*/  ISETP.GE.U32.AND P2, PT, R3, 0x7fffffa5, PT ;  /* 0x7fffffa50300780c */ /* 0x000fe20003f46070 */
[----:B------:R-:W-:Y:S01]  /*0df0*/  VIADD R3, R94, 0xffffffe7 ;  /* 0xffffffe75e037836 */ /* 0x000fe20000000000 */
[----:B------:R-:W-:Y:S02]  /*0e00*/  SEL R31, RZ, 0x7fff8, P0 ;  /* 0x0007fff8ff1f7807 */ /* 0x000fe40000000000 */
[----:B------:R-:W-:Y:S01]  /*0e10*/  ISETP.GE.U32.AND P0, PT, R2, 0x7fffffa6, PT ;  /* 0x7fffffa60200780c */ /* 0x000fe20003f06070 */
[C---:B------:R-:W-:Y:S01]  /*0e20*/  VIADD R2, R94.reuse, 0xffffffe1 ;  /* 0xffffffe15e027836 */ /* 0x040fe20000000000 */
[----:B------:R-:W-:Y:S02]  /*0e30*/  SEL R37, RZ, 0x1fffe, P5 ;  /* 0x0001fffeff257807 */ /* 0x000fe40002800000 */
[----:B------:R-:W-:Y:S01]  /*0e40*/  ISETP.GE.U32.AND P5, PT, R3, 0x7fffffa8, PT ;  /* 0x7fffffa80300780c */ /* 0x000fe20003fa6070 */
[----:B------:R-:W-:Y:S01]  /*0e50*/  VIADD R3, R94, 0xffffffe0 ;  /* 0xffffffe05e037836 */ /* 0x000fe20000000000 */
[----:B------:R-:W-:-:S02]  /*0e60*/  SEL R32, RZ, 0x4, P6 ;  /* 0x00000004ff207807 */ /* 0x000fc40003000000 */
[----:B------:R-:W-:Y:S01]  /*0e70*/  ISETP.GE.U32.AND P6, PT, R2, 0x7fffffa2, PT ;  /* 0x7fffffa20200780c */ /* 0x000fe20003fc6070 */
[C---:B------:R-:W-:Y:S01]  /*0e80*/  VIADD R2, R94.reuse, 0xffffffe3 ;  /* 0xffffffe35e027836 */ /* 0x040fe20000000000 */
[----:B------:R-:W-:Y:S02]  /*0e90*/  SEL R35, RZ, 0x7fff8, P1 ;  /* 0x0007fff8ff237807 */ /* 0x000fe40000800000 */
[----:B------:R-:W-:Y:S02]  /*0ea0*/  SEL R34, RZ, 0x1, P4 ;  /* 0x00000001ff227807 */ /* 0x000fe40002000000 */
[----:B------:R-:W-:Y:S01]  /*0eb0*/  ISETP.GE.U32.AND P1, PT, R3, 0x7fffffa1, PT ;  /* 0x7fffffa10300780c */ /* 0x000fe20003f26070 */
[----:B------:R-:W-:Y:S01]  /*0ec0*/  VIADD R3, R94, 0xffffffcc ;  /* 0xffffffcc5e037836 */ /* 0x000fe20000000000 */
[----:B------:R-:W-:Y:S01]  /*0ed0*/  ISETP.GE.U32.AND P4, PT, R4, 0x7fffffa7, PT ;  /* 0x7fffffa70400780c */ /* 0x000fe20003f86070 */
[----:B------:R-:W-:Y:S01]  /*0ee0*/  VIADD R4, R94, 0xffffffe2 ;  /* 0xffffffe25e047836 */ /* 0x000fe20000000000 */
[----:B------:R-:W-:Y:S01]  /*0ef0*/  SEL R41, RZ, 0x1fffe, P0 ;  /* 0x0001fffeff297807 */ /* 0x000fe20000000000 */
[----:B------:R-:W-:Y:S01]  /*0f00*/  IMAD.IADD R34, R34, 0x1, R37 ;  /* 0x0000000122227824 */ /* 0x000fe200078e0225 */
[----:B------:R-:W-:Y:S01]  /*0f10*/  ISETP.GE.U32.AND P0, PT, R2, 0x7fffffa4, PT ;  /* 0x7fffffa40200780c */ /* 0x000fe20003f06070 */
[----:B------:R-:W-:Y:S01]  /*0f20*/  VIADD R2, R94, 0xffffffcd ;  /* 0xffffffcd5e027836 */ /* 0x000fe20000000000 */
[----:B------:R-:W-:-:S02]  /*0f30*/  SEL R36, RZ, 0x4, P4 ;  /* 0x00000004ff247807 */ /* 0x000fc40002000000 */
[----:B------:R-:W-:Y:S01]  /*0f40*/  ISETP.GE.U32.AND P4, PT, R3, 0x7fffff8d, PT ;  /* 0x7fffff8d0300780c */ /* 0x000fe20003f86070 */
[----:B------:R-:W-:Y:S01]  /*0f50*/  VIADD R3, R94, 0xffffffce ;  /* 0xffffffce5e037836 */ /* 0x000fe20000000000 */
[----:B------:R-:W-:Y:S02]  /*0f60*/  SEL R39, RZ, 0x7fff8, P5 ;  /* 0x0007fff8ff277807 */ /* 0x000fe40002800000 */
[----:B------:R-:W-:Y:S02]  /*0f70*/  SEL R38, RZ, 0x1, P2 ;  /* 0x00000001ff267807 */ /* 0x000fe40001000000 */
[----:B------:R-:W-:Y:S01]  /*0f80*/  ISETP.GE.U32.AND P5, PT, R2, 0x7fffff8e, PT ;  /* 0x7fffff8e0200780c */ /* 0x000fe20003fa6070 */
[----:B------:R-:W-:Y:S01]  /*0f90*/  VIADD R2, R94, 0xffffffcf ;  /* 0xffffffcf5e027836 */ /* 0x000fe20000000000 */
[----:B------:R-:W-:Y:S01]  /*0fa0*/  ISETP.GE.U32.AND P2, PT, R4, 0x7fffffa3, PT ;  /* 0x7fffffa30400780c */ /* 0x000fe20003f46070 */
[----:B------:R-:W-:Y:S01]  /*0fb0*/  IMAD.IADD R38, R38, 0x1, R41 ;  /* 0x0000000126267824 */ /* 0x000fe200078e0229 */
        /* <DEDUP_REMOVED lines=10> */
[----:B------:R-:W-:Y:S02]  /*1060*/  ISETP.GE.U32.AND P4, PT, R2, 0x7fffff8a, PT ;  /* 0x7fffff8a0200780c */ /* 0x000fe40003f86070 */
        /* <DEDUP_REMOVED lines=11> */
[----:B------:R-:W-:Y:S01]  /*1120*/  VIADD R10, R94, 0xffffffc1 ;  /* 0xffffffc15e0a7836 */ /* 0x000fe20000000000 */
[----:B------:R-:W-:Y:S02]  /*1130*/  SEL R8, RZ, 0x1, P0 ;  /* 0x00000001ff087807 */ /* 0x000fe40000000000 */
[----:B------:R-:W-:Y:S02]  /*1140*/  ISETP.GE.U32.AND P0, PT, R6, 0x7fffff86, PT ;  /* 0x7fffff860600780c */ /* 0x000fe40003f06070 */
[----:B------:R-:W-:Y:S01]  /*1150*/  SEL R6, RZ, 0x4, P5 ;  /* 0x00000004ff067807 */ /* 0x000fe20002800000 */
[----:B------:R-:W-:Y:S01]  /*1160*/  IMAD.IADD R8, R8, 0x1, R9 ;  /* 0x0000000108087824 */ /* 0x000fe200078e0209 */
[----:B------:R-:W-:-:S02]  /*1170*/  ISETP.GE.U32.AND P5, PT, R7, 0x7fffff88, PT ;  /* 0x7fffff880700780c */ /* 0x000fc40003fa6070 */
[----:B------:R-:W-:Y:S02]  /*1180*/  SEL R7, RZ, 0x7fff8, P6 ;  /* 0x0007fff8ff077807 */ /* 0x000fe40003000000 */
[----:B------:R-:W-:Y:S01]  /*1190*/  ISETP.GE.U32.AND P6, PT, R10, 0x7fffff82, PT ;  /* 0x7fffff820a00780c */ /* 0x000fe20003fc6070 */
[C---:B------:R-:W-:Y:S01]  /*11a0*/  VIADD R10, R94.reuse, 0xffffffc2 ;  /* 0xffffffc25e0a7836 */ /* 0x040fe20000000000 */
[----:B----4-:R-:W-:Y:S02]  /*11b0*/  SEL R12, RZ, 0x1, P2 ;  /* 0x00000001ff0c7807 */ /* 0x010fe40001000000 */
[----:B------:R-:W-:Y:S01]  /*11c0*/  ISETP.GE.U32.AND P2, PT, R11, 0x7fffff81, PT ;  /* 0x7fffff810b00780c */ /* 0x000fe20003f46070 */
[----:B------:R-:W-:Y:S01]  /*11d0*/  VIADD R11, R94, 0xffffffc3 ;  /* 0xffffffc35e0b7836 */ /* 0x000fe20000000000 */
[----:B------:R-:W-:Y:S02]  /*11e0*/  SEL R13, RZ, 0x1fffe, P0 ;  /* 0x0001fffeff0d7807 */ /* 0x000fe40000000000 */
[----:B------:R-:W-:-:S02]  /*11f0*/  ISETP.GE.U32.AND P0, PT, R10, 0x7fffff83, PT ;  /* 0x7fffff830a00780c */ /* 0x000fc40003f06070 */
[----:B------:R-:W-:Y:S01]  /*1200*/  SEL R10, RZ, 0x4, P4 ;  /* 0x00000004ff0a7807 */ /* 0x000fe20002000000 */
[----:B------:R-:W-:Y:S01]  /*1210*/  IMAD.IADD R12, R12, 0x1, R13 ;  /* 0x000000010c0c7824 */ /* 0x000fe200078e020d */
[----:B------:R-:W-:Y:S02]  /*1220*/  ISETP.GE.U32.AND P4, PT, R11, 0x7fffff84, PT ;  /* 0x7fffff840b00780c */ /* 0x000fe40003f86070 */
[----:B------:R-:W-:Y:S02]  /*1230*/  SEL R11, RZ, 0x7fff8, P5 ;  /* 0x0007fff8ff0b7807 */ /* 0x000fe40002800000 */
[----:B------:R-:W-:Y:S01]  /*1240*/  ISETP.GE.U32.AND P5, PT, R15, 0x7fffff9d, PT ;  /* 0x7fffff9d0f00780c */ /* 0x000fe20003fa6070 */
[----:B------:R-:W-:Y:S01]  /*1250*/  VIADD R15, R94, 0xffffffde ;  /* 0xffffffde5e0f7836 */ /* 0x000fe20000000000 */
[----:B------:R-:W-:Y:S02]  /*1260*/  SEL R17, RZ, 0x1fffe, P6 ;  /* 0x0001fffeff117807 */ /* 0x000fe40003000000 */
[----:B------:R-:W-:-:S02]  /*1270*/  ISETP.GE.U32.AND P6, PT, R14, 0x7fffff9e, PT ;  /* 0x7fffff9e0e00780c */ /* 0x000fc40003fc6070 */
[----:B------:R-:W-:Y:S02]  /*1280*/  SEL R14, RZ, 0x4, P0 ;  /* 0x00000004ff0e7807 */ /* 0x000fe40000000000 */
[----:B------:R-:W-:Y:S02]  /*1290*/  ISETP.GE.U32.AND P0, PT, R15, 0x7fffff9f, PT ;  /* 0x7fffff9f0f00780c */ /* 0x000fe40003f06070 */
        /* <DEDUP_REMOVED lines=8> */
[----:B------:R-:W-:Y:S01]  /*1320*/  SEL R18, RZ, 0x4, P0 ;  /* 0x00000004ff127807 */ /* 0x000fe20000000000 */
[----:B------:R-:W-:Y:S01]  /*1330*/  IMAD.IADD R20, R20, 0x1, R21 ;  /* 0x0000000114147824 */ /* 0x000fe200078e0215 */
[----:B------:R-:W-:Y:S02]  /*1340*/  ISETP.GE.U32.AND P0, PT, R19, 0x7fffff9b, PT ;  /* 0x7fffff9b1300780c */ /* 0x000fe40003f06070 */
[----:B------:R-:W-:Y:S02]  /*1350*/  SEL R19, RZ, 0x7fff8, P4 ;  /* 0x0007fff8ff137807 */ /* 0x000fe40002000000 */
[----:B------:R-:W-:Y:S01]  /*1360*/  ISETP.GE.U32.AND P4, PT, R22, 0x7fffff9c, PT ;  /* 0x7fffff9c1600780c */ /* 0x000fe20003f86070 */
[----:B------:R-:W-:Y:S01]  /*1370*/  VIADD R22, R94, 0xffffffd5 ;  /* 0xffffffd55e167836 */ /* 0x000fe20000000000 */
[----:B------:R-:W-:-:S02]  /*1380*/  SEL R24, RZ, 0x1, P5 ;  /* 0x00000001ff187807 */ /* 0x000fc40002800000 */
[----:B------:R-:W-:Y:S01]  /*1390*/  ISETP.GE.U32.AND P5, PT, R23, 0x7fffff95, PT ;  /* 0x7fffff951700780c */ /* 0x000fe20003fa6070 */
[----:B------:R-:W-:Y:S01]  /*13a0*/  VIADD R23, R94, 0xffffffd6 ;  /* 0xffffffd65e177836 */ /* 0x000fe20000000000 */
[----:B------:R-:W-:Y:S02]  /*13b0*/  SEL R25, RZ, 0x1fffe, P6 ;  /* 0x0001fffeff197807 */ /* 0x000fe40003000000 */
[----:B------:R-:W-:Y:S02]  /*13c0*/  ISETP.GE.U32.AND P6, PT, R22, 0x7fffff96, PT ;  /* 0x7fffff961600780c */ /* 0x000fe40003fc6070 */
[----:B------:R-:W-:Y:S01]  /*13d0*/  SEL R22, RZ, 0x4, P0 ;  /* 0x00000004ff167807 */ /* 0x000fe20000000000 */
[----:B------:R-:W-:Y:S01]  /*13e0*/  IMAD.IADD R24, R24, 0x1, R25 ;  /* 0x0000000118187824 */ /* 0x000fe200078e0219 */
[----:B------:R-:W-:Y:S02]  /*13f0*/  ISETP.GE.U32.AND P0, PT, R23, 0x7fffff97, PT ;  /* 0x7fffff971700780c */ /* 0x000fe40003f06070 */
[----:B------:R-:W-:-:S02]  /*1400*/  SEL R23, RZ, 0x7fff8, P4 ;  /* 0x0007fff8ff177807 */ /* 0x000fc40002000000 */
[----:B------:R-:W-:Y:S02]  /*1410*/  ISETP.GE.U32.AND P4, PT, R26, 0x7fffff98, PT ;  /* 0x7fffff981a00780c */ /* 0x000fe40003f86070 */
[----:B------:R-:W-:Y:S02]  /*1420*/  SEL R26, RZ, 0x1, P5 ;  /* 0x00000001ff1a7807 */ /* 0x000fe40002800000 */
[----:B------:R-:W-:Y:S02]  /*1430*/  ISETP.GE.U32.AND P5, PT, R27, 0x7fffff91, PT ;  /* 0x7fffff911b00780c */ /* 0x000fe40003fa6070 */
[----:B------:R-:W-:Y:S02]  /*1440*/  SEL R27, RZ, 0x1fffe, P6 ;  /* 0x0001fffeff1b7807 */ /* 0x000fe40003000000 */
[----:B------:R-:W-:Y:S02]  /*1450*/  ISETP.GE.U32.AND P6, PT, R28, 0x7fffff92, PT ;  /* 0x7fffff921c00780c */ /* 0x000fe40003fc6070 */
[----:B------:R-:W-:Y:S01]  /*1460*/  SEL R28, RZ, 0x1, P5 ;  /* 0x00000001ff1c7807 */ /* 0x000fe20002800000 */
[----:B------:R-:W-:Y:S01]  /*1470*/  IMAD.IADD R26, R26, 0x1, R27 ;  /* 0x000000011a1a7824 */ /* 0x000fe200078e021b */
[----:B------:R-:W-:-:S02]  /*1480*/  ISETP.GE.U32.AND P5, PT, R29, 0x7fffff93, PT ;  /* 0x7fffff931d00780c */ /* 0x000fc40003fa6070 */
[----:B------:R-:W-:Y:S02]  /*1490*/  SEL R29, RZ, 0x1fffe, P6 ;  /* 0x0001fffeff1d7807 */ /* 0x000fe40003000000 */
[----:B------:R-:W-:Y:S02]  /*14a0*/  ISETP.GE.U32.AND P6, PT, R42, 0x7fffff94, PT ;  /* 0x7fffff942a00780c */ /* 0x000fe40003fc6070 */
[----:B------:R-:W-:Y:S01]  /*14b0*/  SEL R42, RZ, 0x1, P1 ;  /* 0x00000001ff2a7807 */ /* 0x000fe20000800000 */
[----:B------:R-:W-:Y:S01]  /*14c0*/  IMAD.IADD R28, R28, 0x1, R29 ;  /* 0x000000011c1c7824 */ /* 0x000fe200078e021d */
[----:B------:R-:W-:Y:S02]  /*14d0*/  SEL R16, RZ, 0x1, P2 ;  /* 0x00000001ff107807 */ /* 0x000fe40001000000 */
[----:B------:R-:W-:Y:S01]  /*14e0*/  LOP3.LUT R4, R4, 0x3, RZ, 0xc0, !PT ;  /* 0x0000000304047812 */ /* 0x000fe200078ec0ff */
[----:B------:R-:W-:Y:S01]  /*14f0*/  IMAD.IADD R42, R42, 0x1, R45 ;  /* 0x000000012a2a7824 */ /* 0x000fe200078e022d */
[----:B------:R-:W-:Y:S01]  /*1500*/  LOP3.LUT R8, R8, 0x3, RZ, 0xc0, !PT ;  /* 0x0000000308087812 */ /* 0x000fe200078ec0ff */
[----:B------:R-:W-:Y:S01]  /*1510*/  IMAD.IADD R16, R16, 0x1, R17 ;  /* 0x0000000110107824 */ /* 0x000fe200078e0211 */
[----:B------:R-:W-:-:S02]  /*1520*/  LOP3.LUT R38, R38, 0x3, RZ, 0xc0, !PT ;  /* 0x0000000326267812 */ /* 0x000fc400078ec0ff */
[----:B------:R-:W-:Y:S02]  /*1530*/  LOP3.LUT R42, R42, 0x3, RZ, 0xc0, !PT ;  /* 0x000000032a2a7812 */ /* 0x000fe400078ec0ff */
[----:B------:R-:W-:Y:S02]  /*1540*/  LOP3.LUT R16, R16, 0x3, RZ, 0xc0, !PT ;  /* 0x0000000310107812 */ /* 0x000fe400078ec0ff */
[----:B------:R-:W-:Y:S02]  /*1550*/  IADD3 R40, PT, PT, R42, R43, R40 ;  /* 0x0000002b2a287210 */ /* 0x000fe40007ffe028 */
[----:B------:R-:W-:Y:S02]  /*1560*/  IADD3 R2, PT, PT, R4, R3, R2 ;  /* 0x0000000304027210 */ /* 0x000fe40007ffe002 */
[----:B------:R-:W-:Y:S02]  /*1570*/  LOP3.LUT R34, R34, 0x3, RZ, 0xc0, !PT ;  /* 0x0000000322227812 */ /* 0x000fe400078ec0ff */
[----:B------:R-:W-:-:S02]  /*1580*/  SEL R3, RZ, 0x4, P0 ;  /* 0x00000004ff037807 */ /* 0x000fc40000000000 */
[----:B------:R-:W-:Y:S02]  /*1590*/  SEL R4, RZ, 0x7fff8, P4 ;  /* 0x0007fff8ff047807 */ /* 0x000fe40002000000 */
[----:B------:R-:W-:Y:S02]  /*15a0*/  LOP3.LUT R26, R26, 0x3, RZ, 0xc0, !PT ;  /* 0x000000031a1a7812 */ /* 0x000fe400078ec0ff */
[----:B------:R-:W-:Y:S02]  /*15b0*/  LOP3.LUT R12, R12, 0x3, RZ, 0xc0, !PT ;  /* 0x000000030c0c7812 */ /* 0x000fe400078ec0ff */
[----:B------:R-:W-:Y:S02]  /*15c0*/  IADD3 R6, PT, PT, R8, R7, R6 ;  /* 0x0000000708067210 */ /* 0x000fe40007ffe006 */
[----:B------:R-:W-:Y:S02]  /*15d0*/  IADD3 R14, PT, PT, R16, R15, R14 ;  /* 0x0000000f100e7210 */ /* 0x000fe40007ffe00e */
[----:B------:R-:W-:Y:S01]  /*15e0*/  IADD3 R36, PT, PT, R38, R39, R36 ;  /* 0x0000002726247210 */ /* 0x000fe20007ffe024 */
[----:B------:R-:W-:Y:S01]  /*15f0*/  IMAD.SHL.U32 R6, R6, 0x100, RZ ;  /* 0x0000010006067824 */ /* 0x000fe200078e00ff */
[----:B------:R-:W-:-:S02]  /*1600*/  LOP3.LUT R24, R24, 0x3, RZ, 0xc0, !PT ;  /* 0x0000000318187812 */ /* 0x000fc400078ec0ff */
[----:B------:R-:W-:Y:S02]  /*1610*/  LOP3.LUT R7, R40, 0xf, RZ, 0xc0, !PT ;  /* 0x0000000f28077812 */ /* 0x000fe400078ec0ff */
[----:B------:R-:W-:Y:S02]  /*1620*/  IADD3 R32, PT, PT, R34, R35, R32 ;  /* 0x0000002322207210 */ /* 0x000fe40007ffe020 */
[----:B------:R-:W-:Y:S01]  /*1630*/  IADD3 R4, PT, PT, R26, R4, R3 ;  /* 0x000000041a047210 */ /* 0x000fe20007ffe003 */
[----:B------:R-:W-:Y:S01]  /*1640*/  IMAD R36, R36, 0x10, R7 ;  /* 0x0000001024247824 */ /* 0x000fe200078e0207 */
[----:B------:R-:W-:Y:S01]  /*1650*/  IADD3 R10, PT, PT, R12, R11, R10 ;  /* 0x0000000b0c0a7210 */ /* 0x000fe20007ffe00a */
[----:B------:R-:W-:Y:S01]  /*1660*/  IMAD.SHL.U32 R7, R32, 0x100, RZ ;  /* 0x0000010020077824 */ /* 0x000fe200078e00ff */
[----:B------:R-:W-:Y:S02]  /*1670*/  SEL R5, RZ, 0x4, P5 ;  /* 0x00000004ff057807 */ /* 0x000fe40002800000 */
[----:B------:R-:W-:-:S02]  /*1680*/  SEL R8, RZ, 0x7fff8, P6 ;  /* 0x0007fff8ff087807 */ /* 0x000fc40003000000 */
[----:B------:R-:W-:Y:S02]  /*1690*/  LOP3.LUT R28, R28, 0x3, RZ, 0xc0, !PT ;  /* 0x000000031c1c7812 */ /* 0x000fe400078ec0ff */
[----:B------:R-:W-:Y:S02]  /*16a0*/  LOP3.LUT R3, R14, 0xf, RZ, 0xc0, !PT ;  /* 0x0000000f0e037812 */ /* 0x000fe400078ec0ff */
[----:B------:R-:W-:Y:S02]  /*16b0*/  IADD3 R22, PT, PT, R24, R23, R22 ;  /* 0x0000001718167210 */ /* 0x000fe40007ffe016 */
[----:B------:R-:W-:Y:S01]  /*16c0*/  IADD3 R5, PT, PT, R28, R8, R5 ;  /* 0x000000081c057210 */ /* 0x000fe20007ffe005 */
[----:B------:R-:W-:Y:S01]  /*16d0*/  IMAD R10, R10, 0x10, R3 ;  /* 0x000000100a0a7824 */ /* 0x000fe200078e0203 */
[----:B------:R-:W-:Y:S01]  /*16e0*/  LOP3.LUT R33, R33, 0x3, RZ, 0xc0, !PT ;  /* 0x0000000321217812 */ /* 0x000fe200078ec0ff */
[----:B------:R-:W-:Y:S01]  /*16f0*/  IMAD.SHL.U32 R22, R22, 0x100, RZ ;  /* 0x0000010016167824 */ /* 0x000fe200078e00ff */
[----:B------:R-:W-:-:S02]  /*1700*/  LOP3.LUT R3, R6, 0xf00, RZ, 0xe2, !PT ;  /* 0x00000f0006037812 */ /* 0x000fc400078ee2ff */
[----:B------:R-:W-:Y:S02]  /*1710*/  LOP3.LUT R20, R20, 0x3, RZ, 0xc0, !PT ;  /* 0x0000000314147812 */ /* 0x000fe400078ec0ff */
[----:B------:R-:W-:Y:S01]  /*1720*/  LOP3.LUT R5, R5, 0xf, RZ, 0xc0, !PT ;  /* 0x0000000f05057812 */ /* 0x000fe200078ec0ff */
[----:B------:R-:W-:Y:S01]  /*1730*/  IMAD R2, R2, 0x1000, R3 ;  /* 0x0000100002027824 */ /* 0x000fe200078e0203 */
[----:B------:R-:W-:Y:S02]  /*1740*/  IADD3 R30, PT, PT, R33, R31, R30 ;  /* 0x0000001f211e7210 */ /* 0x000fe40007ffe01e */
[----:B------:R-:W-:Y:S01]  /*1750*/  LOP3.LUT R7, R7, 0xf00, RZ, 0xe2, !PT ;  /* 0x00000f0007077812 */ /* 0x000fe200078ee2ff */
[----:B------:R-:W-:Y:S01]  /*1760*/  IMAD R4, R4, 0x10, R5 ;  /* 0x0000001004047824 */ /* 0x000fe200078e0205 */
[----:B------:R-:W-:Y:S02]  /*1770*/  IADD3 R18, PT, PT, R20, R19, R18 ;  /* 0x0000001314127210 */ /* 0x000fe40007ffe012 */
[----:B------:R-:W-:Y:S01]  /*1780*/  LOP3.LUT R3, R22, 0xf00, RZ, 0xe2, !PT ;  /* 0x00000f0016037812 */ /* 0x000fe200078ee2ff */
[----:B------:R-:W-:Y:S01]  /*1790*/  IMAD R7, R30, 0x1000, R7 ;  /* 0x000010001e077824 */ /* 0x000fe200078e0207 */
[----:B------:R-:W-:-:S02]  /*17a0*/  LOP3.LUT R36, R36, 0xff, RZ, 0xc0, !PT ;  /* 0x000000ff24247812 */ /* 0x000fc400078ec0ff */
[----:B------:R-:W-:Y:S01]  /*17b0*/  LOP3.LUT R5, R4, 0xff, RZ, 0xc0, !PT ;  /* 0x000000ff04057812 */ /* 0x000fe200078ec0ff */
[----:B------:R-:W-:Y:S01]  /*17c0*/  IMAD R18, R18, 0x1000, R3 ;  /* 0x0000100012127824 */ /* 0x000fe200078e0203 */
[----:B------:R-:W-:Y:S01]  /*17d0*/  LOP3.LUT R3, R10, 0xff, RZ, 0xc0, !PT ;  /* 0x000000ff0a037812 */ /* 0x000fe200078ec0ff */
[----:B------:R-:W-:Y:S01]  /*17e0*/  IMAD.IADD R7, R7, 0x1, R36 ;  /* 0x0000000107077824 */ /* 0x000fe200078e0224 */
[----:B------:R-:W-:Y:S01]  /*17f0*/  ISETP.NE.U32.AND P0, PT, R46, RZ, PT ;  /* 0x000000ff2e00720c */ /* 0x000fe20003f05070 */
[----:B------:R-:W-:Y:S02]  /*1800*/  IMAD.IADD R5, R18, 0x1, R5 ;  /* 0x0000000112057824 */ /* 0x000fe400078e0205 */
[----:B------:R-:W-:Y:S01]  /*1810*/  IMAD.IADD R2, R2, 0x1, R3 ;  /* 0x0000000102027824 */ /* 0x000fe200078e0203 */
[----:B------:R-:W-:Y:S01]  /*1820*/  LOP3.LUT R74, R7, 0xffff, RZ, 0xc0, !PT ;  /* 0x0000ffff074a7812 */ /* 0x000fe200078ec0ff */
[----:B------:R-:W-:Y:S01]  /*1830*/  VIADD R4, R94, 0xfffffff7 ;  /* 0xfffffff75e047836 */ /* 0x000fe20000000000 */
[----:B0--3--:R-:W-:Y:S07]  /*1840*/  BRA.U UP0, `(.L_x_5) ;  /* 0x0000000100187547 */ /* 0x009fee000b800000 */
[----:B------:R-:W-:Y:S01]  /*1850*/  ELECT P4, URZ, PT ;  /* 0x0000000000ff782f */ /* 0x000fe20003880000 */
[----:B------:R-:W-:Y:S01]  /*1860*/  IMAD.MOV.U32 R3, RZ, RZ, 0x1 ;  /* 0x00000001ff037424 */ /* 0x000fe200078e00ff */
[----:B------:R-:W-:Y:S01]  /*1870*/  UMOV UR4, 0x40 ;  /* 0x0000004000047882 */ /* 0x000fe20000000000 */
[----:B------:R-:W-:Y:S01]  /*1880*/  UVIRTCOUNT.DEALLOC.SMPOOL 0x80 ;  /* 0x000000800000784c */ /* 0x000fe20000000000 */
[----:B------:R-:W-:-:S09]  /*1890*/  ULEA UR4, UR5, UR4, 0x18 ;  /* 0x0000000405047291 */ /* 0x000fd2000f8ec0ff */
[----:B------:R0:W-:Y:S03]  /*18a0*/  @P4 STS.U8 [UR4], R3 ;  /* 0x00000003ff004988 */ /* 0x0001e60008000004 */
.L_x_5:
[----:B------:R-:W-:Y:S01]  /*18b0*/  STTM.x64 tmem[UR14], RZ ;  /* 0x000000ff000079ed */ /* 0x000fe2000834000e */
[----:B------:R-:W-:Y:S01]  /*18c0*/  STTM.x64 tmem[UR14+0x40], RZ ;  /* 0x000040ff000079ed */ /* 0x000fe2000834000e */
[----:B------:R-:W-:Y:S01]  /*18d0*/  STTM.x64 tmem[UR14+0x80], RZ ;  /* 0x000080ff000079ed */ /* 0x000fe2000834000e */
[----:B------:R-:W-:Y:S01]  /*18e0*/  STTM.x64 tmem[UR14+0xc0], RZ ;  /* 0x0000c0ff000079ed */ /* 0x000fe2000834000e */
[----:B------:R-:W1:Y:S02]  /*18f0*/  FENCE.VIEW.ASYNC.T ;  /* 0x00000000000073c6 */ /* 0x000e640000000200 */
[----:B-1----:R-:W-:Y:S01]  /*1900*/  VOTEU.ALL UP1, P0 ;  /* 0x0000000000ff7886 */ /* 0x002fe20000020000 */
[----:B------:R-:W-:Y:S01]  /*1910*/  VOTEU.ALL UP2, P0 ;  /* 0x0000000000ff7886 */ /* 0x000fe20000040000 */
[----:B------:R-:W-:Y:S01]  /*1920*/  PRMT R80, R2, 0x5410, R5 ;  /* 0x0000541002507816 */ /* 0x000fe20000000005 */
[----:B------:R-:W-:Y:S01]  /*1930*/  IMAD R2, R44, UR8, RZ ;  /* 0x000000082c027c24 */ /* 0x000fe2000f8e02ff */
[----:B------:R-:W1:Y:S01]  /*1940*/  LDCU.64 UR26, c[0x0][0x358] ;  /* 0x00006b00ff1a77ac */ /* 0x000e620008000a00 */
[----:B------:R-:W-:-:S04]  /*1950*/  @!UP1 UIADD3 UR4, UPT, UPT, -UR6, 0x100000, URZ ;  /* 0x0010000006049890 */ /* 0x000fc8000fffe1ff */
[----:B------:R-:W-:Y:S02]  /*1960*/  @!UP1 USHF.L.U32 UR5, UR4, 0xb, URZ ;  /* 0x0000000b04059899 */ /* 0x000fe400080006ff */
[----:B------:R-:W-:Y:S01]  /*1970*/  @!UP1 USHF.L.U32 UR4, UR4, 0x1, URZ ;  /* 0x0000000104049899 */ /* 0x000fe200080006ff */
[----:B------:R-:W-:Y:S01]  /*1980*/  BAR.SYNC.DEFER_BLOCKING 0x0 ;  /* 0x0000000000007b1d */ /* 0x000fe20000010000 */
[----:B------:R-:W-:Y:S01]  /*1990*/  ISETP.GE.U32.AND P5, PT, R4, 0x7fffffb8, PT ;  /* 0x7fffffb80400780c */ /* 0x000fe20003fa6070 */
[----:B------:R-:W-:Y:S01]  /*19a0*/  IMAD.SHL.U32 R4, R112, 0x8, RZ ;  /* 0x0000000870047824 */ /* 0x000fe200078e00ff */
[C---:B------:R-:W-:Y:S02]  /*19b0*/  IADD3 R83, P6, PT, R2.reuse, UR16, RZ ;  /* 0x0000001002537c10 */ /* 0x040fe4000ffde0ff */
[----:B0-----:R-:W-:Y:S02]  /*19c0*/  SHF.R.U32.HI R3, RZ, 0xf, R74 ;  /* 0x0000000fff037819 */ /* 0x001fe4000001164a */
[----:B------:R-:W-:Y:S01]  /*19d0*/  PRMT R143, RZ, 0x7610, R143 ;  /* 0x00007610ff8f7816 */ /* 0x000fe2000000008f */
[----:B------:R-:W-:Y:S01]  /*19e0*/  @!P3 IMAD.MOV.U32 R8, RZ, RZ, R83 ;  /* 0x000000ffff08b224 */ /* 0x000fe200078e0053 */
[----:B------:R-:W-:Y:S01]  /*19f0*/  LEA.HI.X.SX32 R2, R2, UR17, 0x1, P6 ;  /* 0x0000001102027c11 */ /* 0x000fe2000b0f0eff */
[----:B------:R-:W-:Y:S01]  /*1a00*/  IMAD.SHL.U32 R6, R112, 0x10, RZ ;  /* 0x0000001070067824 */ /* 0x000fe200078e00ff */
[----:B------:R-:W-:-:S02]  /*1a10*/  LOP3.LUT P4, RZ, R3, 0x1, RZ, 0xc0, !PT ;  /* 0x0000000103ff7812 */ /* 0x000fc4000788c0ff */
[----:B------:R-:W-:Y:S01]  /*1a20*/  SHF.R.U32.HI R5, RZ, 0x7, R74 ;  /* 0x00000007ff057819 */ /* 0x000fe2000001164a */
[----:B------:R-:W-:Y:S01]  /*1a30*/  @!P3 IMAD.MOV.U32 R9, RZ, RZ, R2 ;  /* 0x000000ffff09b224 */ /* 0x000fe200078e0002 */
[----:B------:R-:W-:Y:S01]  /*1a40*/  PRMT R145, RZ, 0x7610, R145 ;  /* 0x00007610ff917816 */ /* 0x000fe20000000091 */
[----:B------:R-:W-:Y:S01]  /*1a50*/  IMAD R12, R112, 0x18, RZ ;  /* 0x00000018700c7824 */ /* 0x000fe200078e02ff */
[----:B------:R-:W-:Y:S02]  /*1a60*/  SHF.R.U64 R7, R80, 0x1f, RZ ;  /* 0x0000001f50077819 */ /* 0x000fe400000012ff */
[----:B------:R-:W-:Y:S01]  /*1a70*/  PRMT R146, RZ, 0x7610, R146 ;  /* 0x00007610ff927816 */ /* 0x000fe20000000092 */
[C---:B------:R-:W-:Y:S01]  /*1a80*/  IMAD.SHL.U32 R14, R112.reuse, 0x20, RZ ;  /* 0x00000020700e7824 */ /* 0x040fe200078e00ff */
[----:B------:R-:W-:Y:S01]  /*1a90*/  PRMT R147, RZ, 0x7610, R147 ;  /* 0x00007610ff937816 */ /* 0x000fe20000000093 */
[----:B------:R-:W-:Y:S01]  /*1aa0*/  IMAD R20, R112, 0x28, RZ ;  /* 0x0000002870147824 */ /* 0x000fe200078e02ff */
[----:B------:R-:W-:Y:S01]  /*1ab0*/  SHF.R.U64 R15, R80, 0xf, RZ ;  /* 0x0000000f500f7819 */ /* 0x000fe200000012ff */
[----:B------:R-:W0:Y:S02]  /*1ac0*/  FENCE.VIEW.ASYNC.S ;  /* 0x00000000000073c6 */ /* 0x000e240000000000 */
[----:B0-----:R0:W2:Y:S02]  /*1ad0*/  @!UP2 SYNCS.EXCH.64 URZ, [UR10], UR4 ;  /* 0x000000040affa5b2 */ /* 0x0010a40008000100 */
[----:B--2---:R-:W-:Y:S01]  /*1ae0*/  BAR.SYNC.DEFER_BLOCKING 0x0 ;  /* 0x0000000000007b1d */ /* 0x004fe20000010000 */
[----:B------:R-:W-:-:S04]  /*1af0*/  IADD3 R3, P6, PT, R4, R83, RZ ;  /* 0x0000005304037210 */ /* 0x000fc80007fde0ff */
[----:B------:R-:W-:Y:S01]  /*1b00*/  LEA.HI.X.SX32 R4, R4, R2, 0x1, P6 ;  /* 0x0000000204047211 */ /* 0x000fe200030f0eff */
[----:B------:R-:W-:Y:S01]  /*1b10*/  @!P5 IMAD.MOV.U32 R10, RZ, RZ, R3 ;  /* 0x000000ffff0ad224 */ /* 0x000fe200078e0003 */
[----:B------:R-:W-:Y:S01]  /*1b20*/  PRMT R151, RZ, 0x7610, R151 ;  /* 0x00007610ff977816 */ /* 0x000fe20000000097 */
[C---:B------:R-:W-:Y:S02]  /*1b30*/  IMAD R179, R112.reuse, 0x30, RZ ;  /* 0x0000003070b37824 */ /* 0x040fe400078e02ff */
[----:B------:R-:W-:Y:S01]  /*1b40*/  IMAD R195, R112, 0x38, RZ ;  /* 0x0000003870c37824 */ /* 0x000fe200078e02ff */
[----:B------:R-:W-:Y:S01]  /*1b50*/  PRMT R149, RZ, 0x7610, R149 ;  /* 0x00007610ff957816 */ /* 0x000fe20000000095 */
[----:B------:R-:W-:Y:S01]  /*1b60*/  @!P5 IMAD.MOV.U32 R11, RZ, RZ, R4 ;  /* 0x000000ffff0bd224 */ /* 0x000fe200078e0004 */
[----:B------:R-:W-:Y:S02]  /*1b70*/  PRMT R153, RZ, 0x7610, R153 ;  /* 0x00007610ff997816 */ /* 0x000fe40000000099 */
[----:B------:R-:W-:-:S02]  /*1b80*/  PRMT R152, RZ, 0x7610, R152 ;  /* 0x00007610ff987816 */ /* 0x000fc40000000098 */
[----:B------:R-:W-:Y:S01]  /*1b90*/  PRMT R154, RZ, 0x7610, R154 ;  /* 0x00007610ff9a7816 */ /* 0x000fe2000000009a */
[C---:B------:R-:W-:Y:S01]  /*1ba0*/  IMAD R17, R112.reuse, 0x19, RZ ;  /* 0x0000001970117824 */ /* 0x040fe200078e02ff */
[----:B------:R-:W-:Y:S01]  /*1bb0*/  PRMT R155, RZ, 0x7610, R155 ;  /* 0x00007610ff9b7816 */ /* 0x000fe2000000009b */
[C---:B------:R-:W-:Y:S01]  /*1bc0*/  IMAD R19, R112.reuse, 0x21, RZ ;  /* 0x0000002170137824 */ /* 0x040fe200078e02ff */
[----:B------:R-:W-:Y:S01]  /*1bd0*/  PRMT R157, RZ, 0x7610, R157 ;  /* 0x00007610ff9d7816 */ /* 0x000fe2000000009d */
[C---:B------:R-:W-:Y:S01]  /*1be0*/  IMAD R81, R112.reuse, 0x29, RZ ;  /* 0x0000002970517824 */ /* 0x040fe200078e02ff */
[----:B------:R-:W-:Y:S01]  /*1bf0*/  PRMT R160, RZ, 0x7610, R160 ;  /* 0x00007610ffa07816 */ /* 0x000fe200000000a0 */
[----:B-1----:R-:W2:Y:S01]  /*1c00*/  @!P3 LDG.E.U8 R143, desc[UR26][R8.64] ;  /* 0x0000001a088fb981 */ /* 0x002ea2000c1e1100 */
[----:B------:R-:W-:Y:S01]  /*1c10*/  LOP3.LUT P3, RZ, R5, 0x1, RZ, 0xc0, !PT ;  /* 0x0000000105ff7812 */ /* 0x000fe2000786c0ff */
[----:B------:R-:W-:Y:S01]  /*1c20*/  IMAD R181, R112, 0x31, RZ ;  /* 0x0000003170b57824 */ /* 0x000fe200078e02ff */
[----:B------:R-:W-:Y:S01]  /*1c30*/  IADD3 R5, P6, PT, R6, R83, RZ ;  /* 0x0000005306057210 */ /* 0x000fe20007fde0ff */
[----:B------:R1:W3:Y:S01]  /*1c40*/  @!P5 LDG.E.U8 R145, desc[UR26][R10.64] ;  /* 0x0000001a0a91d981 */ /* 0x0002e2000c1e1100 */
[----:B------:R-:W-:Y:S01]  /*1c50*/  SHF.R.U64 R21, R80, 0x6, RZ ;  /* 0x0000000650157819 */ /* 0x000fe200000012ff */
[----:B------:R-:W-:Y:S01]  /*1c60*/  IMAD R197, R112, 0x39, RZ ;  /* 0x0000003970c57824 */ /* 0x000fe200078e02ff */
[----:B------:R-:W-:-:S02]  /*1c70*/  LEA.HI.X.SX32 R6, R6, R2, 0x1, P6 ;  /* 0x0000000206067211 */ /* 0x000fc400030f0eff */
[----:B------:R-:W-:Y:S02]  /*1c80*/  PRMT R162, RZ, 0x7610, R162 ;  /* 0x00007610ffa27816 */ /* 0x000fe400000000a2 */
[----:B------:R-:W-:Y:S02]  /*1c90*/  PRMT R161, RZ, 0x7610, R161 ;  /* 0x00007610ffa17816 */ /* 0x000fe400000000a1 */
[----:B------:R-:W-:Y:S01]  /*1ca0*/  PRMT R163, RZ, 0x7610, R163 ;  /* 0x00007610ffa37816 */ /* 0x000fe200000000a3 */
[----:B-1----:R-:W-:Y:S01]  /*1cb0*/  @P4 IMAD.MOV.U32 R10, RZ, RZ, R5 ;  /* 0x000000ffff0a4224 */ /* 0x002fe200078e0005 */
[----:B------:R-:W-:Y:S01]  /*1cc0*/  LOP3.LUT P5, RZ, R7, 0x1, RZ, 0xc0, !PT ;  /* 0x0000000107ff7812 */ /* 0x000fe200078ac0ff */
[----:B------:R-:W-:Y:S01]  /*1cd0*/  @P4 IMAD.MOV.U32 R11, RZ, RZ, R6 ;  /* 0x000000ffff0b4224 */ /* 0x000fe200078e0006 */
[----:B------:R-:W-:Y:S01]  /*1ce0*/  IADD3 R7, P6, PT, R12, R83, RZ ;  /* 0x000000530c077210 */ /* 0x000fe20007fde0ff */
[----:B------:R-:W-:Y:S01]  /*1cf0*/  IMAD.SHL.U32 R24, R112, 0x2, RZ ;  /* 0x0000000270187824 */ /* 0x000fe200078e00ff */
[----:B------:R-:W-:-:S02]  /*1d00*/  SHF.R.U64 R9, R80, 0x17, RZ ;  /* 0x0000001750097819 */ /* 0x000fc400000012ff */
[----:B------:R-:W-:Y:S01]  /*1d10*/  PRMT R165, RZ, 0x7610, R165 ;  /* 0x00007610ffa57816 */ /* 0x000fe200000000a5 */
[----:B------:R1:W4:Y:S01]  /*1d20*/  @P4 LDG.E.U8 R146, desc[UR26][R10.64] ;  /* 0x0000001a0a924981 */ /* 0x000322000c1e1100 */
[-C--:B------:R-:W-:Y:S01]  /*1d30*/  LEA.HI.X.SX32 R8, R12, R2.reuse, 0x1, P6 ;  /* 0x000000020c087211 */ /* 0x080fe200030f0eff */
[C---:B------:R-:W-:Y:S01]  /*1d40*/  IMAD R26, R112.reuse, 0xa, RZ ;  /* 0x0000000a701a7824 */ /* 0x040fe200078e02ff */
[----:B------:R-:W-:Y:S02]  /*1d50*/  LOP3.LUT P4, RZ, R9, 0x1, RZ, 0xc0, !PT ;  /* 0x0000000109ff7812 */ /* 0x000fe4000788c0ff */
[--C-:B------:R-:W-:Y:S02]  /*1d60*/  SHF.R.U32.HI R25, RZ, 0xd, R74.reuse ;  /* 0x0000000dff197819 */ /* 0x100fe4000001164a */
[----:B------:R-:W-:Y:S01]  /*1d70*/  PRMT R167, RZ, 0x7610, R167 ;  /* 0x00007610ffa77816 */ /* 0x000fe200000000a7 */
[----:B------:R-:W-:Y:S01]  /*1d80*/  IMAD R32, R112, 0x12, RZ ;  /* 0x0000001270207824 */ /* 0x000fe200078e02ff */
[C---:B------:R-:W-:Y:S01]  /*1d90*/  IADD3 R9, P6, PT, R14.reuse, R83, RZ ;  /* 0x000000530e097210 */ /* 0x040fe20007fde0ff */
[----:B------:R-:W-:Y:S01]  /*1da0*/  @P3 IMAD.MOV.U32 R12, RZ, RZ, R7 ;  /* 0x000000ffff0c3224 */ /* 0x000fe200078e0007 */
[----:B------:R-:W-:Y:S01]  /*1db0*/  SHF.R.U32.HI R27, RZ, 0x5, R74 ;  /* 0x00000005ff1b7819 */ /* 0x000fe2000001164a */
[----:B------:R-:W-:Y:S01]  /*1dc0*/  @P3 IMAD.MOV.U32 R13, RZ, RZ, R8 ;  /* 0x000000ffff0d3224 */ /* 0x000fe200078e0008 */
[----:B-1----:R-:W-:-:S02]  /*1dd0*/  LEA.HI.X.SX32 R10, R14, R2, 0x1, P6 ;  /* 0x000000020e0a7211 */ /* 0x002fc400030f0eff */
[----:B------:R-:W-:Y:S01]  /*1de0*/  PRMT R169, RZ, 0x7610, R169 ;  /* 0x00007610ffa97816 */ /* 0x000fe200000000a9 */
[C---:B------:R-:W-:Y:S01]  /*1df0*/  IMAD R34, R112.reuse, 0x1a, RZ ;  /* 0x0000001a70227824 */ /* 0x040fe200078e02ff */
[----:B------:R1:W2:Y:S01]  /*1e00*/  @P3 LDG.E.U8 R147, desc[UR26][R12.64] ;  /* 0x0000001a0c933981 */ /* 0x0002a2000c1e1100 */
[----:B------:R-:W-:Y:S01]  /*1e10*/  LOP3.LUT P3, RZ, R15, 0x1, RZ, 0xc0, !PT ;  /* 0x000000010fff7812 */ /* 0x000fe2000786c0ff */
[----:B------:R-:W-:Y:S01]  /*1e20*/  IMAD R36, R112, 0x22, RZ ;  /* 0x0000002270247824 */ /* 0x000fe200078e02ff */
[----:B------:R-:W-:Y:S02]  /*1e30*/  SHF.R.U64 R11, R80, 0x7, RZ ;  /* 0x00000007500b7819 */ /* 0x000fe400000012ff */
[----:B------:R-:W-:Y:S01]  /*1e40*/  PRMT R206, RZ, 0x7610, R206 ;  /* 0x00007610ffce7816 */ /* 0x000fe200000000ce */
[----:B------:R-:W-:Y:S01]  /*1e50*/  IMAD R37, R112, 0x2a, RZ ;  /* 0x0000002a70257824 */ /* 0x000fe200078e02ff */
[----:B------:R-:W-:Y:S01]  /*1e60*/  IADD3 R111, P6, PT, R20, R83, RZ ;  /* 0x00000053146f7210 */ /* 0x000fe20007fde0ff */
[----:B------:R-:W-:Y:S01]  /*1e70*/  STL [R1+0x36c], R3 ;  /* 0x00036c0301007387 */ /* 0x000fe20000100800 */
[----:B------:R-:W-:Y:S01]  /*1e80*/  SHF.R.U64 R35, R80, 0x15, RZ ;  /* 0x0000001550237819 */ /* 0x000fe200000012ff */
[----:B-1----:R-:W-:Y:S01]  /*1e90*/  @P5 IMAD.MOV.U32 R12, RZ, RZ, R9 ;  /* 0x000000ffff0c5224 */ /* 0x002fe200078e0009 */
[----:B------:R-:W-:Y:S01]  /*1ea0*/  PRMT R207, RZ, 0x7610, R207 ;  /* 0x00007610ffcf7816 */ /* 0x000fe200000000cf */
[----:B------:R-:W-:Y:S01]  /*1eb0*/  @P5 IMAD.MOV.U32 R13, RZ, RZ, R10 ;  /* 0x000000ffff0d5224 */ /* 0x000fe200078e000a */
[----:B------:R-:W-:-:S02]  /*1ec0*/  LEA.HI.X.SX32 R20, R20, R2, 0x1, P6 ;  /* 0x0000000214147211 */ /* 0x000fc400030f0eff */
[----:B------:R-:W-:Y:S02]  /*1ed0*/  SHF.R.U64 R38, R80, 0xd, RZ ;  /* 0x0000000d50267819 */ /* 0x000fe400000012ff */
[----:B------:R-:W-:Y:S01]  /*1ee0*/  PRMT R215, RZ, 0x7610, R215 ;  /* 0x00007610ffd77816 */ /* 0x000fe200000000d7 */
[----:B------:R1:W2:Y:S01]  /*1ef0*/  @P5 LDG.E.U8 R151, desc[UR26][R12.64] ;  /* 0x0000001a0c975981 */ /* 0x0002a2000c1e1100 */
[----:B------:R-:W-:Y:S02]  /*1f00*/  LOP3.LUT P5, RZ, R11, 0x1, RZ, 0xc0, !PT ;  /* 0x000000010bff7812 */ /* 0x000fe400078ac0ff */
[----:B------:R-:W-:Y:S02]  /*1f10*/  PRMT R214, RZ, 0x7610, R214 ;  /* 0x00007610ffd67816 */ /* 0x000fe400000000d6 */
[----:B------:R-:W-:Y:S02]  /*1f20*/  PRMT R222, RZ, 0x7610, R222 ;  /* 0x00007610ffde7816 */ /* 0x000fe400000000de */
[----:B------:R-:W-:-:S02]  /*1f30*/  PRMT R217, RZ, 0x7610, R217 ;  /* 0x00007610ffd97816 */ /* 0x000fc400000000d9 */
[----:B------:R-:W-:Y:S01]  /*1f40*/  PRMT R223, RZ, 0x7610, R223 ;  /* 0x00007610ffdf7816 */ /* 0x000fe200000000df */
[----:B------:R-:W-:Y:S01]  /*1f50*/  IMAD R39, R112, 0x13, RZ ;  /* 0x0000001370277824 */ /* 0x000fe200078e02ff */
[CC--:B------:R-:W-:Y:S01]  /*1f60*/  IADD3 R180, P6, PT, R179.reuse, R83.reuse, RZ ;  /* 0x00000053b3b47210 */ /* 0x0c0fe20007fde0ff */
[----:B-1----:R-:W-:Y:S01]  /*1f70*/  @P4 IMAD.MOV.U32 R12, RZ, RZ, R111 ;  /* 0x000000ffff0c4224 */ /* 0x002fe200078e006f */
[----:B------:R-:W-:Y:S01]  /*1f80*/  SHF.R.U32.HI R14, RZ, 0x6, R74 ;  /* 0x00000006ff0e7819 */ /* 0x000fe2000001164a */
[----:B------:R-:W-:Y:S01]  /*1f90*/  @P4 IMAD.MOV.U32 R13, RZ, RZ, R20 ;  /* 0x000000ffff0d4224 */ /* 0x000fe200078e0014 */
[-C--:B------:R-:W-:Y:S01]  /*1fa0*/  LEA.HI.X.SX32 R179, R179, R2.reuse, 0x1, P6 ;  /* 0x00000002b3b37211 */ /* 0x080fe200030f0eff */
[----:B------:R-:W-:Y:S01]  /*1fb0*/  VIADD R11, R94, 0xfffffff6 ;  /* 0xfffffff65e0b7836 */ /* 0x000fe20000000000 */
[-C--:B------:R-:W-:Y:S01]  /*1fc0*/  IADD3 R196, P6, PT, R195, R83.reuse, RZ ;  /* 0x00000053c3c47210 */ /* 0x080fe20007fde0ff */
[----:B------:R-:W-:Y:S01]  /*1fd0*/  @P3 IMAD.MOV.U32 R178, RZ, RZ, R180 ;  /* 0x000000ffffb23224 */ /* 0x000fe200078e00b4 */
[----:B------:R1:W2:Y:S01]  /*1fe0*/  @P4 LDG.E.U8 R149, desc[UR26][R12.64] ;  /* 0x0000001a0c954981 */ /* 0x0002a2000c1e1100 */
[----:B------:R-:W-:Y:S01]  /*1ff0*/  PRMT R224, RZ, 0x7610, R224 ;  /* 0x00007610ffe07816 */ /* 0x000fe200000000e0 */
[C---:B------:R-:W-:Y:S01]  /*2000*/  IMAD R41, R112.reuse, 0x1b, RZ ;  /* 0x0000001b70297824 */ /* 0x040fe200078e02ff */
[----:B------:R-:W-:Y:S01]  /*2010*/  ISETP.GE.U32.AND P4, PT, R11, 0x7fffffb7, PT ;  /* 0x7fffffb70b00780c */ /* 0x000fe20003f86070 */
[----:B------:R-:W2:Y:S01]  /*2020*/  @P3 LDG.E.U8 R153, desc[UR26][R178.64] ;  /* 0x0000001ab2993981 */ /* 0x000ea2000c1e1100 */
[----:B------:R-:W-:Y:S01]  /*2030*/  IMAD R11, R112, 0x9, RZ ;  /* 0x00000009700b7824 */ /* 0x000fe200078e02ff */
[----:B------:R-:W-:Y:S01]  /*2040*/  LEA.HI.X.SX32 R195, R195, R2, 0x1, P6 ;  /* 0x00000002c3c37211 */ /* 0x000fe200030f0eff */
[----:B------:R-:W-:Y:S01]  /*2050*/  @P5 IMAD.MOV.U32 R194, RZ, RZ, R196 ;  /* 0x000000ffffc25224 */ /* 0x000fe200078e00c4 */
[----:B------:R-:W-:Y:S01]  /*2060*/  LOP3.LUT P3, RZ, R14, 0x1, RZ, 0xc0, !PT ;  /* 0x000000010eff7812 */ /* 0x000fe2000786c0ff */
[----:B------:R-:W-:Y:S01]  /*2070*/  IMAD R15, R112, 0x11, RZ ;  /* 0x00000011700f7824 */ /* 0x000fe200078e02ff */
[----:B------:R-:W-:Y:S01]  /*2080*/  SHF.R.U32.HI R14, RZ, 0xe, R74 ;  /* 0x0000000eff0e7819 */ /* 0x000fe2000001164a */
[----:B------:R-:W-:Y:S01]  /*2090*/  STL [R1+0x368], R4 ;  /* 0x0003680401007387 */ /* 0x000fe20000100800 */
[----:B-1----:R-:W-:-:S02]  /*20a0*/  IADD3 R12, P6, PT, R11, R83, RZ ;  /* 0x000000530b0c7210 */ /* 0x002fc40007fde0ff */
[----:B------:R-:W-:Y:S01]  /*20b0*/  SHF.R.U64 R40, R80, 0x1c, RZ ;  /* 0x0000001c50287819 */ /* 0x000fe200000012ff */
[----:B------:R-:W2:Y:S01]  /*20c0*/  @P5 LDG.E.U8 R152, desc[UR26][R194.64] ;  /* 0x0000001ac2985981 */ /* 0x000ea2000c1e1100 */
[----:B------:R-:W-:Y:S02]  /*20d0*/  LOP3.LUT P5, RZ, R14, 0x1, RZ, 0xc0, !PT ;  /* 0x000000010eff7812 */ /* 0x000fe400078ac0ff */
[----:B------:R-:W-:Y:S01]  /*20e0*/  PRMT R225, RZ, 0x7610, R225 ;  /* 0x00007610ffe17816 */ /* 0x000fe200000000e1 */
[----:B------:R-:W-:Y:S01]  /*20f0*/  IMAD R43, R112, 0x23, RZ ;  /* 0x00000023702b7824 */ /* 0x000fe200078e02ff */
[----:B------:R-:W-:Y:S02]  /*2100*/  LEA.HI.X.SX32 R13, R11, R2, 0x1, P6 ;  /* 0x000000020b0d7211 */ /* 0x000fe400030f0eff */
[----:B------:R-:W-:Y:S01]  /*2110*/  SHF.R.U64 R42, R80, 0x14, RZ ;  /* 0x00000014502a7819 */ /* 0x000fe200000012ff */
[----:B------:R-:W-:Y:S01]  /*2120*/  IMAD R44, R112, 0x2b, RZ ;  /* 0x0000002b702c7824 */ /* 0x000fe200078e02ff */
[----:B------:R-:W-:Y:S01]  /*2130*/  IADD3 R14, P6, PT, R15, R83, RZ ;  /* 0x000000530f0e7210 */ /* 0x000fe20007fde0ff */
[----:B------:R-:W2:Y:S01]  /*2140*/  @!P4 LDG.E.U8 R154, desc[UR26][R12.64] ;  /* 0x0000001a0c9ac981 */ /* 0x000ea2000c1e1100 */
[----:B------:R-:W-:-:S02]  /*2150*/  SHF.R.U64 R11, R80, 0x1e, RZ ;  /* 0x0000001e500b7819 */ /* 0x000fc400000012ff */
[----:B------:R-:W-:Y:S02]  /*2160*/  PRMT R230, RZ, 0x7610, R230 ;  /* 0x00007610ffe67816 */ /* 0x000fe400000000e6 */
[----:B------:R-:W-:Y:S02]  /*2170*/  PRMT R232, RZ, 0x7610, R232 ;  /* 0x00007610ffe87816 */ /* 0x000fe400000000e8 */
[----:B------:R-:W-:Y:S02]  /*2180*/  PRMT R231, RZ, 0x7610, R231 ;  /* 0x00007610ffe77816 */ /* 0x000fe400000000e7 */
[----:B------:R-:W-:Y:S01]  /*2190*/  PRMT R233, RZ, 0x7610, R233 ;  /* 0x00007610ffe97816 */ /* 0x000fe200000000e9 */
[C---:B------:R-:W-:Y:S01]  /*21a0*/  IMAD.SHL.U32 R46, R112.reuse, 0x4, RZ ;  /* 0x00000004702e7824 */ /* 0x040fe200078e00ff */
[----:B------:R-:W-:Y:S02]  /*21b0*/  LEA.HI.X.SX32 R15, R15, R2, 0x1, P6 ;  /* 0x000000020f0f7211 */ /* 0x000fe400030f0eff */
[----:B------:R-:W-:Y:S01]  /*21c0*/  PRMT R238, RZ, 0x7610, R238 ;  /* 0x00007610ffee7816 */ /* 0x000fe200000000ee */
[----:B------:R-:W-:Y:S01]  /*21d0*/  IMAD R48, R112, 0xc, RZ ;  /* 0x0000000c70307824 */ /* 0x000fe200078e02ff */
[----:B------:R-:W-:Y:S01]  /*21e0*/  LOP3.LUT P4, RZ, R11, 0x1, RZ, 0xc0, !PT ;  /* 0x000000010bff7812 */ /* 0x000fe2000788c0ff */
[----:B------:R-:W2:Y:S01]  /*21f0*/  @P5 LDG.E.U8 R155, desc[UR26][R14.64] ;  /* 0x0000001a0e9b5981 */ /* 0x000ea2000c1e1100 */
[----:B------:R-:W-:-:S02]  /*2200*/  IADD3 R16, P6, PT, R17, R83, RZ ;  /* 0x0000005311107210 */ /* 0x000fc40007fde0ff */
[----:B------:R-:W-:Y:S02]  /*2210*/  SHF.R.U32.HI R47, RZ, 0xb, R74 ;  /* 0x0000000bff2f7819 */ /* 0x000fe4000001164a */
[----:B------:R-:W-:Y:S01]  /*2220*/  PRMT R240, RZ, 0x7610, R240 ;  /* 0x00007610fff07816 */ /* 0x000fe200000000f0 */
[----:B------:R-:W-:Y:S01]  /*2230*/  IMAD R54, R112, 0x14, RZ ;  /* 0x0000001470367824 */ /* 0x000fe200078e02ff */
[----:B------:R-:W-:Y:S02]  /*2240*/  SHF.R.U64 R11, R80, 0x16, RZ ;  /* 0x00000016500b7819 */ /* 0x000fe400000012ff */
[----:B------:R-:W-:Y:S01]  /*2250*/  PRMT R239, RZ, 0x7610, R239 ;  /* 0x00007610ffef7816 */ /* 0x000fe200000000ef */
[C---:B------:R-:W-:Y:S01]  /*2260*/  IMAD R56, R112.reuse, 0x1c, RZ ;  /* 0x0000001c70387824 */ /* 0x040fe200078e02ff */
[----:B------:R-:W-:Y:S01]  /*2270*/  LEA.HI.X.SX32 R17, R17, R2, 0x1, P6 ;  /* 0x0000000211117211 */ /* 0x000fe200030f0eff */
[----:B------:R-:W-:Y:S01]  /*2280*/  IMAD R115, R112, 0x24, RZ ;  /* 0x0000002470737824 */ /* 0x000fe200078e02ff */
[----:B------:R-:W-:-:S02]  /*2290*/  LOP3.LUT P5, RZ, R11, 0x1, RZ, 0xc0, !PT ;  /* 0x000000010bff7812 */ /* 0x000fc400078ac0ff */
[----:B------:R-:W-:Y:S01]  /*22a0*/  PRMT R246, RZ, 0x7610, R246 ;  /* 0x00007610fff67816 */ /* 0x000fe200000000f6 */
[----:B------:R-:W2:Y:S01]  /*22b0*/  @P3 LDG.E.U8 R157, desc[UR26][R16.64] ;  /* 0x0000001a109d3981 */ /* 0x000ea2000c1e1100 */
[----:B------:R-:W-:Y:S02]  /*22c0*/  IADD3 R18, P6, PT, R19, R83, RZ ;  /* 0x0000005313127210 */ /* 0x000fe40007fde0ff */
[----:B------:R-:W-:Y:S02]  /*22d0*/  PRMT R241, RZ, 0x7610, R241 ;  /* 0x00007610fff17816 */ /* 0x000fe400000000f1 */
[----:B------:R-:W-:Y:S02]  /*22e0*/  PRMT R247, RZ, 0x7610, R247 ;  /* 0x00007610fff77816 */ /* 0x000fe400000000f7 */
[----:B------:R-:W-:Y:S01]  /*22f0*/  PRMT R248, RZ, 0x7610, R248 ;  /* 0x00007610fff87816 */ /* 0x000fe200000000f8 */
[----:B------:R-:W-:Y:S01]  /*2300*/  VIADD R58, R94, 0xfffffff2 ;  /* 0xfffffff25e3a7836 */ /* 0x000fe20000000000 */
[----:B------:R-:W-:-:S02]  /*2310*/  SHF.R.U64 R11, R80, 0xe, RZ ;  /* 0x0000000e500b7819 */ /* 0x000fc400000012ff */
[----:B------:R-:W-:Y:S01]  /*2320*/  SHF.R.U32.HI R59, RZ, 0xa, R74 ;  /* 0x0000000aff3b7819 */ /* 0x000fe2000001164a */
[C---:B------:R-:W-:Y:S01]  /*2330*/  IMAD R71, R112.reuse, 0x25, RZ ;  /* 0x0000002570477824 */ /* 0x040fe200078e02ff */
[-C--:B------:R-:W-:Y:S01]  /*2340*/  LEA.HI.X.SX32 R19, R19, R2.reuse, 0x1, P6 ;  /* 0x0000000213137211 */ /* 0x080fe200030f0eff */
[----:B------:R-:W-:Y:S01]  /*2350*/  IMAD R173, R112, 0x2d, RZ ;  /* 0x0000002d70ad7824 */ /* 0x000fe200078e02ff */
[----:B------:R-:W-:Y:S01]  /*2360*/  LOP3.LUT P3, RZ, R11, 0x1, RZ, 0xc0, !PT ;  /* 0x000000010bff7812 */ /* 0x000fe2000786c0ff */
[----:B------:R-:W-:Y:S01]  /*2370*/  VIADD R64, R94, 0xfffffff9 ;  /* 0xfffffff95e407836 */ /* 0x000fe20000000000 */
[-C--:B------:R-:W-:Y:S01]  /*2380*/  IADD3 R11, P6, PT, R81, R83.reuse, RZ ;  /* 0x00000053510b7210 */ /* 0x080fe20007fde0ff */
[----:B------:R-:W2:Y:S01]  /*2390*/  @P4 LDG.E.U8 R160, desc[UR26][R18.64] ;  /* 0x0000001a12a04981 */ /* 0x000ea2000c1e1100 */
[----:B------:R-:W-:Y:S01]  /*23a0*/  LOP3.LUT P4, RZ, R21, 0x1, RZ, 0xc0, !PT ;  /* 0x0000000115ff7812 */ /* 0x000fe2000788c0ff */
[C---:B------:R-:W-:Y:S01]  /*23b0*/  IMAD R189, R112.reuse, 0x35, RZ ;  /* 0x0000003570bd7824 */ /* 0x040fe200078e02ff */
[-C--:B------:R-:W-:Y:S01]  /*23c0*/  LEA.HI.X.SX32 R81, R81, R2.reuse, 0x1, P6 ;  /* 0x0000000251517211 */ /* 0x080fe200030f0eff */
[----:B------:R-:W-:Y:S01]  /*23d0*/  IMAD R65, R112, 0x3d, RZ ;  /* 0x0000003d70417824 */ /* 0x000fe200078e02ff */
[CC--:B------:R-:W-:Y:S01]  /*23e0*/  IADD3 R182, P6, PT, R181.reuse, R83.reuse, RZ ;  /* 0x00000053b5b67210 */ /* 0x0c0fe20007fde0ff */
[----:B------:R-:W-:Y:S01]  /*23f0*/  @P5 IMAD.MOV.U32 R22, RZ, RZ, R11 ;  /* 0x000000ffff165224 */ /* 0x000fe200078e000b */
[----:B------:R-:W-:Y:S01]  /*2400*/  SHF.R.U64 R45, R80, 0xc, RZ ;  /* 0x0000000c502d7819 */ /* 0x000fe200000012ff */
[----:B------:R-:W-:Y:S01]  /*2410*/  @P5 IMAD.MOV.U32 R23, RZ, RZ, R81 ;  /* 0x000000ffff175224 */ /* 0x000fe200078e0051 */
[-C--:B------:R-:W-:Y:S01]  /*2420*/  LEA.HI.X.SX32 R181, R181, R2.reuse, 0x1, P6 ;  /* 0x00000002b5b57211 */ /* 0x080fe200030f0eff */
[C---:B------:R-:W-:Y:S01]  /*2430*/  VIADD R21, R94.reuse, 0xfffffffe ;  /* 0xfffffffe5e157836 */ /* 0x040fe20000000000 */
[C---:B------:R-:W-:Y:S01]  /*2440*/  IADD3 R198, P6, PT, R197.reuse, R83, RZ ;  /* 0x00000053c5c67210 */ /* 0x040fe20007fde0ff */
[----:B------:R-:W-:Y:S01]  /*2450*/  VIADD R66, R94, 0xfffffff1 ;  /* 0xfffffff15e427836 */ /* 0x000fe20000000000 */
[----:B------:R1:W2:Y:S01]  /*2460*/  @P5 LDG.E.U8 R162, desc[UR26][R22.64] ;  /* 0x0000001a16a25981 */ /* 0x0002a2000c1e1100 */
[----:B------:R-:W-:Y:S01]  /*2470*/  @P3 IMAD.MOV.U32 R183, RZ, RZ, R181 ;  /* 0x000000ffffb73224 */ /* 0x000fe200078e00b5 */
[----:B------:R-:W-:Y:S01]  /*2480*/  LEA.HI.X.SX32 R197, R197, R2, 0x1, P6 ;  /* 0x00000002c5c57211 */ /* 0x000fe200030f0eff */
[----:B------:R-:W-:Y:S01]  /*2490*/  IMAD R68, R112, 0xe, RZ ;  /* 0x0000000e70447824 */ /* 0x000fe200078e02ff */
[----:B------:R-:W-:Y:S01]  /*24a0*/  ISETP.GE.U32.AND P5, PT, R21, 0x7fffffbf, PT ;  /* 0x7fffffbf1500780c */ /* 0x000fe20003fa6070 */
[----:B------:R-:W-:Y:S01]  /*24b0*/  VIADD R21, R94, 0xfffffffd ;  /* 0xfffffffd5e157836 */ /* 0x000fe20000000000 */
[----:B------:R-:W2:Y:S01]  /*24c0*/  @P3 LDG.E.U8 R161, desc[UR26][R182.64] ;  /* 0x0000001ab6a13981 */ /* 0x000ea2000c1e1100 */
[----:B------:R-:W-:Y:S01]  /*24d0*/  @P4 IMAD.MOV.U32 R199, RZ, RZ, R197 ;  /* 0x000000ffffc74224 */ /* 0x000fe200078e00c5 */
[----:B------:R-:W-:-:S02]  /*24e0*/  SHF.R.U64 R55, R80, 0x1b, RZ ;  /* 0x0000001b50377819 */ /* 0x000fc400000012ff */
[----:B------:R-:W-:Y:S01]  /*24f0*/  LEA.HI R72, R234, R0, RZ, 0x1a ;  /* 0x00000000ea487211 */ /* 0x000fe200078fd0ff */
[----:B-1----:R-:W-:Y:S01]  /*2500*/  VIADD R22, R94, 0xfffffff5 ;  /* 0xfffffff55e167836 */ /* 0x002fe20000000000 */
[----:B------:R-:W-:Y:S01]  /*2510*/  ISETP.GE.U32.AND P3, PT, R21, 0x7fffffbe, PT ;  /* 0x7fffffbe1500780c */ /* 0x000fe20003f66070 */
[----:B------:R-:W2:Y:S01]  /*2520*/  @P4 LDG.E.U8 R163, desc[UR26][R198.64] ;  /* 0x0000001ac6a34981 */ /* 0x000ea2000c1e1100 */
[----:B------:R-:W-:Y:S01]  /*2530*/  IADD3 R21, P6, PT, R83, R112, RZ ;  /* 0x0000007053157210 */ /* 0x000fe20007fde0ff */
[----:B------:R-:W-:Y:S01]  /*2540*/  IMAD R98, R112, 0x26, RZ ;  /* 0x0000002670627824 */ /* 0x000fe200078e02ff */
[----:B------:R-:W-:Y:S02]  /*2550*/  ISETP.GE.U32.AND P4, PT, R22, 0x7fffffb6, PT ;  /* 0x7fffffb61600780c */ /* 0x000fe40003f86070 */
[----:B------:R-:W-:Y:S01]  /*2560*/  LOP3.LUT R92, R87, 0x2, RZ, 0xfc, !PT ;  /* 0x00000002575c7812 */ /* 0x000fe200078efcff */
[C---:B------:R-:W-:Y:S01]  /*2570*/  IMAD R175, R112.reuse, 0x2e, RZ ;  /* 0x0000002e70af7824 */ /* 0x040fe200078e02ff */
[-C--:B------:R-:W-:Y:S01]  /*2580*/  LEA.HI.X.SX32 R22, R112, R2.reuse, 0x1, P6 ;  /* 0x0000000270167211 */ /* 0x080fe200030f0eff */
[----:B------:R-:W-:Y:S01]  /*2590*/  @!P5 IMAD.MOV.U32 R28, RZ, RZ, R21 ;  /* 0x000000ffff1cd224 */ /* 0x000fe200078e0015 */
[----:B------:R-:W-:Y:S01]  /*25a0*/  IADD3 R23, P6, PT, R24, R83, RZ ;  /* 0x0000005318177210 */ /* 0x000fe20007fde0ff */
[----:B------:R-:W-:Y:S01]  /*25b0*/  IMAD R191, R112, 0x36, RZ ;  /* 0x0000003670bf7824 */ /* 0x000fe200078e02ff */
[----:B------:R-:W-:Y:S01]  /*25c0*/  SHF.R.U64 R57, R80, 0x13, RZ ;  /* 0x0000001350397819 */ /* 0x000fe200000012ff */
[----:B------:R-:W-:Y:S01]  /*25d0*/  @!P5 IMAD.MOV.U32 R29, RZ, RZ, R22 ;  /* 0x000000ffff1dd224 */ /* 0x000fe200078e0016 */
[----:B------:R-:W-:-:S02]  /*25e0*/  LEA.HI.X.SX32 R24, R24, R2, 0x1, P6 ;  /* 0x0000000218187211 */ /* 0x000fc400030f0eff */
[----:B------:R-:W-:Y:S01]  /*25f0*/  LOP3.LUT R95, R87, 0x4, RZ, 0xfc, !PT ;  /* 0x00000004575f7812 */ /* 0x000fe200078efcff */
[C---:B------:R-:W-:Y:S01]  /*2600*/  IMAD R177, R112.reuse, 0x2f, RZ ;  /* 0x0000002f70b17824 */ /* 0x040fe200078e02ff */
[----:B------:R1:W2:Y:S01]  /*2610*/  @!P5 LDG.E.U8 R165, desc[UR26][R28.64] ;  /* 0x0000001a1ca5d981 */ /* 0x0002a2000c1e1100 */
[----:B------:R-:W-:Y:S01]  /*2620*/  LOP3.LUT P5, RZ, R25, 0x1, RZ, 0xc0, !PT ;  /* 0x0000000119ff7812 */ /* 0x000fe200078ac0ff */
[----:B------:R-:W-:Y:S01]  /*2630*/  IMAD R193, R112, 0x37, RZ ;  /* 0x0000003770c17824 */ /* 0x000fe200078e02ff */
[----:B------:R-:W-:Y:S01]  /*2640*/  IADD3 R25, P6, PT, R26, R83, RZ ;  /* 0x000000531a197210 */ /* 0x000fe20007fde0ff */
[----:B------:R-:W-:Y:S01]  /*2650*/  @!P3 IMAD.MOV.U32 R30, RZ, RZ, R23 ;  /* 0x000000ffff1eb224 */ /* 0x000fe200078e0017 */
[----:B------:R-:W-:Y:S01]  /*2660*/  SHF.R.U64 R62, R80, 0x12, RZ ;  /* 0x00000012503e7819 */ /* 0x000fe200000012ff */
[----:B------:R-:W-:Y:S01]  /*2670*/  @!P3 IMAD.MOV.U32 R31, RZ, RZ, R24 ;  /* 0x000000ffff1fb224 */ /* 0x000fe200078e0018 */
[----:B------:R-:W-:Y:S01]  /*2680*/  LEA.HI.X.SX32 R26, R26, R2, 0x1, P6 ;  /* 0x000000021a1a7211 */ /* 0x000fe200030f0eff */
[----:B------:R-:W-:Y:S01]  /*2690*/  IMAD R99, R112, 0x3f, RZ ;  /* 0x0000003f70637824 */ /* 0x000fe200078e02ff */
[----:B------:R-:W-:Y:S01]  /*26a0*/  SHF.R.U64 R70, R80, 0x19, RZ ;  /* 0x0000001950467819 */ /* 0x000fe200000012ff */
[----:B------:R-:W0:Y:S01]  /*26b0*/  LDCU UR8, c[0x0][0x3b0] ;  /* 0x00007600ff0877ac */ /* 0x000e220008000800 */
[----:B------:R1:W2:Y:S01]  /*26c0*/  @!P3 LDG.E.U8 R167, desc[UR26][R30.64] ;  /* 0x0000001a1ea7b981 */ /* 0x0002a2000c1e1100 */
[----:B------:R-:W-:-:S02]  /*26d0*/  LOP3.LUT P3, RZ, R27, 0x1, RZ, 0xc0, !PT ;  /* 0x000000011bff7812 */ /* 0x000fc4000786c0ff */
[----:B------:R-:W-:Y:S02]  /*26e0*/  IADD3 R27, P6, PT, R32, R83, RZ ;  /* 0x00000053201b7210 */ /* 0x000fe40007fde0ff */
[----:B-1----:R-:W-:Y:S01]  /*26f0*/  SHF.R.U64 R29, R80, 0x1d, RZ ;  /* 0x0000001d501d7819 */ /* 0x002fe200000012ff */
[----:B------:R-:W-:Y:S02]  /*2700*/  @!P4 IMAD.MOV.U32 R30, RZ, RZ, R25 ;  /* 0x000000ffff1ec224 */ /* 0x000fe400078e0019 */
[----:B------:R-:W-:Y:S01]  /*2710*/  @!P4 IMAD.MOV.U32 R31, RZ, RZ, R26 ;  /* 0x000000ffff1fc224 */ /* 0x000fe200078e001a */
[----:B------:R-:W-:-:S04]  /*2720*/  LEA.HI.X.SX32 R28, R32, R2, 0x1, P6 ;  /* 0x00000002201c7211 */ /* 0x000fc800030f0eff */
[----:B------:R1:W2:Y:S01]  /*2730*/  @!P4 LDG.E.U8 R169, desc[UR26][R30.64] ;  /* 0x0000001a1ea9c981 */ /* 0x0002a2000c1e1100 */
[----:B------:R-:W-:Y:S02]  /*2740*/  LOP3.LUT P4, RZ, R29, 0x1, RZ, 0xc0, !PT ;  /* 0x000000011dff7812 */ /* 0x000fe4000788c0ff */
[C---:B------:R-:W-:Y:S01]  /*2750*/  IADD3 R29, P6, PT, R34.reuse, R83, RZ ;  /* 0x00000053221d7210 */ /* 0x040fe20007fde0ff */
[----:B------:R-:W-:Y:S02]  /*2760*/  @P5 IMAD.MOV.U32 R32, RZ, RZ, R27 ;  /* 0x000000ffff205224 */ /* 0x000fe400078e001b */
[----:B------:R-:W-:Y:S01]  /*2770*/  @P5 IMAD.MOV.U32 R33, RZ, RZ, R28 ;  /* 0x000000ffff215224 */ /* 0x000fe200078e001c */
[----:B-1----:R-:W-:-:S04]  /*2780*/  LEA.HI.X.SX32 R30, R34, R2, 0x1, P6 ;  /* 0x00000002221e7211 */ /* 0x002fc800030f0eff */
[----:B------:R1:W2:Y:S01]  /*2790*/  @P5 LDG.E.U8 R206, desc[UR26][R32.64] ;  /* 0x0000001a20ce5981 */ /* 0x0002a2000c1e1100 */
[----:B------:R-:W-:Y:S01]  /*27a0*/  IADD3 R31, P6, PT, R36, R83, RZ ;  /* 0x00000053241f7210 */ /* 0x000fe20007fde0ff */
[----:B------:R-:W-:Y:S01]  /*27b0*/  @P3 IMAD.MOV.U32 R34, RZ, RZ, R29 ;  /* 0x000000ffff223224 */ /* 0x000fe200078e001d */
[----:B------:R-:W-:Y:S01]  /*27c0*/  LOP3.LUT P5, RZ, R35, 0x1, RZ, 0xc0, !PT ;  /* 0x0000000123ff7812 */ /* 0x000fe200078ac0ff */
[----:B------:R-:W-:Y:S02]  /*27d0*/  @P3 IMAD.MOV.U32 R35, RZ, RZ, R30 ;  /* 0x000000ffff233224 */ /* 0x000fe400078e001e */
[----:B------:R-:W-:-:S03]  /*27e0*/  IMAD R183, R112, 0x32, RZ ;  /* 0x0000003270b77824 */ /* 0x000fc600078e02ff */
[----:B------:R0:W2:Y:S01]  /*27f0*/  @P3 LDG.E.U8 R207, desc[UR26][R34.64] ;  /* 0x0000001a22cf3981 */ /* 0x0000a2000c1e1100 */
[-C--:B-1----:R-:W-:Y:S02]  /*2800*/  LEA.HI.X.SX32 R32, R36, R2.reuse, 0x1, P6 ;  /* 0x0000000224207211 */ /* 0x082fe400030f0eff */
[CC--:B------:R-:W-:Y:S02]  /*2810*/  IADD3 R82, P6, PT, R37.reuse, R83.reuse, RZ ;  /* 0x0000005325527210 */ /* 0x0c0fe40007fde0ff */
[----:B------:R-:W-:Y:S02]  /*2820*/  LOP3.LUT P3, RZ, R38, 0x1, RZ, 0xc0, !PT ;  /* 0x0000000126ff7812 */ /* 0x000fe4000786c0ff */
[----:B------:R-:W-:Y:S01]  /*2830*/  SHF.R.U64 R36, R80, 0x5, RZ ;  /* 0x0000000550247819 */ /* 0x000fe200000012ff */
[----:B0-----:R-:W-:Y:S02]  /*2840*/  @P4 IMAD.MOV.U32 R34, RZ, RZ, R31 ;  /* 0x000000ffff224224 */ /* 0x001fe400078e001f */
[----:B------:R-:W-:Y:S01]  /*2850*/  @P4 IMAD.MOV.U32 R35, RZ, RZ, R32 ;  /* 0x000000ffff234224 */ /* 0x000fe200078e0020 */
[----:B------:R-:W-:Y:S01]  /*2860*/  LEA.HI.X.SX32 R33, R37, R2, 0x1, P6 ;  /* 0x0000000225217211 */ /* 0x000fe200030f0eff */
[----:B------:R-:W-:Y:S01]  /*2870*/  IMAD R199, R112, 0x3a, RZ ;  /* 0x0000003a70c77824 */ /* 0x000fe200078e02ff */
[----:B------:R-:W-:-:S02]  /*2880*/  IADD3 R184, P6, PT, R183, R83, RZ ;  /* 0x00000053b7b87210 */ /* 0x000fc40007fde0ff */
[----:B------:R0:W2:Y:S01]  /*2890*/  @P4 LDG.E.U8 R215, desc[UR26][R34.64] ;  /* 0x0000001a22d74981 */ /* 0x0000a2000c1e1100 */
[----:B------:R-:W-:Y:S01]  /*28a0*/  LOP3.LUT P4, RZ, R36, 0x1, RZ, 0xc0, !PT ;  /* 0x0000000124ff7812 */ /* 0x000fe2000788c0ff */
[----:B------:R-:W-:Y:S01]  /*28b0*/  VIADD R36, R94, 0xfffffffc ;  /* 0xfffffffc5e247836 */ /* 0x000fe20000000000 */
[-C--:B------:R-:W-:Y:S02]  /*28c0*/  LEA.HI.X.SX32 R183, R183, R2.reuse, 0x1, P6 ;  /* 0x00000002b7b77211 */ /* 0x080fe400030f0eff */
[C---:B------:R-:W-:Y:S01]  /*28d0*/  IADD3 R200, P6, PT, R199.reuse, R83, RZ ;  /* 0x00000053c7c87210 */ /* 0x040fe20007fde0ff */
[----:B0-----:R-:W-:Y:S02]  /*28e0*/  @P5 IMAD.MOV.U32 R34, RZ, RZ, R82 ;  /* 0x000000ffff225224 */ /* 0x001fe400078e0052 */
[----:B------:R-:W-:Y:S01]  /*28f0*/  @P5 IMAD.MOV.U32 R35, RZ, RZ, R33 ;  /* 0x000000ffff235224 */ /* 0x000fe200078e0021 */
[----:B------:R-:W-:Y:S01]  /*2900*/  LEA.HI.X.SX32 R199, R199, R2, 0x1, P6 ;  /* 0x00000002c7c77211 */ /* 0x000fe200030f0eff */
[----:B------:R-:W-:-:S03]  /*2910*/  @P3 IMAD.MOV.U32 R185, RZ, RZ, R183 ;  /* 0x000000ffffb93224 */ /* 0x000fc600078e00b7 */
[----:B------:R0:W2:Y:S01]  /*2920*/  @P5 LDG.E.U8 R214, desc[UR26][R34.64] ;  /* 0x0000001a22d65981 */ /* 0x0000a2000c1e1100 */
[----:B------:R-:W-:Y:S01]  /*2930*/  ISETP.GE.U32.AND P5, PT, R36, 0x7fffffbd, PT ;  /* 0x7fffffbd2400780c */ /* 0x000fe20003fa6070 */
[----:B------:R-:W-:Y:S02]  /*2940*/  VIADD R36, R94, 0xfffffff4 ;  /* 0xfffffff45e247836 */ /* 0x000fe40000000000 */
[----:B------:R1:W2:Y:S01]  /*2950*/  @P3 LDG.E.U8 R222, desc[UR26][R184.64] ;  /* 0x0000001ab8de3981 */ /* 0x0002a2000c1e1100 */
[----:B------:R-:W-:Y:S02]  /*2960*/  @P4 IMAD.MOV.U32 R201, RZ, RZ, R199 ;  /* 0x000000ffffc94224 */ /* 0x000fe400078e00c7 */
[----:B0-----:R-:W-:Y:S01]  /*2970*/  IMAD R35, R112, 0x3, RZ ;  /* 0x0000000370237824 */ /* 0x001fe200078e02ff */
[----:B------:R-:W-:Y:S01]  /*2980*/  ISETP.GE.U32.AND P3, PT, R36, 0x7fffffb5, PT ;  /* 0x7fffffb52400780c */ /* 0x000fe20003f66070 */
[----:B------:R-:W-:Y:S01]  /*2990*/  IMAD R37, R112, 0xb, RZ ;  /* 0x0000000b70257824 */ /* 0x000fe200078e02ff */
[----:B------:R-:W-:Y:S01]  /*29a0*/  SHF.R.U32.HI R36, RZ, 0xc, R74 ;  /* 0x0000000cff247819 */ /* 0x000fe2000001164a */
[----:B------:R0:W2:Y:S01]  /*29b0*/  @P4 LDG.E.U8 R217, desc[UR26][R200.64] ;  /* 0x0000001ac8d94981 */ /* 0x0000a2000c1e1100 */
[----:B------:R-:W-:-:S02]  /*29c0*/  IADD3 R34, P6, PT, R35, R83, RZ ;  /* 0x0000005323227210 */ /* 0x000fc40007fde0ff */
[----:B------:R-:W-:Y:S01]  /*29d0*/  LOP3.LUT P4, RZ, R36, 0x1, RZ, 0xc0, !PT ;  /* 0x0000000124ff7812 */ /* 0x000fe2000788c0ff */
[----:B------:R-:W-:Y:S01]  /*29e0*/  STL [R1+0x374], R5 ;  /* 0x0003740501007387 */ /* 0x000fe20000100800 */
[----:B------:R-:W-:Y:S02]  /*29f0*/  LEA.HI.X.SX32 R35, R35, R2, 0x1, P6 ;  /* 0x0000000223237211 */ /* 0x000fe400030f0eff */
[----:B------:R-:W-:Y:S01]  /*2a00*/  IADD3 R36, P6, PT, R37, R83, RZ ;  /* 0x0000005325247210 */ /* 0x000fe20007fde0ff */
[----:B------:R-:W-:Y:S01]  /*2a10*/  STL [R1+0x370], R6 ;  /* 0x0003700601007387 */ /* 0x000fe20000100800 */
[----:B------:R-:W-:-:S03]  /*2a20*/  SHF.R.U32.HI R38, RZ, 0x4, R74 ;  /* 0x00000004ff267819 */ /* 0x000fc6000001164a */
[----:B------:R-:W-:Y:S01]  /*2a30*/  STL [R1+0x37c], R7 ;  /* 0x00037c0701007387 */ /* 0x000fe20000100800 */
[----:B------:R-:W-:-:S03]  /*2a40*/  LEA.HI.X.SX32 R37, R37, R2, 0x1, P6 ;  /* 0x0000000225257211 */ /* 0x000fc600030f0eff */
[----:B------:R-:W-:Y:S04]  /*2a50*/  STL [R1+0x378], R8 ;  /* 0x0003780801007387 */ /* 0x000fe80000100800 */
[----:B------:R-:W-:Y:S04]  /*2a60*/  STL [R1+0x384], R9 ;  /* 0x0003840901007387 */ /* 0x000fe80000100800 */
[----:B------:R-:W2:Y:S01]  /*2a70*/  @!P5 LDG.E.U8 R223, desc[UR26][R34.64] ;  /* 0x0000001a22dfd981 */ /* 0x000ea2000c1e1100 */
[----:B------:R-:W-:Y:S02]  /*2a80*/  LOP3.LUT P5, RZ, R38, 0x1, RZ, 0xc0, !PT ;  /* 0x0000000126ff7812 */ /* 0x000fe400078ac0ff */
[C---:B------:R-:W-:Y:S01]  /*2a90*/  IADD3 R38, P6, PT, R39.reuse, R83, RZ ;  /* 0x0000005327267210 */ /* 0x040fe20007fde0ff */
[----:B------:R-:W-:Y:S04]  /*2aa0*/  STL [R1+0x380], R10 ;  /* 0x0003800a01007387 */ /* 0x000fe80000100800 */
[----:B------:R-:W-:Y:S01]  /*2ab0*/  STL [R1+0x38c], R111 ;  /* 0x00038c6f01007387 */ /* 0x000fe20000100800 */
[----:B------:R-:W-:-:S03]  /*2ac0*/  LEA.HI.X.SX32 R39, R39, R2, 0x1, P6 ;  /* 0x0000000227277211 */ /* 0x000fc600030f0eff */
[----:B------:R-:W-:Y:S04]  /*2ad0*/  STL [R1+0x388], R20 ;  /* 0x0003881401007387 */ /* 0x000fe80000100800 */
[----:B------:R-:W-:Y:S04]  /*2ae0*/  STL [R1+0x390], R180 ;  /* 0x000390b401007387 */ /* 0x000fe80000100800 */
[----:B------:R-:W-:Y:S04]  /*2af0*/  STL [R1+0x394], R179 ;  /* 0x000394b301007387 */ /* 0x000fe80000100800 */
[----:B------:R-:W-:Y:S04]  /*2b00*/  STL [R1+0x398], R196 ;  /* 0x000398c401007387 */ /* 0x000fe80000100800 */
[----:B------:R-:W2:Y:S01]  /*2b10*/  @!P3 LDG.E.U8 R224, desc[UR26][R36.64] ;  /* 0x0000001a24e0b981 */ /* 0x000ea2000c1e1100 */
[----:B------:R-:W-:-:S02]  /*2b20*/  LOP3.LUT P3, RZ, R40, 0x1, RZ, 0xc0, !PT ;  /* 0x0000000128ff7812 */ /* 0x000fc4000786c0ff */
[C---:B------:R-:W-:Y:S01]  /*2b30*/  IADD3 R40, P6, PT, R41.reuse, R83, RZ ;  /* 0x0000005329287210 */ /* 0x040fe20007fde0ff */
[----:B------:R-:W-:Y:S04]  /*2b40*/  STL [R1+0x39c], R195 ;  /* 0x00039cc301007387 */ /* 0x000fe80000100800 */
[----:B------:R-:W-:Y:S01]  /*2b50*/  STL [R1+0x3a4], R12 ;  /* 0x0003a40c01007387 */ /* 0x000fe20000100800 */
[----:B------:R-:W-:-:S03]  /*2b60*/  LEA.HI.X.SX32 R41, R41, R2, 0x1, P6 ;  /* 0x0000000229297211 */ /* 0x000fc600030f0eff */
[----:B------:R-:W-:Y:S04]  /*2b70*/  STL [R1+0x3a0], R13 ;  /* 0x0003a00d01007387 */ /* 0x000fe80000100800 */
[----:B------:R-:W-:Y:S04]  /*2b80*/  STL [R1+0x3ac], R14 ;  /* 0x0003ac0e01007387 */ /* 0x000fe80000100800 */
[----:B------:R-:W-:Y:S04]  /*2b90*/  STL [R1+0x3a8], R15 ;  /* 0x0003a80f01007387 */ /* 0x000fe80000100800 */
[----:B------:R-:W2:Y:S01]  /*2ba0*/  @P4 LDG.E.U8 R225, desc[UR26][R38.64] ;  /* 0x0000001a26e14981 */ /* 0x000ea2000c1e1100 */
[----:B------:R-:W-:-:S02]  /*2bb0*/  LOP3.LUT P4, RZ, R42, 0x1, RZ, 0xc0, !PT ;  /* 0x000000012aff7812 */ /* 0x000fc4000788c0ff */
[C---:B------:R-:W-:Y:S01]  /*2bc0*/  IADD3 R42, P6, PT, R43.reuse, R83, RZ ;  /* 0x000000532b2a7210 */ /* 0x040fe20007fde0ff */
[----:B------:R-:W-:Y:S04]  /*2bd0*/  STL [R1+0x3b4], R16 ;  /* 0x0003b41001007387 */ /* 0x000fe80000100800 */
[----:B------:R-:W-:Y:S01]  /*2be0*/  STL [R1+0x3b0], R17 ;  /* 0x0003b01101007387 */ /* 0x000fe20000100800 */
[----:B------:R-:W-:-:S03]  /*2bf0*/  LEA.HI.X.SX32 R43, R43, R2, 0x1, P6 ;  /* 0x000000022b2b7211 */ /* 0x000fc600030f0eff */
[----:B------:R-:W-:Y:S01]  /*2c00*/  STL [R1+0x3bc], R18 ;  /* 0x0003bc1201007387 */ /* 0x000fe20000100800 */
[----:B------:R-:W-:-:S03]  /*2c10*/  IADD3 R170, P6, PT, R44, R83, RZ ;  /* 0x000000532caa7210 */ /* 0x000fc60007fde0ff */
[----:B------:R-:W-:Y:S04]  /*2c20*/  STL [R1+0x3b8], R19 ;  /* 0x0003b81301007387 */ /* 0x000fe80000100800 */
[----:B------:R-:W-:Y:S04]  /*2c30*/  STL [R1+0x3c4], R11 ;  /* 0x0003c40b01007387 */ /* 0x000fe80000100800 */
[----:B------:R-:W-:Y:S04]  /*2c40*/  STL [R1+0x3c0], R81 ;  /* 0x0003c05101007387 */ /* 0x000fe80000100800 */
[----:B------:R-:W-:Y:S01]  /*2c50*/  STL [R1+0x3c8], R181 ;  /* 0x0003c8b501007387 */ /* 0x000fe20000100800 */
[----:B------:R-:W-:-:S03]  /*2c60*/  LEA.HI.X.SX32 R44, R44, R2, 0x1, P6 ;  /* 0x000000022c2c7211 */ /* 0x000fc600030f0eff */
[----:B------:R-:W-:Y:S01]  /*2c70*/  STL [R1+0x3cc], R182 ;  /* 0x0003ccb601007387 */ /* 0x000fe20000100800 */
[----:B-1----:R-:W-:-:S03]  /*2c80*/  IMAD R185, R112, 0x33, RZ ;  /* 0x0000003370b97824 */ /* 0x002fc600078e02ff */
[----:B------:R-:W-:Y:S04]  /*2c90*/  STL [R1+0x3d0], R197 ;  /* 0x0003d0c501007387 */ /* 0x000fe80000100800 */
[----:B------:R-:W-:Y:S04]  /*2ca0*/  STL [R1+0x3d4], R198 ;  /* 0x0003d4c601007387 */ /* 0x000fe80000100800 */
[----:B------:R-:W2:Y:S01]  /*2cb0*/  @P5 LDG.E.U8 R230, desc[UR26][R40.64] ;  /* 0x0000001a28e65981 */ /* 0x000ea2000c1e1100 */
[----:B------:R-:W-:Y:S01]  /*2cc0*/  LOP3.LUT P5, RZ, R45, 0x1, RZ, 0xc0, !PT ;  /* 0x000000012dff7812 */ /* 0x000fe200078ac0ff */
[----:B------:R-:W-:-:S02]  /*2cd0*/  VIADD R45, R94, 0xfffffffb ;  /* 0xfffffffb5e2d7836 */ /* 0x000fc40000000000 */
[----:B------:R-:W-:Y:S04]  /*2ce0*/  STL [R1+0x3dc], R21 ;  /* 0x0003dc1501007387 */ /* 0x000fe80000100800 */
[----:B------:R-:W-:Y:S01]  /*2cf0*/  STL [R1+0x3d8], R22 ;  /* 0x0003d81601007387 */ /* 0x000fe20000100800 */
[----:B------:R-:W-:-:S03]  /*2d00*/  @P4 IMAD.MOV.U32 R171, RZ, RZ, R44 ;  /* 0x000000ffffab4224 */ /* 0x000fc600078e002c */
[----:B------:R-:W-:Y:S01]  /*2d10*/  STL [R1+0x3e4], R23 ;  /* 0x0003e41701007387 */ /* 0x000fe20000100800 */
[----:B------:R-:W-:-:S03]  /*2d20*/  IADD3 R186, P6, PT, R185, R83, RZ ;  /* 0x00000053b9ba7210 */ /* 0x000fc60007fde0ff */
[----:B------:R-:W-:Y:S04]  /*2d30*/  STL [R1+0x3e0], R24 ;  /* 0x0003e01801007387 */ /* 0x000fe80000100800 */
[----:B------:R-:W-:Y:S04]  /*2d40*/  STL [R1+0x3f4], R25 ;  /* 0x0003f41901007387 */ /* 0x000fe80000100800 */
[----:B------:R-:W-:Y:S04]  /*2d50*/  STL [R1+0x3f0], R26 ;  /* 0x0003f01a01007387 */ /* 0x000fe80000100800 */
[----:B------:R-:W2:Y:S01]  /*2d60*/  @P3 LDG.E.U8 R232, desc[UR26][R42.64] ;  /* 0x0000001a2ae83981 */ /* 0x000ea2000c1e1100 */
[----:B------:R-:W-:-:S02]  /*2d70*/  ISETP.GE.U32.AND P3, PT, R45, 0x7fffffbc, PT ;  /* 0x7fffffbc2d00780c */ /* 0x000fc40003f66070 */
[----:B------:R-:W-:Y:S01]  /*2d80*/  SHF.R.U64 R45, R80, 0x4, RZ ;  /* 0x00000004502d7819 */ /* 0x000fe200000012ff */
[----:B------:R-:W-:Y:S01]  /*2d90*/  STL [R1+0x3fc], R27 ;  /* 0x0003fc1b01007387 */ /* 0x000fe20000100800 */
[----:B------:R-:W-:-:S03]  /*2da0*/  LEA.HI.X.SX32 R185, R185, R2, 0x1, P6 ;  /* 0x00000002b9b97211 */ /* 0x000fc600030f0eff */
[----:B------:R-:W-:Y:S01]  /*2db0*/  STL [R1+0x3f8], R28 ;  /* 0x0003f81c01007387 */ /* 0x000fe20000100800 */
[----:B0-----:R-:W-:-:S03]  /*2dc0*/  IMAD R201, R112, 0x3b, RZ ;  /* 0x0000003b70c97824 */ /* 0x001fc600078e02ff */
[----:B------:R-:W-:Y:S04]  /*2dd0*/  STL [R1+0x404], R29 ;  /* 0x0004041d01007387 */ /* 0x000fe80000100800 */
[----:B------:R-:W-:Y:S04]  /*2de0*/  STL [R1+0x400], R30 ;  /* 0x0004001e01007387 */ /* 0x000fe80000100800 */
[----:B------:R-:W-:Y:S04]  /*2df0*/  STL [R1+0x40c], R31 ;  /* 0x00040c1f01007387 */ /* 0x000fe80000100800 */
[----:B------:R-:W2:Y:S01]  /*2e00*/  @P4 LDG.E.U8 R231, desc[UR26][R170.64] ;  /* 0x0000001aaae74981 */ /* 0x000ea2000c1e1100 */
[----:B------:R-:W-:-:S03]  /*2e10*/  LOP3.LUT P4, RZ, R45, 0x1, RZ, 0xc0, !PT ;  /* 0x000000012dff7812 */ /* 0x000fc6000788c0ff */
[----:B------:R-:W-:Y:S01]  /*2e20*/  STL [R1+0x408], R32 ;  /* 0x0004082001007387 */ /* 0x000fe20000100800 */
[----:B------:R-:W-:-:S03]  /*2e30*/  @P5 IMAD.MOV.U32 R187, RZ, RZ, R185 ;  /* 0x000000ffffbb5224 */ /* 0x000fc600078e00b9 */
[----:B------:R-:W-:Y:S01]  /*2e40*/  STL [R1+0x414], R82 ;  /* 0x0004145201007387 */ /* 0x000fe20000100800 */
[----:B------:R-:W-:-:S03]  /*2e50*/  IADD3 R49, P6, PT, R201, R83, RZ ;  /* 0x00000053c9317210 */ /* 0x000fc60007fde0ff */
[----:B------:R-:W-:Y:S01]  /*2e60*/  STL [R1+0x410], R33 ;  /* 0x0004102101007387 */ /* 0x000fe20000100800 */
[----:B------:R-:W-:-:S03]  /*2e70*/  VIADD R45, R94, 0xfffffff3 ;  /* 0xfffffff35e2d7836 */ /* 0x000fc60000000000 */
[----:B------:R-:W-:Y:S04]  /*2e80*/  STL [R1+0x418], R183 ;  /* 0x000418b701007387 */ /* 0x000fe80000100800 */
[----:B------:R-:W-:Y:S01]  /*2e90*/  STL [R1+0x41c], R184 ;  /* 0x00041cb801007387 */ /* 0x000fe20000100800 */
[----:B------:R-:W-:-:S03]  /*2ea0*/  LEA.HI.X.SX32 R201, R201, R2, 0x1, P6 ;  /* 0x00000002c9c97211 */ /* 0x000fc600030f0eff */
[----:B------:R-:W-:Y:S04]  /*2eb0*/  STL [R1+0x420], R199 ;  /* 0x000420c701007387 */ /* 0x000fe80000100800 */
[----:B------:R-:W-:Y:S04]  /*2ec0*/  STL [R1+0x424], R200 ;  /* 0x000424c801007387 */ /* 0x000fe80000100800 */
[----:B------:R-:W-:Y:S04]  /*2ed0*/  STL [R1+0x42c], R34 ;  /* 0x00042c2201007387 */ /* 0x000fe80000100800 */
[----:B------:R-:W-:Y:S04]  /*2ee0*/  STL [R1+0x428], R35 ;  /* 0x0004282301007387 */ /* 0x000fe80000100800 */
[----:B------:R-:W-:Y:S04]  /*2ef0*/  STL [R1+0x434], R36 ;  /* 0x0004342401007387 */ /* 0x000fe80000100800 */
[----:B------:R-:W2:Y:S01]  /*2f00*/  @P5 LDG.E.U8 R233, desc[UR26][R186.64] ;  /* 0x0000001abae95981 */ /* 0x000ea2000c1e1100 */
[----:B------:R-:W-:-:S02]  /*2f10*/  ISETP.GE.U32.AND P5, PT, R45, 0x7fffffb4, PT ;  /* 0x7fffffb42d00780c */ /* 0x000fc40003fa6070 */
[----:B------:R-:W-:Y:S01]  /*2f20*/  IADD3 R45, P6, PT, R46, R83, RZ ;  /* 0x000000532e2d7210 */ /* 0x000fe20007fde0ff */
[----:B------:R-:W-:Y:S01]  /*2f30*/  STL [R1+0x430], R37 ;  /* 0x0004302501007387 */ /* 0x000fe20000100800 */
[----:B------:R-:W-:-:S03]  /*2f40*/  @P4 IMAD.MOV.U32 R50, RZ, RZ, R49 ;  /* 0x000000ffff324224 */ /* 0x000fc600078e0031 */
[----:B------:R-:W-:Y:S01]  /*2f50*/  STL [R1+0x43c], R38 ;  /* 0x00043c2601007387 */ /* 0x000fe20000100800 */
[----:B------:R-:W-:-:S03]  /*2f60*/  @P4 IMAD.MOV.U32 R51, RZ, RZ, R201 ;  /* 0x000000ffff334224 */ /* 0x000fc600078e00c9 */
[----:B------:R-:W-:Y:S01]  /*2f70*/  STL [R1+0x438], R39 ;  /* 0x0004382701007387 */ /* 0x000fe20000100800 */
[----:B------:R-:W-:-:S03]  /*2f80*/  LEA.HI.X.SX32 R46, R46, R2, 0x1, P6 ;  /* 0x000000022e2e7211 */ /* 0x000fc600030f0eff */
[----:B------:R-:W-:Y:S04]  /*2f90*/  STL [R1+0x444], R40 ;  /* 0x0004442801007387 */ /* 0x000fe80000100800 */
[----:B------:R-:W-:Y:S04]  /*2fa0*/  STL [R1+0x440], R41 ;  /* 0x0004402901007387 */ /* 0x000fe80000100800 */
[----:B------:R-:W-:Y:S04]  /*2fb0*/  STL [R1+0x44c], R42 ;  /* 0x00044c2a01007387 */ /* 0x000fe80000100800 */
[----:B------:R-:W-:Y:S04]  /*2fc0*/  STL [R1+0x448], R43 ;  /* 0x0004482b01007387 */ /* 0x000fe80000100800 */
[----:B------:R-:W-:Y:S04]  /*2fd0*/  STL [R1+0x450], R44 ;  /* 0x0004502c01007387 */ /* 0x000fe80000100800 */
[----:B------:R-:W-:Y:S04]  /*2fe0*/  STL [R1+0x454], R170 ;  /* 0x000454aa01007387 */ /* 0x000fe80000100800 */
[----:B------:R0:W2:Y:S01]  /*2ff0*/  @P4 LDG.E.U8 R238, desc[UR26][R50.64] ;  /* 0x0000001a32ee4981 */ /* 0x0000a2000c1e1100 */
[----:B------:R-:W-:-:S02]  /*3000*/  LOP3.LUT P4, RZ, R47, 0x1, RZ, 0xc0, !PT ;  /* 0x000000012fff7812 */ /* 0x000fc4000788c0ff */
[C---:B------:R-:W-:Y:S01]  /*3010*/  IADD3 R47, P6, PT, R48.reuse, R83, RZ ;  /* 0x00000053302f7210 */ /* 0x040fe20007fde0ff */
[----:B------:R-:W-:Y:S04]  /*3020*/  STL [R1+0x458], R185 ;  /* 0x000458b901007387 */ /* 0x000fe80000100800 */
[----:B------:R-:W-:Y:S01]  /*3030*/  STL [R1+0x45c], R186 ;  /* 0x00045cba01007387 */ /* 0x000fe20000100800 */
[----:B0-----:R-:W-:Y:S02]  /*3040*/  @!P3 IMAD.MOV.U32 R50, RZ, RZ, R45 ;  /* 0x000000ffff32b224 */ /* 0x001fe400078e002d */
[----:B------:R-:W-:Y:S01]  /*3050*/  @!P3 IMAD.MOV.U32 R51, RZ, RZ, R46 ;  /* 0x000000ffff33b224 */ /* 0x000fe200078e002e */
[----:B------:R0:W-:Y:S01]  /*3060*/  STL [R1+0x334], R49 ;  /* 0x0003343101007387 */ /* 0x0001e20000100800 */
[----:B------:R-:W-:-:S03]  /*3070*/  LEA.HI.X.SX32 R48, R48, R2, 0x1, P6 ;  /* 0x0000000230307211 */ /* 0x000fc600030f0eff */
[----:B------:R1:W2:Y:S01]  /*3080*/  @!P3 LDG.E.U8 R240, desc[UR26][R50.64] ;  /* 0x0000001a32f0b981 */ /* 0x0002a2000c1e1100 */
[----:B0-----:R-:W-:Y:S01]  /*3090*/  SHF.R.U32.HI R49, RZ, 0x3, R74 ;  /* 0x00000003ff317819 */ /* 0x001fe2000001164a */
[----:B------:R-:W-:-:S03]  /*30a0*/  @!P5 IMAD.MOV.U32 R52, RZ, RZ, R47 ;  /* 0x000000ffff34d224 */ /* 0x000fc600078e002f */
[----:B------:R-:W-:Y:S02]  /*30b0*/  LOP3.LUT P3, RZ, R49, 0x1, RZ, 0xc0, !PT ;  /* 0x0000000131ff7812 */ /* 0x000fe4000786c0ff */
[----:B------:R-:W-:Y:S01]  /*30c0*/  IADD3 R49, P6, PT, R54, R83, RZ ;  /* 0x0000005336317210 */ /* 0x000fe20007fde0ff */
[----:B------:R-:W-:-:S03]  /*30d0*/  @!P5 IMAD.MOV.U32 R53, RZ, RZ, R48 ;  /* 0x000000ffff35d224 */ /* 0x000fc600078e0030 */
[----:B-1----:R-:W-:Y:S02]  /*30e0*/  LEA.HI.X.SX32 R50, R54, R2, 0x1, P6 ;  /* 0x0000000236327211 */ /* 0x002fe400030f0eff */
[----:B------:R0:W2:Y:S01]  /*30f0*/  @!P5 LDG.E.U8 R239, desc[UR26][R52.64] ;  /* 0x0000001a34efd981 */ /* 0x0000a2000c1e1100 */
[----:B------:R-:W-:Y:S01]  /*3100*/  LOP3.LUT P5, RZ, R55, 0x1, RZ, 0xc0, !PT ;  /* 0x0000000137ff7812 */ /* 0x000fe200078ac0ff */
[----:B------:R-:W-:Y:S01]  /*3110*/  @P4 IMAD.MOV.U32 R54, RZ, RZ, R49 ;  /* 0x000000ffff364224 */ /* 0x000fe200078e0031 */
[----:B------:R-:W-:Y:S01]  /*3120*/  IADD3 R51, P6, PT, R56, R83, RZ ;  /* 0x0000005338337210 */ /* 0x000fe20007fde0ff */
[----:B------:R-:W-:Y:S02]  /*3130*/  @P4 IMAD.MOV.U32 R55, RZ, RZ, R50 ;  /* 0x000000ffff374224 */ /* 0x000fe400078e0032 */
[----:B------:R-:W-:-:S03]  /*3140*/  IMAD R171, R112, 0x2c, RZ ;  /* 0x0000002c70ab7824 */ /* 0x000fc600078e02ff */
[----:B------:R1:W2:Y:S01]  /*3150*/  @P4 LDG.E.U8 R246, desc[UR26][R54.64] ;  /* 0x0000001a36f64981 */ /* 0x0002a2000c1e1100 */
[-C--:B0-----:R-:W-:Y:S02]  /*3160*/  LEA.HI.X.SX32 R52, R56, R2.reuse, 0x1, P6 ;  /* 0x0000000238347211 */ /* 0x081fe400030f0eff */
[----:B------:R-:W-:Y:S02]  /*3170*/  IADD3 R53, P6, PT, R115, R83, RZ ;  /* 0x0000005373357210 */ /* 0x000fe40007fde0ff */
[----:B------:R-:W-:Y:S02]  /*3180*/  LOP3.LUT P4, RZ, R57, 0x1, RZ, 0xc0, !PT ;  /* 0x0000000139ff7812 */ /* 0x000fe4000788c0ff */
[----:B------:R-:W-:Y:S01]  /*3190*/  LEA.HI.X.SX32 R115, R115, R2, 0x1, P6 ;  /* 0x0000000273737211 */ /* 0x000fe200030f0eff */
[----:B-1----:R-:W-:Y:S02]  /*31a0*/  @P3 IMAD.MOV.U32 R54, RZ, RZ, R51 ;  /* 0x000000ffff363224 */ /* 0x002fe400078e0033 */
[----:B------:R-:W-:Y:S01]  /*31b0*/  @P3 IMAD.MOV.U32 R55, RZ, RZ, R52 ;  /* 0x000000ffff373224 */ /* 0x000fe200078e0034 */
[----:B------:R-:W-:-:S02]  /*31c0*/  SHF.R.U64 R56, R80, 0xb, RZ ;  /* 0x0000000b50387819 */ /* 0x000fc400000012ff */
[C---:B------:R-:W-:Y:S01]  /*31d0*/  IADD3 R172, P6, PT, R171.reuse, R83, RZ ;  /* 0x00000053abac7210 */ /* 0x040fe20007fde0ff */
[----:B------:R-:W-:Y:S01]  /*31e0*/  IMAD R187, R112, 0x34, RZ ;  /* 0x0000003470bb7824 */ /* 0x000fe200078e02ff */
[----:B------:R0:W2:Y:S01]  /*31f0*/  @P3 LDG.E.U8 R241, desc[UR26][R54.64] ;  /* 0x0000001a36f13981 */ /* 0x0000a2000c1e1100 */
[----:B------:R-:W-:Y:S01]  /*3200*/  LOP3.LUT P3, RZ, R56, 0x1, RZ, 0xc0, !PT ;  /* 0x0000000138ff7812 */ /* 0x000fe2000786c0ff */
[----:B------:R-:W-:Y:S01]  /*3210*/  @P5 IMAD.MOV.U32 R114, RZ, RZ, R53 ;  /* 0x000000ffff725224 */ /* 0x000fe200078e0035 */
[----:B------:R-:W-:Y:S01]  /*3220*/  LEA.HI.X.SX32 R171, R171, R2, 0x1, P6 ;  /* 0x00000002abab7211 */ /* 0x000fe200030f0eff */
[----:B------:R-:W-:Y:S01]  /*3230*/  STL [R1+0x460], R201 ;  /* 0x000460c901007387 */ /* 0x000fe20000100800 */
[----:B------:R-:W-:-:S03]  /*3240*/  VIADD R56, R94, 0xfffffffa ;  /* 0xfffffffa5e387836 */ /* 0x000fc60000000000 */
[----:B------:R-:W-:Y:S01]  /*3250*/  STL [R1+0x468], R45 ;  /* 0x0004682d01007387 */ /* 0x000fe20000100800 */
[----:B------:R-:W-:-:S03]  /*3260*/  IADD3 R188, P6, PT, R187, R83, RZ ;  /* 0x00000053bbbc7210 */ /* 0x000fc60007fde0ff */
[----:B------:R-:W-:Y:S01]  /*3270*/  STL [R1+0x464], R46 ;  /* 0x0004642e01007387 */ /* 0x000fe20000100800 */
[----:B0-----:R-:W-:-:S03]  /*3280*/  @P4 IMAD.MOV.U32 R54, RZ, RZ, R172 ;  /* 0x000000ffff364224 */ /* 0x001fc600078e00ac */
[----:B------:R-:W-:Y:S01]  /*3290*/  STL [R1+0x470], R47 ;  /* 0x0004702f01007387 */ /* 0x000fe20000100800 */
[----:B------:R-:W-:-:S03]  /*32a0*/  @P4 IMAD.MOV.U32 R55, RZ, RZ, R171 ;  /* 0x000000ffff374224 */ /* 0x000fc600078e00ab */
[----:B------:R-:W-:Y:S01]  /*32b0*/  STL [R1+0x46c], R48 ;  /* 0x00046c3001007387 */ /* 0x000fe20000100800 */
[----:B------:R-:W-:-:S03]  /*32c0*/  LEA.HI.X.SX32 R187, R187, R2, 0x1, P6 ;  /* 0x00000002bbbb7211 */ /* 0x000fc600030f0eff */
[----:B------:R-:W-:Y:S04]  /*32d0*/  STL [R1+0x478], R49 ;  /* 0x0004783101007387 */ /* 0x000fe80000100800 */
[----:B------:R-:W2:Y:S01]  /*32e0*/  @P5 LDG.E.U8 R247, desc[UR26][R114.64] ;  /* 0x0000001a72f75981 */ /* 0x000ea2000c1e1100 */
[----:B------:R-:W-:Y:S02]  /*32f0*/  ISETP.GE.U32.AND P5, PT, R56, 0x7fffffbb, PT ;  /* 0x7fffffbb3800780c */ /* 0x000fe40003fa6070 */
[----:B------:R-:W-:Y:S01]  /*3300*/  SHF.R.U64 R56, R80, 0x3, RZ ;  /* 0x0000000350387819 */ /* 0x000fe200000012ff */
[----:B------:R-:W-:Y:S01]  /*3310*/  STL [R1+0x474], R50 ;  /* 0x0004743201007387 */ /* 0x000fe20000100800 */
[----:B------:R-:W-:-:S03]  /*3320*/  IMAD R57, R112, 0x3c, RZ ;  /* 0x0000003c70397824 */ /* 0x000fc600078e02ff */
[----:B------:R-:W-:Y:S04]  /*3330*/  STL [R1+0x480], R51 ;  /* 0x0004803301007387 */ /* 0x000fe80000100800 */
[----:B------:R-:W-:Y:S04]  /*3340*/  STL [R1+0x47c], R52 ;  /* 0x00047c3401007387 */ /* 0x000fe80000100800 */
[----:B------:R-:W-:Y:S04]  /*3350*/  STL [R1+0x484], R53 ;  /* 0x0004843501007387 */ /* 0x000fe80000100800 */
[----:B------:R-:W-:Y:S04]  /*3360*/  STL [R1+0x488], R115 ;  /* 0x0004887301007387 */ /* 0x000fe80000100800 */
[----:B------:R0:W2:Y:S01]  /*3370*/  @P4 LDG.E.U8 R248, desc[UR26][R54.64] ;  /* 0x0000001a36f84981 */ /* 0x0000a2000c1e1100 */
[----:B------:R-:W-:-:S03]  /*3380*/  LOP3.LUT P4, RZ, R56, 0x1, RZ, 0xc0, !PT ;  /* 0x0000000138ff7812 */ /* 0x000fc6000788c0ff */
[----:B------:R1:W-:Y:S01]  /*3390*/  STL [R1+0x48c], R171 ;  /* 0x00048cab01007387 */ /* 0x0003e20000100800 */
[----:B------:R-:W-:Y:S01]  /*33a0*/  IMAD R56, R112, 0x5, RZ ;  /* 0x0000000570387824 */ /* 0x000fe200078e02ff */
[C---:B------:R-:W-:Y:S01]  /*33b0*/  IADD3 R60, P6, PT, R57.reuse, R83, RZ ;  /* 0x00000053393c7210 */ /* 0x040fe20007fde0ff */
[----:B0-----:R-:W-:Y:S02]  /*33c0*/  @P3 IMAD.MOV.U32 R54, RZ, RZ, R188 ;  /* 0x000000ffff363224 */ /* 0x001fe400078e00bc */
[----:B------:R-:W-:Y:S01]  /*33d0*/  @P3 IMAD.MOV.U32 R55, RZ, RZ, R187 ;  /* 0x000000ffff373224 */ /* 0x000fe200078e00bb */
[----:B-1----:R-:W-:Y:S02]  /*33e0*/  PRMT R171, RZ, 0x7610, R171 ;  /* 0x00007610ffab7816 */ /* 0x002fe400000000ab */
[----:B------:R-:W-:-:S04]  /*33f0*/  LEA.HI.X.SX32 R61, R57, R2, 0x1, P6 ;  /* 0x00000002393d7211 */ /* 0x000fc800030f0eff */
[----:B------:R0:W2:Y:S01]  /*3400*/  @P3 LDG.E.U8 R171, desc[UR26][R54.64] ;  /* 0x0000001a36ab3981 */ /* 0x0000a2000c1e1100 */
[----:B------:R-:W-:Y:S01]  /*3410*/  PRMT R115, RZ, 0x7610, R115 ;  /* 0x00007610ff737816 */ /* 0x000fe20000000073 */
[----:B------:R-:W-:Y:S01]  /*3420*/  @P4 IMAD.MOV.U32 R57, RZ, RZ, R61 ;  /* 0x000000ffff394224 */ /* 0x000fe200078e003d */
[----:B------:R-:W-:Y:S01]  /*3430*/  ISETP.GE.U32.AND P3, PT, R58, 0x7fffffb3, PT ;  /* 0x7fffffb33a00780c */ /* 0x000fe20003f66070 */
[----:B------:R-:W-:Y:S01]  /*3440*/  IMAD R58, R112, 0xd, RZ ;  /* 0x0000000d703a7824 */ /* 0x000fe200078e02ff */
[----:B0-----:R-:W-:-:S04]  /*3450*/  IADD3 R54, P6, PT, R56, R83, RZ ;  /* 0x0000005338367210 */ /* 0x001fc80007fde0ff */
[----:B------:R-:W-:Y:S01]  /*3460*/  LEA.HI.X.SX32 R55, R56, R2, 0x1, P6 ;  /* 0x0000000238377211 */ /* 0x000fe200030f0eff */
[----:B------:R-:W-:Y:S01]  /*3470*/  @P4 IMAD.MOV.U32 R56, RZ, RZ, R60 ;  /* 0x000000ffff384224 */ /* 0x000fe200078e003c */
[----:B------:R-:W-:Y:S01]  /*3480*/  PRMT R53, RZ, 0x7610, R53 ;  /* 0x00007610ff357816 */ /* 0x000fe20000000035 */
[----:B------:R0:W-:Y:S04]  /*3490*/  STL [R1+0x33c], R60 ;  /* 0x00033c3c01007387 */ /* 0x0001e80000100800 */
[----:B------:R1:W2:Y:S01]  /*34a0*/  @P4 LDG.E.U8 R115, desc[UR26][R56.64] ;  /* 0x0000001a38734981 */ /* 0x0002a2000c1e1100 */
[----:B------:R-:W-:Y:S01]  /*34b0*/  LOP3.LUT P4, RZ, R59, 0x1, RZ, 0xc0, !PT ;  /* 0x000000013bff7812 */ /* 0x000fe2000788c0ff */
[----:B------:R-:W-:Y:S01]  /*34c0*/  IMAD R59, R112, 0x15, RZ ;  /* 0x00000015703b7824 */ /* 0x000fe200078e02ff */
[----:B------:R-:W-:Y:S01]  /*34d0*/  PRMT R51, RZ, 0x7610, R51 ;  /* 0x00007610ff337816 */ /* 0x000fe20000000033 */
[----:B------:R-:W2:Y:S01]  /*34e0*/  @!P5 LDG.E.U8 R53, desc[UR26][R54.64] ;  /* 0x0000001a3635d981 */ /* 0x000ea2000c1e1100 */
[----:B0-----:R-:W-:-:S02]  /*34f0*/  SHF.R.U32.HI R60, RZ, 0x2, R74 ;  /* 0x00000002ff3c7819 */ /* 0x001fc4000001164a */
[-C--:B-1----:R-:W-:Y:S01]  /*3500*/  IADD3 R56, P6, PT, R58, R83.reuse, RZ ;  /* 0x000000533a387210 */ /* 0x082fe20007fde0ff */
[----:B------:R0:W-:Y:S01]  /*3510*/  STL [R1+0x338], R61 ;  /* 0x0003383d01007387 */ /* 0x0001e20000100800 */
[----:B------:R-:W-:Y:S02]  /*3520*/  LOP3.LUT P5, RZ, R60, 0x1, RZ, 0xc0, !PT ;  /* 0x000000013cff7812 */ /* 0x000fe400078ac0ff */
[----:B------:R-:W-:Y:S02]  /*3530*/  LEA.HI.X.SX32 R57, R58, R2, 0x1, P6 ;  /* 0x000000023a397211 */ /* 0x000fe400030f0eff */
[----:B------:R-:W-:Y:S02]  /*3540*/  SHF.R.U64 R60, R80, 0x1a, RZ ;  /* 0x0000001a503c7819 */ /* 0x000fe400000012ff */
[----:B------:R-:W-:Y:S01]  /*3550*/  IADD3 R58, P6, PT, R59, R83, RZ ;  /* 0x000000533b3a7210 */ /* 0x000fe20007fde0ff */
[----:B------:R-:W2:Y:S01]  /*3560*/  @!P3 LDG.E.U8 R51, desc[UR26][R56.64] ;  /* 0x0000001a3833b981 */ /* 0x000ea2000c1e1100 */
[----:B0-----:R-:W-:Y:S01]  /*3570*/  IMAD R61, R112, 0x1d, RZ ;  /* 0x0000001d703d7824 */ /* 0x001fe200078e02ff */
[----:B------:R-:W-:-:S02]  /*3580*/  LOP3.LUT P3, RZ, R60, 0x1, RZ, 0xc0, !PT ;  /* 0x000000013cff7812 */ /* 0x000fc4000786c0ff */
[-C--:B------:R-:W-:Y:S02]  /*3590*/  LEA.HI.X.SX32 R59, R59, R2.reuse, 0x1, P6 ;  /* 0x000000023b3b7211 */ /* 0x080fe400030f0eff */
[----:B------:R-:W-:Y:S02]  /*35a0*/  PRMT R52, RZ, 0x7610, R52 ;  /* 0x00007610ff347816 */ /* 0x000fe40000000034 */
[CC--:B------:R-:W-:Y:S02]  /*35b0*/  IADD3 R60, P6, PT, R61.reuse, R83.reuse, RZ ;  /* 0x000000533d3c7210 */ /* 0x0c0fe40007fde0ff */
[----:B------:R-:W-:Y:S02]  /*35c0*/  PRMT R49, RZ, 0x7610, R49 ;  /* 0x00007610ff317816 */ /* 0x000fe40000000031 */
[----:B------:R-:W-:Y:S01]  /*35d0*/  LEA.HI.X.SX32 R61, R61, R2, 0x1, P6 ;  /* 0x000000023d3d7211 */ /* 0x000fe200030f0eff */
[----:B------:R-:W2:Y:S01]  /*35e0*/  @P4 LDG.E.U8 R52, desc[UR26][R58.64] ;  /* 0x0000001a3a344981 */ /* 0x000ea2000c1e1100 */
[----:B------:R-:W-:-:S02]  /*35f0*/  IADD3 R93, P6, PT, R71, R83, RZ ;  /* 0x00000053475d7210 */ /* 0x000fc40007fde0ff */
[----:B------:R-:W-:Y:S01]  /*3600*/  LOP3.LUT P4, RZ, R62, 0x1, RZ, 0xc0, !PT ;  /* 0x000000013eff7812 */ /* 0x000fe2000788c0ff */
[----:B------:R-:W2:Y:S01]  /*3610*/  @P5 LDG.E.U8 R49, desc[UR26][R60.64] ;  /* 0x0000001a3c315981 */ /* 0x000ea2000c1e1100 */
[----:B------:R-:W-:Y:S02]  /*3620*/  SHF.R.U64 R62, R80, 0xa, RZ ;  /* 0x0000000a503e7819 */ /* 0x000fe400000012ff */
[-C--:B------:R-:W-:Y:S02]  /*3630*/  LEA.HI.X.SX32 R71, R71, R2.reuse, 0x1, P6 ;  /* 0x0000000247477211 */ /* 0x080fe400030f0eff */
[C---:B------:R-:W-:Y:S02]  /*3640*/  IADD3 R174, P6, PT, R173.reuse, R83, RZ ;  /* 0x00000053adae7210 */ /* 0x040fe40007fde0ff */
[----:B------:R-:W-:Y:S01]  /*3650*/  PRMT R50, RZ, 0x7610, R50 ;  /* 0x00007610ff327816 */ /* 0x000fe20000000032 */
[----:B------:R-:W-:Y:S01]  /*3660*/  @P3 IMAD.MOV.U32 R63, RZ, RZ, R71 ;  /* 0x000000ffff3f3224 */ /* 0x000fe200078e0047 */
[----:B------:R-:W-:Y:S01]  /*3670*/  LOP3.LUT P5, RZ, R62, 0x1, RZ, 0xc0, !PT ;  /* 0x000000013eff7812 */ /* 0x000fe200078ac0ff */
[----:B------:R-:W-:Y:S01]  /*3680*/  @P3 IMAD.MOV.U32 R62, RZ, RZ, R93 ;  /* 0x000000ffff3e3224 */ /* 0x000fe200078e005d */
[----:B------:R-:W-:-:S02]  /*3690*/  LEA.HI.X.SX32 R173, R173, R2, 0x1, P6 ;  /* 0x00000002adad7211 */ /* 0x000fc400030f0eff */
[----:B------:R-:W-:Y:S02]  /*36a0*/  PRMT R47, RZ, 0x7610, R47 ;  /* 0x00007610ff2f7816 */ /* 0x000fe4000000002f */
[----:B------:R0:W2:Y:S01]  /*36b0*/  @P3 LDG.E.U8 R50, desc[UR26][R62.64] ;  /* 0x0000001a3e323981 */ /* 0x0000a2000c1e1100 */
[----:B------:R-:W-:Y:S02]  /*36c0*/  ISETP.GE.U32.AND P3, PT, R64, 0x7fffffba, PT ;  /* 0x7fffffba4000780c */ /* 0x000fe40003f66070 */
[----:B------:R-:W-:Y:S02]  /*36d0*/  SHF.R.U64 R64, R80, 0x2, RZ ;  /* 0x0000000250407819 */ /* 0x000fe400000012ff */
[C---:B------:R-:W-:Y:S01]  /*36e0*/  IADD3 R190, P6, PT, R189.reuse, R83, RZ ;  /* 0x00000053bdbe7210 */ /* 0x040fe20007fde0ff */
[----:B0-----:R-:W-:Y:S02]  /*36f0*/  @P4 IMAD.MOV.U32 R62, RZ, RZ, R174 ;  /* 0x000000ffff3e4224 */ /* 0x001fe400078e00ae */
[----:B------:R-:W-:Y:S01]  /*3700*/  @P4 IMAD.MOV.U32 R63, RZ, RZ, R173 ;  /* 0x000000ffff3f4224 */ /* 0x000fe200078e00ad */
[----:B------:R-:W-:-:S04]  /*3710*/  LEA.HI.X.SX32 R189, R189, R2, 0x1, P6 ;  /* 0x00000002bdbd7211 */ /* 0x000fc800030f0eff */
[----:B------:R0:W2:Y:S01]  /*3720*/  @P4 LDG.E.U8 R47, desc[UR26][R62.64] ;  /* 0x0000001a3e2f4981 */ /* 0x0000a2000c1e1100 */
[----:B------:R-:W-:Y:S02]  /*3730*/  LOP3.LUT P4, RZ, R64, 0x1, RZ, 0xc0, !PT ;  /* 0x0000000140ff7812 */ /* 0x000fe4000788c0ff */
[----:B------:R-:W-:Y:S01]  /*3740*/  PRMT R48, RZ, 0x7610, R48 ;  /* 0x00007610ff307816 */ /* 0x000fe20000000030 */
[----:B------:R-:W-:Y:S01]  /*3750*/  IMAD R64, R112, 0x6, RZ ;  /* 0x0000000670407824 */ /* 0x000fe200078e02ff */
[C---:B------:R-:W-:Y:S01]  /*3760*/  IADD3 R67, P6, PT, R65.reuse, R83, RZ ;  /* 0x0000005341437210 */ /* 0x040fe20007fde0ff */
[----:B0-----:R-:W-:Y:S02]  /*3770*/  @P5 IMAD.MOV.U32 R62, RZ, RZ, R190 ;  /* 0x000000ffff3e5224 */ /* 0x001fe400078e00be */
[----:B------:R-:W-:Y:S01]  /*3780*/  @P5 IMAD.MOV.U32 R63, RZ, RZ, R189 ;  /* 0x000000ffff3f5224 */ /* 0x000fe200078e00bd */
[----:B------:R-:W-:Y:S01]  /*3790*/  LEA.HI.X.SX32 R69, R65, R2, 0x1, P6 ;  /* 0x0000000241457211 */ /* 0x000fe200030f0eff */
[----:B------:R0:W-:Y:S01]  /*37a0*/  STL [R1+0x344], R67 ;  /* 0x0003444301007387 */ /* 0x0001e20000100800 */
[----:B------:R-:W-:-:S03]  /*37b0*/  PRMT R45, RZ, 0x7610, R45 ;  /* 0x00007610ff2d7816 */ /* 0x000fc6000000002d */
[----:B------:R1:W2:Y:S01]  /*37c0*/  @P5 LDG.E.U8 R48, desc[UR26][R62.64] ;  /* 0x0000001a3e305981 */ /* 0x0002a2000c1e1100 */
[----:B------:R-:W-:Y:S01]  /*37d0*/  ISETP.GE.U32.AND P5, PT, R66, 0x7fffffb2, PT ;  /* 0x7fffffb24200780c */ /* 0x000fe20003fa6070 */
[----:B------:R-:W-:Y:S01]  /*37e0*/  @P4 IMAD.MOV.U32 R66, RZ, RZ, R67 ;  /* 0x000000ffff424224 */ /* 0x000fe200078e0043 */
[----:B------:R-:W-:Y:S01]  /*37f0*/  SHF.R.U32.HI R65, RZ, 0x9, R74 ;  /* 0x00000009ff417819 */ /* 0x000fe2000001164a */
[----:B0-----:R-:W-:Y:S01]  /*3800*/  @P4 IMAD.MOV.U32 R67, RZ, RZ, R69 ;  /* 0x000000ffff434224 */ /* 0x001fe200078e0045 */
[----:B-1----:R-:W-:-:S04]  /*3810*/  IADD3 R63, P6, PT, R64, R83, RZ ;  /* 0x00000053403f7210 */ /* 0x002fc80007fde0ff */
[----:B------:R0:W2:Y:S01]  /*3820*/  @P4 LDG.E.U8 R45, desc[UR26][R66.64] ;  /* 0x0000001a422d4981 */ /* 0x0000a2000c1e1100 */
[----:B------:R-:W-:Y:S02]  /*3830*/  LEA.HI.X.SX32 R64, R64, R2, 0x1, P6 ;  /* 0x0000000240407211 */ /* 0x000fe400030f0eff */
[----:B------:R-:W-:Y:S02]  /*3840*/  PRMT R46, RZ, 0x7610, R46 ;  /* 0x00007610ff2e7816 */ /* 0x000fe4000000002e */
[----:B------:R-:W-:Y:S01]  /*3850*/  LOP3.LUT P4, RZ, R65, 0x1, RZ, 0xc0, !PT ;  /* 0x0000000141ff7812 */ /* 0x000fe2000788c0ff */
[----:B0-----:R-:W-:Y:S02]  /*3860*/  @!P3 IMAD.MOV.U32 R66, RZ, RZ, R63 ;  /* 0x000000ffff42b224 */ /* 0x001fe400078e003f */
[----:B------:R-:W-:Y:S01]  /*3870*/  @!P3 IMAD.MOV.U32 R67, RZ, RZ, R64 ;  /* 0x000000ffff43b224 */ /* 0x000fe200078e0040 */
[----:B------:R-:W-:Y:S01]  /*3880*/  IADD3 R65, P6, PT, R68, R83, RZ ;  /* 0x0000005344417210 */ /* 0x000fe20007fde0ff */
[----:B------:R0:W-:Y:S04]  /*3890*/  STL [R1+0x340], R69 ;  /* 0x0003404501007387 */ /* 0x0001e80000100800 */
[----:B------:R1:W2:Y:S01]  /*38a0*/  @!P3 LDG.E.U8 R46, desc[UR26][R66.64] ;  /* 0x0000001a422eb981 */ /* 0x0002a2000c1e1100 */
[----:B------:R-:W-:-:S02]  /*38b0*/  PRMT R201, RZ, 0x7610, R201 ;  /* 0x00007610ffc97816 */ /* 0x000fc400000000c9 */
[----:B0-----:R-:W-:Y:S02]  /*38c0*/  SHF.R.U32.HI R69, RZ, 0x1, R74 ;  /* 0x00000001ff457819 */ /* 0x001fe4000001164a */
[----:B-1----:R-:W-:Y:S01]  /*38d0*/  LEA.HI.X.SX32 R66, R68, R2, 0x1, P6 ;  /* 0x0000000244427211 */ /* 0x002fe200030f0eff */
[----:B------:R-:W-:Y:S01]  /*38e0*/  @!P5 IMAD.MOV.U32 R68, RZ, RZ, R65 ;  /* 0x000000ffff44d224 */ /* 0x000fe200078e0041 */
[----:B------:R-:W-:Y:S01]  /*38f0*/  LOP3.LUT P3, RZ, R69, 0x1, RZ, 0xc0, !PT ;  /* 0x0000000145ff7812 */ /* 0x000fe2000786c0ff */
[----:B------:R-:W-:Y:S02]  /*3900*/  IMAD R62, R112, 0x16, RZ ;  /* 0x00000016703e7824 */ /* 0x000fe400078e02ff */
[----:B------:R-:W-:-:S03]  /*3910*/  @!P5 IMAD.MOV.U32 R69, RZ, RZ, R66 ;  /* 0x000000ffff45d224 */ /* 0x000fc600078e0042 */
[-C--:B------:R-:W-:Y:S02]  /*3920*/  IADD3 R67, P6, PT, R62, R83.reuse, RZ ;  /* 0x000000533e437210 */ /* 0x080fe40007fde0ff */
[----:B------:R0:W2:Y:S01]  /*3930*/  @!P5 LDG.E.U8 R201, desc[UR26][R68.64] ;  /* 0x0000001a44c9d981 */ /* 0x0000a2000c1e1100 */
[----:B------:R-:W-:Y:S01]  /*3940*/  LOP3.LUT P5, RZ, R70, 0x1, RZ, 0xc0, !PT ;  /* 0x0000000146ff7812 */ /* 0x000fe200078ac0ff */
[----:B------:R-:W-:Y:S01]  /*3950*/  IMAD R70, R112, 0x1e, RZ ;  /* 0x0000001e70467824 */ /* 0x000fe200078e02ff */
[----:B------:R-:W-:Y:S02]  /*3960*/  PRMT R186, RZ, 0x7610, R186 ;  /* 0x00007610ffba7816 */ /* 0x000fe400000000ba */
[----:B0-----:R-:W-:Y:S02]  /*3970*/  LEA.HI.X.SX32 R68, R62, R2, 0x1, P6 ;  /* 0x000000023e447211 */ /* 0x001fe400030f0eff */
[----:B------:R-:W-:Y:S01]  /*3980*/  IADD3 R69, P6, PT, R70, R83, RZ ;  /* 0x0000005346457210 */ /* 0x000fe20007fde0ff */
[----:B------:R-:W-:-:S02]  /*3990*/  VIADD R62, R72, 0xfe ;  /* 0x000000fe483e7836 */ /* 0x000fc40000000000 */
[----:B------:R-:W-:Y:S01]  /*39a0*/  @P4 IMAD.MOV.U32 R72, RZ, RZ, R67 ;  /* 0x000000ffff484224 */ /* 0x000fe200078e0043 */
[----:B------:R-:W-:Y:S01]  /*39b0*/  LEA.HI.X.SX32 R70, R70, R2, 0x1, P6 ;  /* 0x0000000246467211 */ /* 0x000fe200030f0eff */
[----:B------:R-:W-:Y:S01]  /*39c0*/  @P4 IMAD.MOV.U32 R73, RZ, RZ, R68 ;  /* 0x000000ffff494224 */ /* 0x000fe200078e0044 */
[----:B------:R-:W-:Y:S02]  /*39d0*/  PRMT R185, RZ, 0x7610, R185 ;  /* 0x00007610ffb97816 */ /* 0x000fe400000000b9 */
[----:B------:R-:W-:Y:S02]  /*39e0*/  IABS R77, R62 ;  /* 0x0000003e004d7213 */ /* 0x000fe40000000000 */
[----:B------:R0:W2:Y:S01]  /*39f0*/  @P4 LDG.E.U8 R186, desc[UR26][R72.64] ;  /* 0x0000001a48ba4981 */ /* 0x0000a2000c1e1100 */
[----:B------:R-:W-:Y:S02]  /*3a00*/  ISETP.GE.AND P4, PT, R62, RZ, PT ;  /* 0x000000ff3e00720c */ /* 0x000fe40003f86270 */
[----:B------:R-:W-:-:S02]  /*3a10*/  SHF.R.U64 R62, R80, 0x11, RZ ;  /* 0x00000011503e7819 */ /* 0x000fc400000012ff */
[----:B------:R-:W-:Y:S01]  /*3a20*/  IABS R117, R92 ;  /* 0x0000005c00757213 */ /* 0x000fe20000000000 */
[----:B0-----:R-:W-:Y:S02]  /*3a30*/  @P3 IMAD.MOV.U32 R72, RZ, RZ, R69 ;  /* 0x000000ffff483224 */ /* 0x001fe400078e0045 */
[----:B------:R-:W-:Y:S01]  /*3a40*/  @P3 IMAD.MOV.U32 R73, RZ, RZ, R70 ;  /* 0x000000ffff493224 */ /* 0x000fe200078e0046 */
[----:B------:R-:W-:-:S04]  /*3a50*/  LOP3.LUT P6, RZ, R62, 0x1, RZ, 0xc0, !PT ;  /* 0x000000013eff7812 */ /* 0x000fc800078cc0ff */
[----:B------:R0:W2:Y:S01]  /*3a60*/  @P3 LDG.E.U8 R185, desc[UR26][R72.64] ;  /* 0x0000001a48b93981 */ /* 0x0000a2000c1e1100 */
[----:B------:R-:W-:Y:S01]  /*3a70*/  IADD3 R62, P3, PT, R98, R83, RZ ;  /* 0x00000053623e7210 */ /* 0x000fe20007f7e0ff */
[----:B------:R-:W-:-:S03]  /*3a80*/  IMAD.HI.U32 R75, R86, R117, RZ ;  /* 0x00000075564b7227 */ /* 0x000fc600078e00ff */
[-C--:B------:R-:W-:Y:S01]  /*3a90*/  LEA.HI.X.SX32 R98, R98, R2.reuse, 0x1, P3 ;  /* 0x0000000262627211 */ /* 0x080fe200018f0eff */
[----:B------:R-:W-:Y:S01]  /*3aa0*/  IMAD.MOV R75, RZ, RZ, -R75 ;  /* 0x000000ffff4b7224 */ /* 0x000fe200078e0a4b */
[C---:B------:R-:W-:Y:S02]  /*3ab0*/  IADD3 R176, P3, PT, R175.reuse, R83, RZ ;  /* 0x00000053afb07210 */ /* 0x040fe40007f7e0ff */
[----:B------:R-:W-:Y:S01]  /*3ac0*/  PRMT R170, RZ, 0x7610, R170 ;  /* 0x00007610ffaa7816 */ /* 0x000fe200000000aa */
[----:B0-----:R-:W-:Y:S01]  /*3ad0*/  @P5 IMAD.MOV.U32 R72, RZ, RZ, R62 ;  /* 0x000000ffff485224 */ /* 0x001fe200078e003e */
[----:B------:R-:W-:Y:S01]  /*3ae0*/  LEA.HI.X.SX32 R175, R175, R2, 0x1, P3 ;  /* 0x00000002afaf7211 */ /* 0x000fe200018f0eff */
[----:B------:R-:W-:Y:S02]  /*3af0*/  @P5 IMAD.MOV.U32 R73, RZ, RZ, R98 ;  /* 0x000000ffff495224 */ /* 0x000fe400078e0062 */
[----:B------:R-:W-:Y:S01]  /*3b00*/  IMAD R117, R88, R75, R117 ;  /* 0x0000004b58757224 */ /* 0x000fe200078e0275 */
[----:B------:R-:W-:-:S02]  /*3b10*/  SHF.R.U64 R75, R80, 0x9, RZ ;  /* 0x00000009504b7819 */ /* 0x000fc400000012ff */
[----:B------:R0:W2:Y:S01]  /*3b20*/  @P5 LDG.E.U8 R170, desc[UR26][R72.64] ;  /* 0x0000001a48aa5981 */ /* 0x0000a2000c1e1100 */
[----:B------:R-:W-:Y:S02]  /*3b30*/  PRMT R44, RZ, 0x7610, R44 ;  /* 0x00007610ff2c7816 */ /* 0x000fe4000000002c */
[----:B------:R-:W-:Y:S02]  /*3b40*/  LOP3.LUT P3, RZ, R75, 0x1, RZ, 0xc0, !PT ;  /* 0x000000014bff7812 */ /* 0x000fe4000786c0ff */
[----:B------:R-:W-:Y:S01]  /*3b50*/  SHF.R.U64 R75, R80, 0x1, RZ ;  /* 0x00000001504b7819 */ /* 0x000fe200000012ff */
[----:B0-----:R-:W-:Y:S02]  /*3b60*/  @P6 IMAD.MOV.U32 R72, RZ, RZ, R176 ;  /* 0x000000ffff486224 */ /* 0x001fe400078e00b0 */
[----:B------:R-:W-:Y:S01]  /*3b70*/  @P6 IMAD.MOV.U32 R73, RZ, RZ, R175 ;  /* 0x000000ffff496224 */ /* 0x000fe200078e00af */
[----:B------:R-:W-:Y:S01]  /*3b80*/  LOP3.LUT P5, RZ, R75, 0x1, RZ, 0xc0, !PT ;  /* 0x000000014bff7812 */ /* 0x000fe200078ac0ff */
[----:B------:R-:W-:-:S03]  /*3b90*/  IMAD.HI.U32 R76, R86, R77, RZ ;  /* 0x0000004d564c7227 */ /* 0x000fc600078e00ff */
[----:B------:R0:W2:Y:S01]  /*3ba0*/  @P6 LDG.E.U8 R44, desc[UR26][R72.64] ;  /* 0x0000001a482c6981 */ /* 0x0000a2000c1e1100 */
[CC--:B------:R-:W-:Y:S01]  /*3bb0*/  IADD3 R192, P6, PT, R191.reuse, R83.reuse, RZ ;  /* 0x00000053bfc07210 */ /* 0x0c0fe20007fde0ff */
[----:B------:R-:W-:Y:S02]  /*3bc0*/  IMAD R75, R112, 0x3e, RZ ;  /* 0x0000003e704b7824 */ /* 0x000fe400078e02ff */
[----:B------:R-:W-:Y:S01]  /*3bd0*/  IMAD.MOV R76, RZ, RZ, -R76 ;  /* 0x000000ffff4c7224 */ /* 0x000fe200078e0a4c */
[----:B------:R-:W-:Y:S02]  /*3be0*/  LEA.HI.X.SX32 R191, R191, R2, 0x1, P6 ;  /* 0x00000002bfbf7211 */ /* 0x000fe400030f0eff */
[C---:B------:R-:W-:Y:S01]  /*3bf0*/  IADD3 R78, P6, PT, R75.reuse, R83, RZ ;  /* 0x000000534b4e7210 */ /* 0x040fe20007fde0ff */
[----:B------:R-:W-:Y:S01]  /*3c00*/  IMAD R84, R88, R76, R77 ;  /* 0x0000004c58547224 */ /* 0x000fe200078e024d */
[----:B------:R-:W-:Y:S01]  /*3c10*/  PRMT R42, RZ, 0x7610, R42 ;  /* 0x00007610ff2a7816 */ /* 0x000fe2000000002a */
[----:B0-----:R-:W-:Y:S01]  /*3c20*/  @P3 IMAD.MOV.U32 R72, RZ, RZ, R192 ;  /* 0x000000ffff483224 */ /* 0x001fe200078e00c0 */
[----:B------:R-:W-:Y:S01]  /*3c30*/  LEA.HI.X.SX32 R90, R75, R2, 0x1, P6 ;  /* 0x000000024b5a7211 */ /* 0x000fe200030f0eff */
[----:B------:R-:W-:-:S02]  /*3c40*/  @P3 IMAD.MOV.U32 R73, RZ, RZ, R191 ;  /* 0x000000ffff493224 */ /* 0x000fc400078e00bf */
[----:B------:R-:W-:Y:S01]  /*3c50*/  VIADD R76, R94, 0xfffffff8 ;  /* 0xfffffff85e4c7836 */ /* 0x000fe20000000000 */
[----:B------:R-:W-:Y:S02]  /*3c60*/  IABS R79, R95 ;  /* 0x0000005f004f7213 */ /* 0x000fe40000000000 */
[----:B------:R0:W2:Y:S01]  /*3c70*/  @P3 LDG.E.U8 R42, desc[UR26][R72.64] ;  /* 0x0000001a482a3981 */ /* 0x0000a2000c1e1100 */
[----:B------:R-:W-:Y:S02]  /*3c80*/  PRMT R43, RZ, 0x7610, R43 ;  /* 0x00007610ff2b7816 */ /* 0x000fe4000000002b */
[----:B------:R-:W-:Y:S01]  /*3c90*/  ISETP.GE.U32.AND P3, PT, R76, 0x7fffffb9, PT ;  /* 0x7fffffb94c00780c */ /* 0x000fe20003f66070 */
[----:B------:R-:W-:Y:S02]  /*3ca0*/  IMAD R76, R112, 0x7, RZ ;  /* 0x00000007704c7824 */ /* 0x000fe400078e02ff */
[----:B------:R-:W-:-:S04]  /*3cb0*/  IMAD.HI.U32 R75, R86, R79, RZ ;  /* 0x0000004f564b7227 */ /* 0x000fc800078e00ff */
[----:B0-----:R-:W-:Y:S02]  /*3cc0*/  @P5 IMAD.MOV.U32 R72, RZ, RZ, R78 ;  /* 0x000000ffff485224 */ /* 0x001fe400078e004e */
[----:B------:R-:W-:Y:S02]  /*3cd0*/  @P5 IMAD.MOV.U32 R73, RZ, RZ, R90 ;  /* 0x000000ffff495224 */ /* 0x000fe400078e005a */
[----:B------:R-:W-:Y:S02]  /*3ce0*/  VIADD R77, R94, 0xfffffff0 ;  /* 0xfffffff05e4d7836 */ /* 0x000fe40000000000 */
[----:B------:R-:W-:Y:S01]  /*3cf0*/  IMAD.MOV R128, RZ, RZ, -R75 ;  /* 0x000000ffff807224 */ /* 0x000fe200078e0a4b */
[----:B------:R0:W2:Y:S01]  /*3d00*/  @P5 LDG.E.U8 R43, desc[UR26][R72.64] ;  /* 0x0000001a482b5981 */ /* 0x0000a2000c1e1100 */
[----:B------:R-:W-:Y:S01]  /*3d10*/  IMAD R75, R112, 0xf, RZ ;  /* 0x0000000f704b7824 */ /* 0x000fe200078e02ff */
[----:B------:R-:W-:Y:S02]  /*3d20*/  ISETP.GE.U32.AND P5, PT, R77, 0x7fffffb1, PT ;  /* 0x7fffffb14d00780c */ /* 0x000fe40003fa6070 */
[----:B------:R-:W-:-:S02]  /*3d30*/  PRMT R40, RZ, 0x7610, R40 ;  /* 0x00007610ff287816 */ /* 0x000fc40000000028 */
[----:B0-----:R-:W-:Y:S01]  /*3d40*/  IADD3 R72, P6, PT, R76, R83, RZ ;  /* 0x000000534c487210 */ /* 0x001fe20007fde0ff */
[----:B------:R-:W-:-:S03]  /*3d50*/  IMAD R77, R112, 0x17, RZ ;  /* 0x00000017704d7824 */ /* 0x000fc600078e02ff */
[----:B------:R-:W-:Y:S02]  /*3d60*/  LEA.HI.X.SX32 R73, R76, R2, 0x1, P6 ;  /* 0x000000024c497211 */ /* 0x000fe400030f0eff */
[----:B------:R-:W-:Y:S02]  /*3d70*/  SHF.R.U32.HI R76, RZ, 0x8, R74 ;  /* 0x00000008ff4c7819 */ /* 0x000fe4000001164a */
[CC--:B------:R-:W-:Y:S01]  /*3d80*/  IADD3 R74, P6, PT, R75.reuse, R83.reuse, RZ ;  /* 0x000000534b4a7210 */ /* 0x0c0fe20007fde0ff */
[----:B------:R-:W2:Y:S01]  /*3d90*/  @!P3 LDG.E.U8 R40, desc[UR26][R72.64] ;  /* 0x0000001a4828b981 */ /* 0x000ea2000c1e1100 */
[----:B------:R-:W-:Y:S01]  /*3da0*/  PRMT R41, RZ, 0x7610, R41 ;  /* 0x00007610ff297816 */ /* 0x000fe20000000029 */
[----:B------:R-:W-:Y:S01]  /*3db0*/  IMAD R128, R88, R128, R79 ;  /* 0x0000008058807224 */ /* 0x000fe200078e024f */
[----:B------:R-:W-:Y:S01]  /*3dc0*/  LOP3.LUT P3, RZ, R76, 0x1, RZ, 0xc0, !PT ;  /* 0x000000014cff7812 */ /* 0x000fe2000786c0ff */
[----:B------:R0:W-:Y:S01]  /*3dd0*/  STL [R1+0x34c], R78 ;  /* 0x00034c4e01007387 */ /* 0x0001e20000100800 */
[----:B------:R-:W-:Y:S01]  /*3de0*/  LEA.HI.X.SX32 R75, R75, R2, 0x1, P6 ;  /* 0x000000024b4b7211 */ /* 0x000fe200030f0eff */
[----:B------:R-:W-:Y:S01]  /*3df0*/  IMAD R79, R112, 0x1f, RZ ;  /* 0x0000001f704f7824 */ /* 0x000fe200078e02ff */
[----:B------:R-:W-:Y:S01]  /*3e00*/  IADD3 R76, P6, PT, R77, R83, RZ ;  /* 0x000000534d4c7210 */ /* 0x000fe20007fde0ff */
[----:B------:R1:W-:Y:S01]  /*3e10*/  STL [R1+0x348], R90 ;  /* 0x0003485a01007387 */ /* 0x0003e20000100800 */
[----:B------:R-:W-:-:S02]  /*3e20*/  PRMT R38, RZ, 0x7610, R38 ;  /* 0x00007610ff267816 */ /* 0x000fc40000000026 */
[----:B0-----:R-:W-:Y:S01]  /*3e30*/  SHF.R.U64 R78, R80, 0x18, RZ ;  /* 0x00000018504e7819 */ /* 0x001fe200000012ff */
[----:B------:R-:W2:Y:S01]  /*3e40*/  @!P5 LDG.E.U8 R41, desc[UR26][R74.64] ;  /* 0x0000001a4a29d981 */ /* 0x000ea2000c1e1100 */
[-C--:B------:R-:W-:Y:S02]  /*3e50*/  LEA.HI.X.SX32 R77, R77, R2.reuse, 0x1, P6 ;  /* 0x000000024d4d7211 */ /* 0x080fe400030f0eff */
[----:B------:R-:W-:Y:S01]  /*3e60*/  LOP3.LUT P5, RZ, R78, 0x1, RZ, 0xc0, !PT ;  /* 0x000000014eff7812 */ /* 0x000fe200078ac0ff */
[----:B-1----:R-:W-:Y:S01]  /*3e70*/  IMAD R90, R112, 0x27, RZ ;  /* 0x00000027705a7824 */ /* 0x002fe200078e02ff */
[C---:B------:R-:W-:Y:S01]  /*3e80*/  IADD3 R78, P6, PT, R79.reuse, R83, RZ ;  /* 0x000000534f4e7210 */ /* 0x040fe20007fde0ff */
[----:B------:R-:W2:Y:S01]  /*3e90*/  @P3 LDG.E.U8 R38, desc[UR26][R76.64] ;  /* 0x0000001a4c263981 */ /* 0x000ea2000c1e1100 */
[----:B------:R-:W-:Y:S02]  /*3ea0*/  SHF.R.U64 R91, R80, 0x10, RZ ;  /* 0x00000010505b7819 */ /* 0x000fe400000012ff */
[----:B------:R-:W-:-:S02]  /*3eb0*/  LEA.HI.X.SX32 R79, R79, R2, 0x1, P6 ;  /* 0x000000024f4f7211 */ /* 0x000fc400030f0eff */
[-C--:B------:R-:W-:Y:S02]  /*3ec0*/  IADD3 R106, P6, PT, R90, R83.reuse, RZ ;  /* 0x000000535a6a7210 */ /* 0x080fe40007fde0ff */
[----:B------:R-:W-:Y:S02]  /*3ed0*/  LOP3.LUT P3, RZ, R91, 0x1, RZ, 0xc0, !PT ;  /* 0x000000015bff7812 */ /* 0x000fe4000786c0ff */
[----:B------:R-:W-:Y:S02]  /*3ee0*/  SHF.R.U64 R91, R80, 0x8, RZ ;  /* 0x00000008505b7819 */ /* 0x000fe400000012ff */
[----:B------:R-:W-:Y:S02]  /*3ef0*/  LEA.HI.X.SX32 R80, R90, R2, 0x1, P6 ;  /* 0x000000025a507211 */ /* 0x000fe400030f0eff */
[----:B------:R-:W-:Y:S02]  /*3f00*/  IADD3 R178, P6, PT, R177, R83, RZ ;  /* 0x00000053b1b27210 */ /* 0x000fe40007fde0ff */
[----:B------:R-:W-:-:S02]  /*3f10*/  PRMT R39, RZ, 0x7610, R39 ;  /* 0x00007610ff277816 */ /* 0x000fc40000000027 */
[----:B------:R-:W-:Y:S02]  /*3f20*/  LEA.HI.X.SX32 R177, R177, R2, 0x1, P6 ;  /* 0x00000002b1b17211 */ /* 0x000fe400030f0eff */
[----:B------:R-:W-:Y:S02]  /*3f30*/  ISETP.GT.U32.AND P6, PT, R88, R89, PT ;  /* 0x000000595800720c */ /* 0x000fe40003fc4070 */
[----:B------:R-:W2:Y:S01]  /*3f40*/  @!P1 LDG.E.U8 R39, desc[UR26][R78.64] ;  /* 0x0000001a4e279981 */ /* 0x000ea2000c1e1100 */
[----:B------:R-:W-:Y:S01]  /*3f50*/  PRMT R36, RZ, 0x7610, R36 ;  /* 0x00007610ff247816 */ /* 0x000fe20000000024 */
[----:B------:R-:W-:Y:S01]  /*3f60*/  @P5 IMAD.MOV.U32 R90, RZ, RZ, R106 ;  /* 0x000000ffff5a5224 */ /* 0x000fe200078e006a */
[----:B------:R-:W-:Y:S01]  /*3f70*/  LOP3.LUT P1, RZ, R91, 0x1, RZ, 0xc0, !PT ;  /* 0x000000015bff7812 */ /* 0x000fe2000782c0ff */
[----:B------:R-:W-:Y:S01]  /*3f80*/  @P5 IMAD.MOV.U32 R91, RZ, RZ, R80 ;  /* 0x000000ffff5b5224 */ /* 0x000fe200078e0050 */
[----:B------:R-:W-:-:S04]  /*3f90*/  PRMT R37, RZ, 0x7610, R37 ;  /* 0x00007610ff257816 */ /* 0x000fc80000000025 */
[----:B------:R0:W2:Y:S01]  /*3fa0*/  @P5 LDG.E.U8 R36, desc[UR26][R90.64] ;  /* 0x0000001a5a245981 */ /* 0x0000a2000c1e1100 */
[----:B------:R-:W-:Y:S01]  /*3fb0*/  IADD3 R194, P5, PT, R193, R83, RZ ;  /* 0x00000053c1c27210 */ /* 0x000fe20007fbe0ff */
[----:B------:R-:W-:Y:S02]  /*3fc0*/  @!P6 IMAD.IADD R89, R89, 0x1, -R88 ;  /* 0x000000015959e824 */ /* 0x000fe400078e0a58 */
[----:B0-----:R-:W-:Y:S02]  /*3fd0*/  @P3 IMAD.MOV.U32 R90, RZ, RZ, R178 ;  /* 0x000000ffff5a3224 */ /* 0x001fe400078e00b2 */
[----:B------:R-:W-:Y:S01]  /*3fe0*/  @P3 IMAD.MOV.U32 R91, RZ, RZ, R177 ;  /* 0x000000ffff5b3224 */ /* 0x000fe200078e00b1 */
[----:B------:R-:W-:Y:S02]  /*3ff0*/  LEA.HI.X.SX32 R193, R193, R2, 0x1, P5 ;  /* 0x00000002c1c17211 */ /* 0x000fe400028f0eff */
[C---:B------:R-:W-:Y:S02]  /*4000*/  ISETP.GT.U32.AND P6, PT, R88.reuse, R89, PT ;  /* 0x000000595800720c */ /* 0x040fe40003fc4070 */
[----:B------:R0:W2:Y:S01]  /*4010*/  @P3 LDG.E.U8 R37, desc[UR26][R90.64] ;  /* 0x0000001a5a253981 */ /* 0x0000a2000c1e1100 */
[----:B------:R-:W-:-:S02]  /*4020*/  ISETP.GT.U32.AND P3, PT, R88, R84, PT ;  /* 0x000000545800720c */ /* 0x000fc40003f64070 */
[C---:B------:R-:W-:Y:S02]  /*4030*/  LOP3.LUT R100, R87.reuse, 0x8, RZ, 0xfc, !PT ;  /* 0x0000000857647812 */ /* 0x040fe400078efcff */
[----:B------:R-:W-:Y:S02]  /*4040*/  PRMT R34, RZ, 0x7610, R34 ;  /* 0x00007610ff227816 */ /* 0x000fe40000000022 */
[----:B------:R-:W-:Y:S01]  /*4050*/  IABS R101, R100 ;  /* 0x0000006400657213 */ /* 0x000fe20000000000 */
[----:B0-----:R-:W-:Y:S02]  /*4060*/  @P1 IMAD.MOV.U32 R90, RZ, RZ, R194 ;  /* 0x000000ffff5a1224 */ /* 0x001fe400078e00c2 */
[----:B------:R-:W-:Y:S01]  /*4070*/  @P1 IMAD.MOV.U32 R91, RZ, RZ, R193 ;  /* 0x000000ffff5b1224 */ /* 0x000fe200078e00c1 */
[----:B------:R-:W-:Y:S02]  /*4080*/  LOP3.LUT R96, R87, 0xa, RZ, 0xfc, !PT ;  /* 0x0000000a57607812 */ /* 0x000fe400078efcff */
[----:B------:R-:W-:-:S02]  /*4090*/  IADD3 R102, P5, PT, R99, R83, RZ ;  /* 0x0000005363667210 */ /* 0x000fc40007fbe0ff */
[----:B------:R0:W2:Y:S01]  /*40a0*/  @P1 LDG.E.U8 R34, desc[UR26][R90.64] ;  /* 0x0000001a5a221981 */ /* 0x0000a2000c1e1100 */
[----:B------:R-:W-:Y:S01]  /*40b0*/  IABS R103, R96 ;  /* 0x0000006000677213 */ /* 0x000fe20000000000 */
[----:B------:R-:W-:Y:S01]  /*40c0*/  IMAD.HI.U32 R97, R86, R101, RZ ;  /* 0x0000006556617227 */ /* 0x000fe200078e00ff */
[----:B------:R-:W-:Y:S02]  /*40d0*/  ISETP.GT.U32.AND P1, PT, R88, R117, PT ;  /* 0x000000755800720c */ /* 0x000fe40003f24070 */
[----:B------:R-:W-:Y:S01]  /*40e0*/  LEA.HI.X.SX32 R104, R99, R2, 0x1, P5 ;  /* 0x0000000263687211 */ /* 0x000fe200028f0eff */
[--C-:B------:R-:W-:Y:S02]  /*40f0*/  @!P3 IMAD.IADD R84, R84, 0x1, -R88.reuse ;  /* 0x000000015454b824 */ /* 0x100fe400078e0a58 */
[----:B------:R-:W-:Y:S01]  /*4100*/  @!P6 IMAD.IADD R89, R89, 0x1, -R88 ;  /* 0x000000015959e824 */ /* 0x000fe200078e0a58 */
[----:B------:R-:W-:Y:S01]  /*4110*/  ISETP.GE.AND P6, PT, R87, RZ, PT ;  /* 0x000000ff5700720c */ /* 0x000fe20003fc6270 */
[----:B------:R-:W-:Y:S01]  /*4120*/  IMAD.MOV R97, RZ, RZ, -R97 ;  /* 0x000000ffff617224 */ /* 0x000fe200078e0a61 */
[----:B------:R-:W-:Y:S01]  /*4130*/  PRMT R35, RZ, 0x7610, R35 ;  /* 0x00007610ff237816 */ /* 0x000fe20000000023 */
[----:B------:R-:W-:Y:S01]  /*4140*/  IMAD.HI.U32 R99, R86, R103, RZ ;  /* 0x0000006756637227 */ /* 0x000fe200078e00ff */
[----:B------:R-:W-:-:S02]  /*4150*/  ISETP.GT.U32.AND P3, PT, R88, R84, PT ;  /* 0x000000545800720c */ /* 0x000fc40003f64070 */
[C---:B------:R-:W-:Y:S01]  /*4160*/  ISETP.GT.U32.AND P5, PT, R88.reuse, R128, PT ;  /* 0x000000805800720c */ /* 0x040fe20003fa4070 */
[----:B0-----:R-:W-:Y:S02]  /*4170*/  @!P2 IMAD.MOV.U32 R90, RZ, RZ, R102 ;  /* 0x000000ffff5aa224 */ /* 0x001fe400078e0066 */
[----:B------:R-:W-:Y:S02]  /*4180*/  @!P2 IMAD.MOV.U32 R91, RZ, RZ, R104 ;  /* 0x000000ffff5ba224 */ /* 0x000fe400078e0068 */
[C---:B------:R-:W-:Y:S02]  /*4190*/  IMAD R97, R88.reuse, R97, R101 ;  /* 0x0000006158617224 */ /* 0x040fe400078e0265 */
[----:B------:R-:W-:Y:S01]  /*41a0*/  IMAD.MOV R99, RZ, RZ, -R99 ;  /* 0x000000ffff637224 */ /* 0x000fe200078e0a63 */
[----:B------:R0:W2:Y:S01]  /*41b0*/  @!P2 LDG.E.U8 R35, desc[UR26][R90.64] ;  /* 0x0000001a5a23a981 */ /* 0x0000a2000c1e1100 */
[----:B------:R-:W-:Y:S01]  /*41c0*/  @!P1 IMAD.IADD R117, R117, 0x1, -R88 ;  /* 0x0000000175759824 */ /* 0x000fe200078e0a58 */
[C---:B------:R-:W-:Y:S01]  /*41d0*/  ISETP.GT.U32.AND P1, PT, R88.reuse, R97, PT ;  /* 0x000000615800720c */ /* 0x040fe20003f24070 */
[----:B------:R-:W-:-:S02]  /*41e0*/  IMAD R116, R88, R99, R103 ;  /* 0x0000006358747224 */ /* 0x000fc400078e0267 */
[----:B0-----:R-:W-:-:S04]  /*41f0*/  IMAD.MOV.U32 R91, RZ, RZ, R89 ;  /* 0x000000ffff5b7224 */ /* 0x001fc800078e0059 */
[----:B------:R-:W-:Y:S01]  /*4200*/  @!P6 IMAD.MOV R91, RZ, RZ, -R91 ;  /* 0x000000ffff5be224 */ /* 0x000fe200078e0a5b */
[----:B------:R-:W-:Y:S01]  /*4210*/  ISETP.GT.U32.AND P6, PT, R88, R116, PT ;  /* 0x000000745800720c */ /* 0x000fe20003fc4070 */
[--C-:B------:R-:W-:Y:S01]  /*4220*/  @!P3 IMAD.IADD R84, R84, 0x1, -R88.reuse ;  /* 0x000000015454b824 */ /* 0x100fe200078e0a58 */
[----:B------:R-:W-:Y:S01]  /*4230*/  ISETP.GT.U32.AND P3, PT, R88, R117, PT ;  /* 0x000000755800720c */ /* 0x000fe20003f64070 */
[--C-:B------:R-:W-:Y:S01]  /*4240*/  @!P5 IMAD.IADD R128, R128, 0x1, -R88.reuse ;  /* 0x000000018080d824 */ /* 0x100fe200078e0a58 */
[----:B------:R-:W-:Y:S02]  /*4250*/  ISETP.GE.AND P2, PT, R92, RZ, PT ;  /* 0x000000ff5c00720c */ /* 0x000fe40003f46270 */
[----:B------:R-:W-:Y:S01]  /*4260*/  LOP3.LUT R92, R87, 0xc, RZ, 0xfc, !PT ;  /* 0x0000000c575c7812 */ /* 0x000fe200078efcff */
[----:B------:R0:W-:Y:S01]  /*4270*/  STL [R1+0x354], R102 ;  /* 0x0003546601007387 */ /* 0x0001e20000100800 */
[----:B------:R-:W-:Y:S01]  /*4280*/  ISETP.GT.U32.AND P5, PT, R88, R128, PT ;  /* 0x000000805800720c */ /* 0x000fe20003fa4070 */
[----:B------:R-:W-:Y:S01]  /*4290*/  @!P1 IMAD.IADD R97, R97, 0x1, -R88 ;  /* 0x0000000161619824 */ /* 0x000fe200078e0a58 */
[----:B------:R-:W-:-:S03]  /*42a0*/  IABS R129, R92 ;  /* 0x0000005c00817213 */ /* 0x000fc60000000000 */
[--C-:B------:R-:W-:Y:S01]  /*42b0*/  @!P6 IMAD.IADD R116, R116, 0x1, -R88.reuse ;  /* 0x000000017474e824 */ /* 0x100fe200078e0a58 */
[----:B0-----:R-:W-:Y:S01]  /*42c0*/  LOP3.LUT R102, R87, 0x10, RZ, 0xfc, !PT ;  /* 0x0000001057667812 */ /* 0x001fe200078efcff */
[----:B------:R-:W-:Y:S01]  /*42d0*/  IMAD.HI.U32 R89, R86, R129, RZ ;  /* 0x0000008156597227 */ /* 0x000fe200078e00ff */
[----:B------:R-:W-:Y:S02]  /*42e0*/  ISETP.GT.U32.AND P1, PT, R88, R97, PT ;  /* 0x000000615800720c */ /* 0x000fe40003f24070 */
[----:B------:R-:W-:Y:S01]  /*42f0*/  IABS R211, R102 ;  /* 0x0000006600d37213 */ /* 0x000fe20000000000 */
[----:B------:R-:W-:Y:S01]  /*4300*/  @!P3 IMAD.IADD R117, R117, 0x1, -R88 ;  /* 0x000000017575b824 */ /* 0x000fe200078e0a58 */
[----:B------:R-:W-:Y:S01]  /*4310*/  ISETP.GE.AND P3, PT, R95, RZ, PT ;  /* 0x000000ff5f00720c */ /* 0x000fe20003f66270 */
[----:B------:R-:W-:Y:S01]  /*4320*/  IMAD.MOV R95, RZ, RZ, -R89 ;  /* 0x000000ffff5f7224 */ /* 0x000fe200078e0a59 */
[----:B------:R-:W-:Y:S01]  /*4330*/  LOP3.LUT R103, R87, 0x12, RZ, 0xfc, !PT ;  /* 0x0000001257677812 */ /* 0x000fe200078efcff */
[----:B------:R-:W-:Y:S01]  /*4340*/  IMAD.HI.U32 R89, R86, R211, RZ ;  /* 0x000000d356597227 */ /* 0x000fe200078e00ff */
[----:B------:R-:W-:-:S02]  /*4350*/  ISETP.GT.U32.AND P6, PT, R88, R116, PT ;  /* 0x000000745800720c */ /* 0x000fc40003fc4070 */
[----:B------:R-:W-:Y:S01]  /*4360*/  IABS R99, R103 ;  /* 0x0000006700637213 */ /* 0x000fe20000000000 */
[----:B------:R-:W-:Y:S01]  /*4370*/  @!P5 IMAD.IADD R128, R128, 0x1, -R88 ;  /* 0x000000018080d824 */ /* 0x000fe200078e0a58 */
[----:B------:R-:W-:Y:S01]  /*4380*/  ISETP.GE.AND P5, PT, R100, RZ, PT ;  /* 0x000000ff6400720c */ /* 0x000fe20003fa6270 */
[----:B------:R-:W-:Y:S01]  /*4390*/  IMAD R129, R88, R95, R129 ;  /* 0x0000005f58817224 */ /* 0x000fe200078e0281 */
[----:B------:R-:W-:Y:S01]  /*43a0*/  LOP3.LUT R100, R87, 0x14, RZ, 0xfc, !PT ;  /* 0x0000001457647812 */ /* 0x000fe200078efcff */
[----:B------:R-:W-:Y:S02]  /*43b0*/  IMAD.MOV R89, RZ, RZ, -R89 ;  /* 0x000000ffff597224 */ /* 0x000fe400078e0a59 */
[----:B------:R-:W-:Y:S01]  /*43c0*/  IMAD.HI.U32 R90, R86, R99, RZ ;  /* 0x00000063565a7227 */ /* 0x000fe200078e00ff */
[----:B------:R-:W-:-:S03]  /*43d0*/  IABS R95, R100 ;  /* 0x00000064005f7213 */ /* 0x000fc60000000000 */
[----:B------:R-:W-:Y:S01]  /*43e0*/  @!P1 IMAD.IADD R97, R97, 0x1, -R88 ;  /* 0x0000000161619824 */ /* 0x000fe200078e0a58 */
[C---:B------:R-:W-:Y:S01]  /*43f0*/  ISETP.GT.U32.AND P1, PT, R88.reuse, R129, PT ;  /* 0x000000815800720c */ /* 0x040fe20003f24070 */
[----:B------:R-:W-:Y:S01]  /*4400*/  IMAD R211, R88, R89, R211 ;  /* 0x0000005958d37224 */ /* 0x000fe200078e02d3 */
[C---:B------:R-:W-:Y:S01]  /*4410*/  LOP3.LUT R105, R87.reuse, 0x1a, RZ, 0xfc, !PT ;  /* 0x0000001a57697812 */ /* 0x040fe200078efcff */
[----:B------:R-:W-:Y:S01]  /*4420*/  IMAD.MOV R90, RZ, RZ, -R90 ;  /* 0x000000ffff5a7224 */ /* 0x000fe200078e0a5a */
[----:B------:R-:W-:Y:S01]  /*4430*/  LOP3.LUT R108, R87, 0x18, RZ, 0xfc, !PT ;  /* 0x00000018576c7812 */ /* 0x000fe200078efcff */
[----:B------:R-:W-:Y:S01]  /*4440*/  @!P6 IMAD.IADD R116, R116, 0x1, -R88 ;  /* 0x000000017474e824 */ /* 0x000fe200078e0a58 */
[----:B------:R-:W-:Y:S01]  /*4450*/  ISETP.GT.U32.AND P6, PT, R88, R211, PT ;  /* 0x000000d35800720c */ /* 0x000fe20003fc4070 */
[----:B------:R-:W-:Y:S01]  /*4460*/  IMAD.HI.U32 R89, R86, R95, RZ ;  /* 0x0000005f56597227 */ /* 0x000fe200078e00ff */
[----:B------:R-:W-:-:S03]  /*4470*/  IABS R101, R105 ;  /* 0x0000006900657213 */ /* 0x000fc60000000000 */
[----:B------:R-:W-:Y:S01]  /*4480*/  IMAD R114, R88, R90, R99 ;  /* 0x0000005a58727224 */ /* 0x000fe200078e0263 */
[----:B------:R-:W-:Y:S01]  /*4490*/  IABS R99, R108 ;  /* 0x0000006c00637213 */ /* 0x000fe20000000000 */
[----:B------:R-:W-:Y:S02]  /*44a0*/  IMAD.MOV R89, RZ, RZ, -R89 ;  /* 0x000000ffff597224 */ /* 0x000fe400078e0a59 */
[----:B------:R-:W-:-:S04]  /*44b0*/  IMAD.HI.U32 R90, R86, R101, RZ ;  /* 0x00000065565a7227 */ /* 0x000fc800078e00ff */
[C---:B------:R-:W-:Y:S02]  /*44c0*/  IMAD R130, R88.reuse, R89, R95 ;  /* 0x0000005958827224 */ /* 0x040fe400078e025f */
[----:B------:R-:W-:Y:S01]  /*44d0*/  @!P1 IMAD.IADD R129, R129, 0x1, -R88 ;  /* 0x0000000181819824 */ /* 0x000fe200078e0a58 */
[----:B------:R-:W-:Y:S01]  /*44e0*/  ISETP.GT.U32.AND P1, PT, R88, R114, PT ;  /* 0x000000725800720c */ /* 0x000fe20003f24070 */
[----:B------:R-:W-:-:S04]  /*44f0*/  IMAD.HI.U32 R89, R86, R99, RZ ;  /* 0x0000006356597227 */ /* 0x000fc800078e00ff */
[----:B------:R-:W-:Y:S02]  /*4500*/  IMAD.MOV R90, RZ, RZ, -R90 ;  /* 0x000000ffff5a7224 */ /* 0x000fe400078e0a5a */
[----:B------:R-:W-:Y:S01]  /*4510*/  @!P6 IMAD.IADD R211, R211, 0x1, -R88 ;  /* 0x00000001d3d3e824 */ /* 0x000fe200078e0a58 */
[C---:B------:R-:W-:Y:S01]  /*4520*/  ISETP.GT.U32.AND P6, PT, R88.reuse, R130, PT ;  /* 0x000000825800720c */ /* 0x040fe20003fc4070 */
[----:B------:R-:W-:Y:S02]  /*4530*/  IMAD.MOV R210, RZ, RZ, -R89 ;  /* 0x000000ffffd27224 */ /* 0x000fe400078e0a59 */
[C---:B------:R-:W-:Y:S01]  /*4540*/  IMAD R110, R88.reuse, R90, R101 ;  /* 0x0000005a586e7224 */ /* 0x040fe200078e0265 */
[----:B------:R0:W-:Y:S01]  /*4550*/  STL [R1+0x350], R104 ;  /* 0x0003506801007387 */ /* 0x0001e20000100800 */
[----:B------:R-:W-:Y:S02]  /*4560*/  IMAD R210, R88, R210, R99 ;  /* 0x000000d258d27224 */ /* 0x000fe400078e0263 */
[----:B------:R-:W-:-:S02]  /*4570*/  IMAD.MOV.U32 R90, RZ, RZ, R97 ;  /* 0x000000ffff5a7224 */ /* 0x000fc400078e0061 */
[----:B------:R-:W-:Y:S01]  /*4580*/  @!P4 IMAD.MOV R84, RZ, RZ, -R84 ;  /* 0x000000ffff54c224 */ /* 0x000fe200078e0a54 */
[----:B------:R-:W-:Y:S01]  /*4590*/  ISETP.GT.U32.AND P4, PT, R88, R129, PT ;  /* 0x000000815800720c */ /* 0x000fe20003f84070 */
[----:B------:R-:W-:Y:S01]  /*45a0*/  @!P5 IMAD.MOV R90, RZ, RZ, -R90 ;  /* 0x000000ffff5ad224 */ /* 0x000fe200078e0a5a */
[C---:B0-----:R-:W-:Y:S01]  /*45b0*/  LOP3.LUT R104, R87.reuse, 0x1c, RZ, 0xfc, !PT ;  /* 0x0000001c57687812 */ /* 0x041fe200078efcff */
[--C-:B------:R-:W-:Y:S01]  /*45c0*/  @!P1 IMAD.IADD R114, R114, 0x1, -R88.reuse ;  /* 0x0000000172729824 */ /* 0x100fe200078e0a58 */
[----:B------:R-:W-:Y:S02]  /*45d0*/  ISETP.GT.U32.AND P5, PT, R88, R210, PT ;  /* 0x000000d25800720c */ /* 0x000fe40003fa4070 */
[----:B------:R-:W-:Y:S01]  /*45e0*/  IABS R131, R104 ;  /* 0x0000006800837213 */ /* 0x000fe20000000000 */
[----:B------:R-:W-:Y:S01]  /*45f0*/  @!P6 IMAD.IADD R130, R130, 0x1, -R88 ;  /* 0x000000018282e824 */ /* 0x000fe200078e0a58 */
[----:B------:R-:W-:Y:S02]  /*4600*/  ISETP.GE.AND P1, PT, R96, RZ, PT ;  /* 0x000000ff6000720c */ /* 0x000fe40003f26270 */
[----:B------:R-:W-:Y:S01]  /*4610*/  LOP3.LUT R107, R87, 0x20, RZ, 0xfc, !PT ;  /* 0x00000020576b7812 */ /* 0x000fe200078efcff */
[----:B------:R-:W-:Y:S01]  /*4620*/  IMAD.HI.U32 R89, R86, R131, RZ ;  /* 0x0000008356597227 */ /* 0x000fe200078e00ff */
[----:B------:R-:W-:-:S02]  /*4630*/  ISETP.GT.U32.AND P6, PT, R88, R114, PT ;  /* 0x000000725800720c */ /* 0x000fc40003fc4070 */
[----:B------:R-:W-:Y:S01]  /*4640*/  IABS R95, R107 ;  /* 0x0000006b005f7213 */ /* 0x000fe20000000000 */
[----:B------:R-:W-:Y:S01]  /*4650*/  @!P2 IMAD.MOV R117, RZ, RZ, -R117 ;  /* 0x000000ffff75a224 */ /* 0x000fe200078e0a75 */
[C---:B------:R-:W-:Y:S01]  /*4660*/  ISETP.GT.U32.AND P2, PT, R88.reuse, R211, PT ;  /* 0x000000d35800720c */ /* 0x040fe20003f44070 */
[----:B------:R-:W-:Y:S01]  /*4670*/  @!P3 IMAD.MOV R128, RZ, RZ, -R128 ;  /* 0x000000ffff80b224 */ /* 0x000fe200078e0a80 */
[----:B------:R-:W-:Y:S01]  /*4680*/  ISETP.GT.U32.AND P3, PT, R88, R130, PT ;  /* 0x000000825800720c */ /* 0x000fe20003f64070 */
[----:B------:R-:W-:Y:S02]  /*4690*/  IMAD.MOV R89, RZ, RZ, -R89 ;  /* 0x000000ffff597224 */ /* 0x000fe400078e0a59 */
[--C-:B------:R-:W-:Y:S01]  /*46a0*/  @!P4 IMAD.IADD R129, R129, 0x1, -R88.reuse ;  /* 0x000000018181c824 */ /* 0x100fe200078e0a58 */
[----:B------:R-:W-:Y:S01]  /*46b0*/  ISETP.GE.AND P4, PT, R92, RZ, PT ;  /* 0x000000ff5c00720c */ /* 0x000fe20003f86270 */
[----:B------:R-:W-:Y:S01]  /*46c0*/  @!P5 IMAD.IADD R210, R210, 0x1, -R88 ;  /* 0x00000001d2d2d824 */ /* 0x000fe200078e0a58 */
[----:B------:R-:W-:Y:S01]  /*46d0*/  ISETP.GE.AND P5, PT, R100, RZ, PT ;  /* 0x000000ff6400720c */ /* 0x000fe20003fa6270 */
[----:B------:R-:W-:-:S02]  /*46e0*/  IMAD R131, R88, R89, R131 ;  /* 0x0000005958837224 */ /* 0x000fc400078e0283 */
[----:B------:R-:W-:-:S04]  /*46f0*/  IMAD.HI.U32 R89, R86, R95, RZ ;  /* 0x0000005f56597227 */ /* 0x000fc800078e00ff */
[----:B------:R-:W-:Y:S01]  /*4700*/  @!P1 IMAD.MOV R116, RZ, RZ, -R116 ;  /* 0x000000ffff749224 */ /* 0x000fe200078e0a74 */
[----:B------:R-:W-:Y:S01]  /*4710*/  ISETP.GT.U32.AND P1, PT, R88, R110, PT ;  /* 0x0000006e5800720c */ /* 0x000fe20003f24070 */
[--C-:B------:R-:W-:Y:S01]  /*4720*/  @!P6 IMAD.IADD R114, R114, 0x1, -R88.reuse ;  /* 0x000000017272e824 */ /* 0x100fe200078e0a58 */
[----:B------:R-:W-:Y:S01]  /*4730*/  ISETP.GT.U32.AND P6, PT, R88, R131, PT ;  /* 0x000000835800720c */ /* 0x000fe20003fc4070 */
[----:B------:R-:W-:Y:S02]  /*4740*/  IMAD.MOV R89, RZ, RZ, -R89 ;  /* 0x000000ffff597224 */ /* 0x000fe400078e0a59 */
[--C-:B------:R-:W-:Y:S01]  /*4750*/  @!P2 IMAD.IADD R211, R211, 0x1, -R88.reuse ;  /* 0x00000001d3d3a824 */ /* 0x100fe200078e0a58 */
[----:B------:R-:W-:Y:S01]  /*4760*/  ISETP.GE.AND P2, PT, R102, RZ, PT ;  /* 0x000000ff6600720c */ /* 0x000fe20003f46270 */
[----:B------:R-:W-:Y:S02]  /*4770*/  @!P3 IMAD.IADD R130, R130, 0x1, -R88 ;  /* 0x000000018282b824 */ /* 0x000fe400078e0a58 */
[----:B------:R-:W-:-:S02]  /*4780*/  IMAD R216, R88, R89, R95 ;  /* 0x0000005958d87224 */ /* 0x000fc400078e025f */
[----:B------:R-:W-:Y:S01]  /*4790*/  @!P4 IMAD.MOV R129, RZ, RZ, -R129 ;  /* 0x000000ffff81c224 */ /* 0x000fe200078e0a81 */
[C---:B------:R-:W-:Y:S01]  /*47a0*/  ISETP.GT.U32.AND P4, PT, R88.reuse, R210, PT ;  /* 0x000000d25800720c */ /* 0x040fe20003f84070 */
[----:B------:R-:W-:Y:S01]  /*47b0*/  @!P5 IMAD.MOV R130, RZ, RZ, -R130 ;  /* 0x000000ffff82d224 */ /* 0x000fe200078e0a82 */
[----:B------:R-:W-:Y:S01]  /*47c0*/  ISETP.GT.U32.AND P5, PT, R88, R216, PT ;  /* 0x000000d85800720c */ /* 0x000fe20003fa4070 */
[--C-:B------:R-:W-:Y:S01]  /*47d0*/  @!P1 IMAD.IADD R110, R110, 0x1, -R88.reuse ;  /* 0x000000016e6e9824 */ /* 0x100fe200078e0a58 */
[----:B------:R-:W-:Y:S01]  /*47e0*/  ISETP.GE.AND P1, PT, R108, RZ, PT ;  /* 0x000000ff6c00720c */ /* 0x000fe20003f26270 */
[----:B------:R-:W-:Y:S01]  /*47f0*/  @!P6 IMAD.IADD R131, R131, 0x1, -R88 ;  /* 0x000000018383e824 */ /* 0x000fe200078e0a58 */
[----:B------:R-:W-:Y:S01]  /*4800*/  LOP3.LUT R95, R87, 0x22, RZ, 0xfc, !PT ;  /* 0x00000022575f7812 */ /* 0x000fe200078efcff */
[----:B------:R-:W-:Y:S01]  /*4810*/  @!P2 IMAD.MOV R211, RZ, RZ, -R211 ;  /* 0x000000ffffd3a224 */ /* 0x000fe200078e0ad3 */
[----:B------:R-:W-:Y:S02]  /*4820*/  ISETP.GT.U32.AND P6, PT, R88, R110, PT ;  /* 0x0000006e5800720c */ /* 0x000fe40003fc4070 */
[----:B------:R-:W-:-:S02]  /*4830*/  IABS R109, R95 ;  /* 0x0000005f006d7213 */ /* 0x000fc40000000000 */
[----:B------:R-:W-:Y:S01]  /*4840*/  ISETP.GT.U32.AND P2, PT, R88, R131, PT ;  /* 0x000000835800720c */ /* 0x000fe20003f44070 */
[--C-:B------:R-:W-:Y:S01]  /*4850*/  @!P4 IMAD.IADD R210, R210, 0x1, -R88.reuse ;  /* 0x00000001d2d2c824 */ /* 0x100fe200078e0a58 */
[----:B------:R-:W-:Y:S01]  /*4860*/  LOP3.LUT R96, R87, 0x24, RZ, 0xfc, !PT ;  /* 0x0000002457607812 */ /* 0x000fe200078efcff */
[----:B------:R-:W-:Y:S01]  /*4870*/  @!P5 IMAD.IADD R216, R216, 0x1, -R88 ;  /* 0x00000001d8d8d824 */ /* 0x000fe200078e0a58 */
[----:B------:R-:W-:Y:S01]  /*4880*/  ISETP.GE.AND P4, PT, R104, RZ, PT ;  /* 0x000000ff6800720c */ /* 0x000fe20003f86270 */
[----:B------:R-:W-:Y:S01]  /*4890*/  IMAD.HI.U32 R89, R86, R109, RZ ;  /* 0x0000006d56597227 */ /* 0x000fe200078e00ff */
[----:B------:R-:W-:Y:S02]  /*48a0*/  ISETP.GE.AND P3, PT, R103, RZ, PT ;  /* 0x000000ff6700720c */ /* 0x000fe40003f66270 */
[----:B------:R-:W-:Y:S01]  /*48b0*/  IABS R133, R96 ;  /* 0x0000006000857213 */ /* 0x000fe20000000000 */
[----:B------:R-:W-:Y:S01]  /*48c0*/  @!P1 IMAD.MOV R210, RZ, RZ, -R210 ;  /* 0x000000ffffd29224 */ /* 0x000fe200078e0ad2 */
[----:B------:R-:W-:Y:S01]  /*48d0*/  ISETP.GT.U32.AND P1, PT, R88, R216, PT ;  /* 0x000000d85800720c */ /* 0x000fe20003f24070 */
[----:B------:R-:W-:-:S02]  /*48e0*/  IMAD.MOV R89, RZ, RZ, -R89 ;  /* 0x000000ffff597224 */ /* 0x000fc400078e0a59 */
[----:B------:R-:W-:Y:S01]  /*48f0*/  @!P6 IMAD.IADD R110, R110, 0x1, -R88 ;  /* 0x000000016e6ee824 */ /* 0x000fe200078e0a58 */
[----:B------:R-:W-:Y:S01]  /*4900*/  ISETP.GE.AND P6, PT, R107, RZ, PT ;  /* 0x000000ff6b00720c */ /* 0x000fe20003fc6270 */
[----:B------:R-:W-:-:S04]  /*4910*/  IMAD.HI.U32 R92, R86, R133, RZ ;  /* 0x00000085565c7227 */ /* 0x000fc800078e00ff */
[----:B------:R-:W-:Y:S02]  /*4920*/  @!P2 IMAD.IADD R131, R131, 0x1, -R88 ;  /* 0x000000018383a824 */ /* 0x000fe400078e0a58 */
[C---:B------:R-:W-:Y:S02]  /*4930*/  IMAD R109, R88.reuse, R89, R109 ;  /* 0x00000059586d7224 */ /* 0x040fe400078e026d */
[----:B------:R-:W-:Y:S02]  /*4940*/  IMAD.MOV R92, RZ, RZ, -R92 ;  /* 0x000000ffff5c7224 */ /* 0x000fe400078e0a5c */
[----:B------:R-:W-:Y:S01]  /*4950*/  @!P4 IMAD.MOV R131, RZ, RZ, -R131 ;  /* 0x000000ffff83c224 */ /* 0x000fe200078e0a83 */
[C---:B------:R-:W-:Y:S01]  /*4960*/  ISETP.GT.U32.AND P4, PT, R88.reuse, R109, PT ;  /* 0x0000006d5800720c */ /* 0x040fe20003f84070 */
[----:B------:R-:W-:Y:S01]  /*4970*/  @!P3 IMAD.MOV R114, RZ, RZ, -R114 ;  /* 0x000000ffff72b224 */ /* 0x000fe200078e0a72 */
[----:B------:R-:W-:Y:S01]  /*4980*/  ISETP.GE.AND P3, PT, R105, RZ, PT ;  /* 0x000000ff6900720c */ /* 0x000fe20003f66270 */
[----:B------:R-:W-:-:S02]  /*4990*/  IMAD R133, R88, R92, R133 ;  /* 0x0000005c58857224 */ /* 0x000fc400078e0285 */
[----:B------:R-:W-:Y:S01]  /*49a0*/  @!P1 IMAD.IADD R216, R216, 0x1, -R88 ;  /* 0x00000001d8d89824 */ /* 0x000fe200078e0a58 */
[----:B------:R-:W-:-:S03]  /*49b0*/  LOP3.LUT R89, R87, 0x28, RZ, 0xfc, !PT ;  /* 0x0000002857597812 */ /* 0x000fc600078efcff */
[----:B------:R-:W-:Y:S01]  /*49c0*/  @!P6 IMAD.MOV R216, RZ, RZ, -R216 ;  /* 0x000000ffffd8e224 */ /* 0x000fe200078e0ad8 */
[----:B------:R-:W-:Y:S02]  /*49d0*/  ISETP.GT.U32.AND P6, PT, R88, R133, PT ;  /* 0x000000855800720c */ /* 0x000fe40003fc4070 */
[----:B------:R-:W-:Y:S01]  /*49e0*/  IABS R213, R89 ;  /* 0x0000005900d57213 */ /* 0x000fe20000000000 */
[----:B------:R-:W-:Y:S01]  /*49f0*/  @!P4 IMAD.IADD R109, R109, 0x1, -R88 ;  /* 0x000000016d6dc824 */ /* 0x000fe200078e0a58 */
[----:B------:R-:W-:Y:S01]  /*4a00*/  LOP3.LUT R92, R87, 0x2a, RZ, 0xfc, !PT ;  /* 0x0000002a575c7812 */ /* 0x000fe200078efcff */
[----:B------:R-:W-:Y:S01]  /*4a10*/  @!P3 IMAD.MOV R110, RZ, RZ, -R110 ;  /* 0x000000ffff6eb224 */ /* 0x000fe200078e0a6e */
[----:B------:R-:W-:Y:S02]  /*4a20*/  ISETP.GE.AND P2, PT, R95, RZ, PT ;  /* 0x000000ff5f00720c */ /* 0x000fe40003f46270 */
[----:B------:R-:W-:Y:S02]  /*4a30*/  ISETP.GE.AND P5, PT, R96, RZ, PT ;  /* 0x000000ff6000720c */ /* 0x000fe40003fa6270 */
[----:B------:R-:W-:Y:S01]  /*4a40*/  ISETP.GE.AND P3, PT, R89, RZ, PT ;  /* 0x000000ff5900720c */ /* 0x000fe20003f66270 */
[----:B------:R-:W-:Y:S01]  /*4a50*/  IMAD.HI.U32 R89, R86, R213, RZ ;  /* 0x000000d556597227 */ /* 0x000fe200078e00ff */
[----:B------:R-:W-:-:S02]  /*4a60*/  LOP3.LUT R96, R87, 0x2c, RZ, 0xfc, !PT ;  /* 0x0000002c57607812 */ /* 0x000fc400078efcff */
[----:B------:R-:W-:Y:S02]  /*4a70*/  IABS R95, R92 ;  /* 0x0000005c005f7213 */ /* 0x000fe40000000000 */
[----:B------:R-:W-:Y:S01]  /*4a80*/  ISETP.GT.U32.AND P4, PT, R88, R109, PT ;  /* 0x0000006d5800720c */ /* 0x000fe20003f84070 */
[----:B------:R-:W-:Y:S01]  /*4a90*/  @!P6 IMAD.IADD R133, R133, 0x1, -R88 ;  /* 0x000000018585e824 */ /* 0x000fe200078e0a58 */
[----:B------:R-:W-:Y:S01]  /*4aa0*/  ISETP.GE.AND P1, PT, R92, RZ, PT ;  /* 0x000000ff5c00720c */ /* 0x000fe20003f26270 */
[----:B------:R-:W-:Y:S01]  /*4ab0*/  IMAD.MOV R89, RZ, RZ, -R89 ;  /* 0x000000ffff597224 */ /* 0x000fe200078e0a59 */
[----:B------:R-:W-:Y:S01]  /*4ac0*/  IABS R135, R96 ;  /* 0x0000006000877213 */ /* 0x000fe20000000000 */
[----:B------:R-:W-:Y:S01]  /*4ad0*/  IMAD.HI.U32 R92, R86, R95, RZ ;  /* 0x0000005f565c7227 */ /* 0x000fe200078e00ff */
[----:B------:R-:W-:-:S03]  /*4ae0*/  ISETP.GT.U32.AND P6, PT, R88, R133, PT ;  /* 0x000000855800720c */ /* 0x000fc60003fc4070 */
[----:B------:R-:W-:Y:S02]  /*4af0*/  IMAD R213, R88, R89, R213 ;  /* 0x0000005958d57224 */ /* 0x000fe400078e02d5 */
[----:B------:R-:W-:Y:S02]  /*4b00*/  IMAD.MOV R108, RZ, RZ, -R92 ;  /* 0x000000ffff6c7224 */ /* 0x000fe400078e0a5c */
[----:B------:R-:W-:Y:S01]  /*4b10*/  IMAD.HI.U32 R89, R86, R135, RZ ;  /* 0x0000008756597227 */ /* 0x000fe200078e00ff */
[----:B------:R-:W-:-:S03]  /*4b20*/  LOP3.LUT R99, R87, 0x32, RZ, 0xfc, !PT ;  /* 0x0000003257637812 */ /* 0x000fc600078efcff */
[C---:B------:R-:W-:Y:S02]  /*4b30*/  IMAD R108, R88.reuse, R108, R95 ;  /* 0x0000006c586c7224 */ /* 0x040fe400078e025f */
[----:B------:R-:W-:Y:S02]  /*4b40*/  IMAD.MOV R89, RZ, RZ, -R89 ;  /* 0x000000ffff597224 */ /* 0x000fe400078e0a59 */
[--C-:B------:R-:W-:Y:S01]  /*4b50*/  @!P4 IMAD.IADD R109, R109, 0x1, -R88.reuse ;  /* 0x000000016d6dc824 */ /* 0x100fe200078e0a58 */
[----:B------:R-:W-:Y:S01]  /*4b60*/  IABS R107, R99 ;  /* 0x00000063006b7213 */ /* 0x000fe20000000000 */
[C---:B------:R-:W-:Y:S02]  /*4b70*/  IMAD R135, R88.reuse, R89, R135 ;  /* 0x0000005958877224 */ /* 0x040fe400078e0287 */
[----:B------:R-:W-:Y:S01]  /*4b80*/  @!P2 IMAD.MOV R109, RZ, RZ, -R109 ;  /* 0x000000ffff6da224 */ /* 0x000fe200078e0a6d */
[C---:B------:R-:W-:Y:S01]  /*4b90*/  ISETP.GT.U32.AND P2, PT, R88.reuse, R108, PT ;  /* 0x0000006c5800720c */ /* 0x040fe20003f44070 */
[----:B------:R-:W-:Y:S01]  /*4ba0*/  @!P6 IMAD.IADD R133, R133, 0x1, -R88 ;  /* 0x000000018585e824 */ /* 0x000fe200078e0a58 */
[----:B------:R-:W-:Y:S01]  /*4bb0*/  ISETP.GT.U32.AND P4, PT, R88, R213, PT ;  /* 0x000000d55800720c */ /* 0x000fe20003f84070 */
[----:B------:R-:W-:Y:S01]  /*4bc0*/  IMAD.HI.U32 R95, R86, R107, RZ ;  /* 0x0000006b565f7227 */ /* 0x000fe200078e00ff */
[----:B------:R-:W-:-:S02]  /*4bd0*/  ISETP.GT.U32.AND P6, PT, R88, R135, PT ;  /* 0x000000875800720c */ /* 0x000fc40003fc4070 */
[C---:B------:R-:W-:Y:S01]  /*4be0*/  LOP3.LUT R100, R87.reuse, 0x30, RZ, 0xfc, !PT ;  /* 0x0000003057647812 */ /* 0x040fe200078efcff */
[----:B------:R-:W-:Y:S01]  /*4bf0*/  IMAD.MOV R95, RZ, RZ, -R95 ;  /* 0x000000ffff5f7224 */ /* 0x000fe200078e0a5f */
[C---:B------:R-:W-:Y:S02]  /*4c00*/  LOP3.LUT R103, R87.reuse, 0x34, RZ, 0xfc, !PT ;  /* 0x0000003457677812 */ /* 0x040fe400078efcff */
[----:B------:R-:W-:Y:S01]  /*4c10*/  IABS R97, R100 ;  /* 0x0000006400617213 */ /* 0x000fe20000000000 */
[----:B------:R-:W-:Y:S01]  /*4c20*/  IMAD R107, R88, R95, R107 ;  /* 0x0000005f586b7224 */ /* 0x000fe200078e026b */
[----:B------:R-:W-:Y:S01]  /*4c30*/  LOP3.LUT R101, R87, 0x38, RZ, 0xfc, !PT ;  /* 0x0000003857657812 */ /* 0x000fe200078efcff */
[----:B------:R-:W-:Y:S01]  /*4c40*/  @!P2 IMAD.IADD R108, R108, 0x1, -R88 ;  /* 0x000000016c6ca824 */ /* 0x000fe200078e0a58 */
[----:B------:R-:W-:Y:S01]  /*4c50*/  IABS R95, R103 ;  /* 0x00000067005f7213 */ /* 0x000fe20000000000 */
[----:B------:R-:W-:Y:S01]  /*4c60*/  IMAD.HI.U32 R92, R86, R97, RZ ;  /* 0x00000061565c7227 */ /* 0x000fe200078e00ff */
[----:B------:R-:W-:-:S03]  /*4c70*/  IABS R209, R101 ;  /* 0x0000006500d17213 */ /* 0x000fc60000000000 */
[--C-:B------:R-:W-:Y:S02]  /*4c80*/  @!P4 IMAD.IADD R213, R213, 0x1, -R88.reuse ;  /* 0x00000001d5d5c824 */ /* 0x100fe400078e0a58 */
[----:B------:R-:W-:Y:S01]  /*4c90*/  @!P6 IMAD.IADD R135, R135, 0x1, -R88 ;  /* 0x000000018787e824 */ /* 0x000fe200078e0a58 */
[----:B------:R-:W-:Y:S01]  /*4ca0*/  ISETP.GT.U32.AND P6, PT, R88, R108, PT ;  /* 0x0000006c5800720c */ /* 0x000fe20003fc4070 */
[----:B------:R-:W-:Y:S02]  /*4cb0*/  IMAD.MOV R92, RZ, RZ, -R92 ;  /* 0x000000ffff5c7224 */ /* 0x000fe400078e0a5c */
[----:B------:R-:W-:Y:S01]  /*4cc0*/  IMAD.HI.U32 R89, R86, R95, RZ ;  /* 0x0000005f56597227 */ /* 0x000fe200078e00ff */
[----:B------:R-:W-:-:S03]  /*4cd0*/  ISETP.GT.U32.AND P4, PT, R88, R213, PT ;  /* 0x000000d55800720c */ /* 0x000fc60003f84070 */
[----:B------:R-:W-:Y:S01]  /*4ce0*/  @!P5 IMAD.MOV R133, RZ, RZ, -R133 ;  /* 0x000000ffff85d224 */ /* 0x000fe200078e0a85 */
[C---:B------:R-:W-:Y:S01]  /*4cf0*/  ISETP.GT.U32.AND P5, PT, R88.reuse, R135, PT ;  /* 0x000000875800720c */ /* 0x040fe20003fa4070 */
[----:B------:R-:W-:Y:S02]  /*4d00*/  IMAD R212, R88, R92, R97 ;  /* 0x0000005c58d47224 */ /* 0x000fe400078e0261 */
[----:B------:R-:W-:-:S04]  /*4d10*/  IMAD.HI.U32 R92, R86, R209, RZ ;  /* 0x000000d1565c7227 */ /* 0x000fc800078e00ff */
[----:B------:R-:W-:Y:S02]  /*4d20*/  IMAD.MOV R89, RZ, RZ, -R89 ;  /* 0x000000ffff597224 */ /* 0x000fe400078e0a59 */
[----:B------:R-:W-:Y:S02]  /*4d30*/  IMAD.MOV R92, RZ, RZ, -R92 ;  /* 0x000000ffff5c7224 */ /* 0x000fe400078e0a5c */
[C---:B------:R-:W-:Y:S02]  /*4d40*/  IMAD R136, R88.reuse, R89, R95 ;  /* 0x0000005958887224 */ /* 0x040fe400078e025f */
[----:B------:R-:W-:Y:S02]  /*4d50*/  IMAD R209, R88, R92, R209 ;  /* 0x0000005c58d17224 */ /* 0x000fe400078e02d1 */
[--C-:B------:R-:W-:Y:S01]  /*4d60*/  @!P6 IMAD.IADD R108, R108, 0x1, -R88.reuse ;  /* 0x000000016c6ce824 */ /* 0x100fe200078e0a58 */
[C---:B------:R-:W-:Y:S01]  /*4d70*/  ISETP.GT.U32.AND P6, PT, R88.reuse, R136, PT ;  /* 0x000000885800720c */ /* 0x040fe20003fc4070 */
[--C-:B------:R-:W-:Y:S01]  /*4d80*/  @!P4 IMAD.IADD R213, R213, 0x1, -R88.reuse ;  /* 0x00000001d5d5c824 */ /* 0x100fe200078e0a58 */
[C---:B------:R-:W-:Y:S01]  /*4d90*/  ISETP.GT.U32.AND P4, PT, R88.reuse, R107, PT ;  /* 0x0000006b5800720c */ /* 0x040fe20003f84070 */
[----:B------:R-:W-:Y:S01]  /*4da0*/  @!P5 IMAD.IADD R135, R135, 0x1, -R88 ;  /* 0x000000018787d824 */ /* 0x000fe200078e0a58 */
[----:B------:R-:W-:-:S02]  /*4db0*/  ISETP.GT.U32.AND P5, PT, R88, R209, PT ;  /* 0x000000d15800720c */ /* 0x000fc40003fa4070 */
[C---:B------:R-:W-:Y:S02]  /*4dc0*/  LOP3.LUT R102, R87.reuse, 0x3a, RZ, 0xfc, !PT ;  /* 0x0000003a57667812 */ /* 0x040fe400078efcff */
[----:B------:R-:W-:Y:S02]  /*4dd0*/  LOP3.LUT R97, R87, 0x3c, RZ, 0xfc, !PT ;  /* 0x0000003c57617812 */ /* 0x000fe400078efcff */
[----:B------:R-:W-:Y:S02]  /*4de0*/  IABS R105, R102 ;  /* 0x0000006600697213 */ /* 0x000fe40000000000 */
[----:B------:R-:W-:Y:S01]  /*4df0*/  IABS R137, R97 ;  /* 0x0000006100897213 */ /* 0x000fe20000000000 */
[----:B------:R-:W-:Y:S02]  /*4e00*/  @!P6 IMAD.IADD R136, R136, 0x1, -R88 ;  /* 0x000000018888e824 */ /* 0x000fe400078e0a58 */
[----:B------:R-:W-:Y:S01]  /*4e10*/  IMAD.HI.U32 R89, R86, R105, RZ ;  /* 0x0000006956597227 */ /* 0x000fe200078e00ff */
[----:B------:R-:W-:-:S03]  /*4e20*/  ISETP.GT.U32.AND P2, PT, R88, R212, PT ;  /* 0x000000d45800720c */ /* 0x000fc60003f44070 */
[--C-:B------:R-:W-:Y:S02]  /*4e30*/  @!P4 IMAD.IADD R107, R107, 0x1, -R88.reuse ;  /* 0x000000016b6bc824 */ /* 0x100fe400078e0a58 */
[----:B------:R-:W-:Y:S01]  /*4e40*/  @!P5 IMAD.IADD R209, R209, 0x1, -R88 ;  /* 0x00000001d1d1d824 */ /* 0x000fe200078e0a58 */
[----:B------:R-:W-:Y:S01]  /*4e50*/  ISETP.GT.U32.AND P5, PT, R88, R136, PT ;  /* 0x000000885800720c */ /* 0x000fe20003fa4070 */
[----:B------:R-:W-:Y:S02]  /*4e60*/  IMAD.MOV R92, RZ, RZ, -R89 ;  /* 0x000000ffff5c7224 */ /* 0x000fe400078e0a59 */
[----:B------:R-:W-:Y:S01]  /*4e70*/  IMAD.HI.U32 R89, R86, R137, RZ ;  /* 0x0000008956597227 */ /* 0x000fe200078e00ff */
[----:B------:R-:W-:-:S03]  /*4e80*/  ISETP.GT.U32.AND P4, PT, R88, R107, PT ;  /* 0x0000006b5800720c */ /* 0x000fc60003f84070 */
[----:B------:R-:W-:Y:S01]  /*4e90*/  @!P3 IMAD.MOV R213, RZ, RZ, -R213 ;  /* 0x000000ffffd5b224 */ /* 0x000fe200078e0ad5 */
[----:B------:R-:W-:Y:S01]  /*4ea0*/  ISETP.GE.AND P3, PT, R96, RZ, PT ;  /* 0x000000ff6000720c */ /* 0x000fe20003f66270 */
[----:B------:R-:W-:-:S04]  /*4eb0*/  IMAD.MOV R89, RZ, RZ, -R89 ;  /* 0x000000ffff597224 */ /* 0x000fc800078e0a59 */
[----:B------:R-:W-:Y:S02]  /*4ec0*/  IMAD R137, R88, R89, R137 ;  /* 0x0000005958897224 */ /* 0x000fe400078e0289 */
[--C-:B------:R-:W-:Y:S02]  /*4ed0*/  @!P2 IMAD.IADD R212, R212, 0x1, -R88.reuse ;  /* 0x00000001d4d4a824 */ /* 0x100fe400078e0a58 */
[----:B------:R-:W-:Y:S02]  /*4ee0*/  IMAD R105, R88, R92, R105 ;  /* 0x0000005c58697224 */ /* 0x000fe400078e0269 */
[--C-:B------:R-:W-:Y:S01]  /*4ef0*/  @!P5 IMAD.IADD R136, R136, 0x1, -R88.reuse ;  /* 0x000000018888d824 */ /* 0x100fe200078e0a58 */
[C---:B------:R-:W-:Y:S01]  /*4f00*/  ISETP.GT.U32.AND P5, PT, R88.reuse, R137, PT ;  /* 0x000000895800720c */ /* 0x040fe20003fa4070 */
[----:B------:R-:W-:Y:S01]  /*4f10*/  @!P4 IMAD.IADD R107, R107, 0x1, -R88 ;  /* 0x000000016b6bc824 */ /* 0x000fe200078e0a58 */
[----:B------:R-:W-:Y:S01]  /*4f20*/  ISETP.GT.U32.AND P2, PT, R88, R212, PT ;  /* 0x000000d45800720c */ /* 0x000fe20003f44070 */
[----:B------:R-:W-:Y:S01]  /*4f30*/  @!P3 IMAD.MOV R135, RZ, RZ, -R135 ;  /* 0x000000ffff87b224 */ /* 0x000fe200078e0a87 */
[----:B------:R-:W-:-:S02]  /*4f40*/  ISETP.GE.AND P3, PT, R103, RZ, PT ;  /* 0x000000ff6700720c */ /* 0x000fc40003f66270 */
[----:B------:R-:W-:Y:S02]  /*4f50*/  ISETP.GT.U32.AND P4, PT, R88, R105, PT ;  /* 0x000000695800720c */ /* 0x000fe40003f84070 */
[----:B------:R-:W-:-:S04]  /*4f60*/  LOP3.LUT R89, R87, 0x40, RZ, 0xfc, !PT ;  /* 0x0000004057597812 */ /* 0x000fc800078efcff */
[----:B------:R-:W-:Y:S01]  /*4f70*/  IABS R95, R89 ;  /* 0x00000059005f7213 */ /* 0x000fe20000000000 */
[--C-:B------:R-:W-:Y:S02]  /*4f80*/  @!P5 IMAD.IADD R137, R137, 0x1, -R88.reuse ;  /* 0x000000018989d824 */ /* 0x100fe400078e0a58 */
[----:B------:R-:W-:Y:S01]  /*4f90*/  @!P2 IMAD.IADD R212, R212, 0x1, -R88 ;  /* 0x00000001d4d4a824 */ /* 0x000fe200078e0a58 */
[----:B------:R-:W-:Y:S01]  /*4fa0*/  ISETP.GE.AND P2, PT, R100, RZ, PT ;  /* 0x000000ff6400720c */ /* 0x000fe20003f46270 */
[----:B------:R-:W-:Y:S01]  /*4fb0*/  @!P3 IMAD.MOV R136, RZ, RZ, -R136 ;  /* 0x000000ffff88b224 */ /* 0x000fe200078e0a88 */
[----:B------:R-:W-:Y:S01]  /*4fc0*/  ISETP.GE.AND P3, PT, R89, RZ, PT ;  /* 0x000000ff5900720c */ /* 0x000fe20003f66270 */
[----:B------:R-:W-:Y:S01]  /*4fd0*/  @!P4 IMAD.IADD R105, R105, 0x1, -R88 ;  /* 0x000000016969c824 */ /* 0x000fe200078e0a58 */
[----:B------:R-:W-:Y:S01]  /*4fe0*/  ISETP.GT.U32.AND P5, PT, R88, R137, PT ;  /* 0x000000895800720c */ /* 0x000fe20003fa4070 */
[----:B------:R-:W-:-:S03]  /*4ff0*/  IMAD.HI.U32 R89, R86, R95, RZ ;  /* 0x0000005f56597227 */ /* 0x000fc600078e00ff */
[C---:B------:R-:W-:Y:S01]  /*5000*/  ISETP.GT.U32.AND P4, PT, R88.reuse, R105, PT ;  /* 0x000000695800720c */ /* 0x040fe20003f84070 */
[----:B------:R-:W-:Y:S01]  /*5010*/  @!P1 IMAD.MOV R108, RZ, RZ, -R108 ;  /* 0x000000ffff6c9224 */ /* 0x000fe200078e0a6c */
[----:B------:R-:W-:Y:S01]  /*5020*/  ISETP.GT.U32.AND P1, PT, R88, R209, PT ;  /* 0x000000d15800720c */ /* 0x000fe20003f24070 */
[----:B------:R-:W-:Y:S01]  /*5030*/  IMAD.MOV R89, RZ, RZ, -R89 ;  /* 0x000000ffff597224 */ /* 0x000fe200078e0a59 */
[----:B------:R-:W-:-:S03]  /*5040*/  ISETP.GE.AND P6, PT, R99, RZ, PT ;  /* 0x000000ff6300720c */ /* 0x000fc60003fc6270 */
[C---:B------:R-:W-:Y:S02]  /*5050*/  IMAD R208, R88.reuse, R89, R95 ;  /* 0x0000005958d07224 */ /* 0x040fe400078e025f */
[----:B------:R-:W-:Y:S01]  /*5060*/  @!P2 IMAD.MOV R212, RZ, RZ, -R212 ;  /* 0x000000ffffd4a224 */ /* 0x000fe200078e0ad4 */
[----:B------:R-:W-:Y:S01]  /*5070*/  ISETP.GE.AND P2, PT, R101, RZ, PT ;  /* 0x000000ff6500720c */ /* 0x000fe20003f46270 */
[--C-:B------:R-:W-:Y:S01]  /*5080*/  @!P5 IMAD.IADD R137, R137, 0x1, -R88.reuse ;  /* 0x000000018989d824 */ /* 0x100fe200078e0a58 */
[C---:B------:R-:W-:Y:S02]  /*5090*/  LOP3.LUT R96, R87.reuse, 0x44, RZ, 0xfc, !PT ;  /* 0x0000004457607812 */ /* 0x040fe400078efcff */
[----:B------:R-:W-:Y:S02]  /*50a0*/  ISETP.GT.U32.AND P5, PT, R88, R208, PT ;  /* 0x000000d05800720c */ /* 0x000fe40003fa4070 */
[----:B------:R-:W-:Y:S01]  /*50b0*/  LOP3.LUT R92, R87, 0x42, RZ, 0xfc, !PT ;  /* 0x00000042575c7812 */ /* 0x000fe200078efcff */
[--C-:B------:R-:W-:Y:S01]  /*50c0*/  @!P1 IMAD.IADD R209, R209, 0x1, -R88.reuse ;  /* 0x00000001d1d19824 */ /* 0x100fe200078e0a58 */
[----:B------:R-:W-:Y:S01]  /*50d0*/  ISETP.GE.AND P1, PT, R97, RZ, PT ;  /* 0x000000ff6100720c */ /* 0x000fe20003f26270 */
[----:B------:R-:W-:Y:S01]  /*50e0*/  @!P4 IMAD.IADD R105, R105, 0x1, -R88 ;  /* 0x000000016969c824 */ /* 0x000fe200078e0a58 */
[----:B------:R-:W-:-:S02]  /*50f0*/  ISETP.GE.AND P4, PT, R96, RZ, PT ;  /* 0x000000ff6000720c */ /* 0x000fc40003f86270 */
[----:B------:R-:W-:Y:S02]  /*5100*/  IABS R97, R92 ;  /* 0x0000005c00617213 */ /* 0x000fe40000000000 */
[----:B------:R-:W-:Y:S01]  /*5110*/  IABS R96, R96 ;  /* 0x0000006000607213 */ /* 0x000fe20000000000 */
[----:B------:R-:W-:Y:S01]  /*5120*/  @!P6 IMAD.MOV R107, RZ, RZ, -R107 ;  /* 0x000000ffff6be224 */ /* 0x000fe200078e0a6b */
[----:B------:R-:W-:Y:S01]  /*5130*/  ISETP.GE.AND P6, PT, R102, RZ, PT ;  /* 0x000000ff6600720c */ /* 0x000fe20003fc6270 */
[----:B------:R-:W-:Y:S01]  /*5140*/  IMAD.HI.U32 R89, R86, R97, RZ ;  /* 0x0000006156597227 */ /* 0x000fe200078e00ff */
[----:B------:R-:W-:-:S03]  /*5150*/  LOP3.LUT R102, R87, 0x48, RZ, 0xfc, !PT ;  /* 0x0000004857667812 */ /* 0x000fc600078efcff */
[----:B------:R-:W-:Y:S02]  /*5160*/  IMAD.MOV.U32 R95, RZ, RZ, R96 ;  /* 0x000000ffff5f7224 */ /* 0x000fe400078e0060 */
[----:B------:R-:W-:Y:S01]  /*5170*/  @!P2 IMAD.MOV R209, RZ, RZ, -R209 ;  /* 0x000000ffffd1a224 */ /* 0x000fe200078e0ad1 */
[----:B------:R-:W-:Y:S01]  /*5180*/  ISETP.GE.AND P2, PT, R92, RZ, PT ;  /* 0x000000ff5c00720c */ /* 0x000fe20003f46270 */
[----:B------:R-:W-:Y:S01]  /*5190*/  @!P5 IMAD.IADD R208, R208, 0x1, -R88 ;  /* 0x00000001d0d0d824 */ /* 0x000fe200078e0a58 */
[----:B------:R-:W-:Y:S01]  /*51a0*/  IABS R205, R102 ;  /* 0x0000006600cd7213 */ /* 0x000fe20000000000 */
[----:B------:R-:W-:-:S04]  /*51b0*/  IMAD.HI.U32 R92, R86, R95, RZ ;  /* 0x0000005f565c7227 */ /* 0x000fc800078e00ff */
[----:B------:R-:W-:Y:S01]  /*51c0*/  IMAD.MOV R104, RZ, RZ, -R89 ;  /* 0x000000ffff687224 */ /* 0x000fe200078e0a59 */
[C---:B------:R-:W-:Y:S01]  /*51d0*/  ISETP.GT.U32.AND P5, PT, R88.reuse, R208, PT ;  /* 0x000000d05800720c */ /* 0x040fe20003fa4070 */
[----:B------:R-:W-:Y:S02]  /*51e0*/  IMAD.MOV R92, RZ, RZ, -R92 ;  /* 0x000000ffff5c7224 */ /* 0x000fe400078e0a5c */
[----:B------:R-:W-:Y:S02]  /*51f0*/  IMAD R104, R88, R104, R97 ;  /* 0x0000006858687224 */ /* 0x000fe400078e0261 */
[----:B------:R-:W-:Y:S01]  /*5200*/  IMAD.HI.U32 R89, R86, R205, RZ ;  /* 0x000000cd56597227 */ /* 0x000fe200078e00ff */
[----:B------:R-:W-:-:S03]  /*5210*/  LOP3.LUT R100, R87, 0x4a, RZ, 0xfc, !PT ;  /* 0x0000004a57647812 */ /* 0x000fc600078efcff */
[C---:B------:R-:W-:Y:S02]  /*5220*/  IMAD R138, R88.reuse, R92, R95 ;  /* 0x0000005c588a7224 */ /* 0x040fe400078e025f */
[----:B------:R-:W-:Y:S01]  /*5230*/  @!P6 IMAD.MOV R105, RZ, RZ, -R105 ;  /* 0x000000ffff69e224 */ /* 0x000fe200078e0a69 */
[C---:B------:R-:W-:Y:S01]  /*5240*/  ISETP.GT.U32.AND P6, PT, R88.reuse, R104, PT ;  /* 0x000000685800720c */ /* 0x040fe20003fc4070 */
[----:B------:R-:W-:Y:S02]  /*5250*/  IMAD.MOV R96, RZ, RZ, -R89 ;  /* 0x000000ffff607224 */ /* 0x000fe400078e0a59 */
[----:B------:R-:W-:Y:S01]  /*5260*/  @!P1 IMAD.MOV R137, RZ, RZ, -R137 ;  /* 0x000000ffff899224 */ /* 0x000fe200078e0a89 */
[C---:B------:R-:W-:Y:S01]  /*5270*/  ISETP.GT.U32.AND P1, PT, R88.reuse, R138, PT ;  /* 0x0000008a5800720c */ /* 0x040fe20003f24070 */
[----:B------:R-:W-:Y:S01]  /*5280*/  IMAD R205, R88, R96, R205 ;  /* 0x0000006058cd7224 */ /* 0x000fe200078e02cd */
[----:B------:R-:W-:Y:S01]  /*5290*/  IABS R103, R100 ;  /* 0x0000006400677213 */ /* 0x000fe20000000000 */
[----:B------:R-:W-:Y:S01]  /*52a0*/  @!P5 IMAD.IADD R208, R208, 0x1, -R88 ;  /* 0x00000001d0d0d824 */ /* 0x000fe200078e0a58 */
[----:B------:R-:W-:-:S02]  /*52b0*/  LOP3.LUT R101, R87, 0x4c, RZ, 0xfc, !PT ;  /* 0x0000004c57657812 */ /* 0x000fc400078efcff */
[----:B------:R-:W-:Y:S01]  /*52c0*/  ISETP.GT.U32.AND P5, PT, R88, R205, PT ;  /* 0x000000cd5800720c */ /* 0x000fe20003fa4070 */
[----:B------:R-:W-:Y:S01]  /*52d0*/  IMAD.HI.U32 R89, R86, R103, RZ ;  /* 0x0000006756597227 */ /* 0x000fe200078e00ff */
[----:B------:R-:W-:-:S03]  /*52e0*/  IABS R139, R101 ;  /* 0x00000065008b7213 */ /* 0x000fc60000000000 */
[--C-:B------:R-:W-:Y:S01]  /*52f0*/  @!P6 IMAD.IADD R104, R104, 0x1, -R88.reuse ;  /* 0x000000016868e824 */ /* 0x100fe200078e0a58 */
[----:B------:R-:W-:Y:S01]  /*5300*/  LOP3.LUT R96, R87, 0x50, RZ, 0xfc, !PT ;  /* 0x0000005057607812 */ /* 0x000fe200078efcff */
[----:B------:R-:W-:Y:S02]  /*5310*/  IMAD.MOV R89, RZ, RZ, -R89 ;  /* 0x000000ffff597224 */ /* 0x000fe400078e0a59 */
[----:B------:R-:W-:Y:S01]  /*5320*/  @!P1 IMAD.IADD R138, R138, 0x1, -R88 ;  /* 0x000000018a8a9824 */ /* 0x000fe200078e0a58 */
[----:B------:R-:W-:Y:S01]  /*5330*/  ISETP.GT.U32.AND P1, PT, R88, R104, PT ;  /* 0x000000685800720c */ /* 0x000fe20003f24070 */
[----:B------:R-:W-:Y:S01]  /*5340*/  IMAD.HI.U32 R92, R86, R139, RZ ;  /* 0x0000008b565c7227 */ /* 0x000fe200078e00ff */
[----:B------:R-:W-:-:S03]  /*5350*/  IABS R99, R96 ;  /* 0x0000006000637213 */ /* 0x000fc60000000000 */
[C---:B------:R-:W-:Y:S02]  /*5360*/  IMAD R103, R88.reuse, R89, R103 ;  /* 0x0000005958677224 */ /* 0x040fe400078e0267 */
[----:B------:R-:W-:Y:S02]  /*5370*/  @!P5 IMAD.IADD R205, R205, 0x1, -R88 ;  /* 0x00000001cdcdd824 */ /* 0x000fe400078e0a58 */
[----:B------:R-:W-:Y:S01]  /*5380*/  IMAD.MOV R92, RZ, RZ, -R92 ;  /* 0x000000ffff5c7224 */ /* 0x000fe200078e0a5c */
[----:B------:R-:W-:Y:S01]  /*5390*/  ISETP.GT.U32.AND P6, PT, R88, R103, PT ;  /* 0x000000675800720c */ /* 0x000fe20003fc4070 */
[----:B------:R-:W-:Y:S01]  /*53a0*/  IMAD.HI.U32 R89, R86, R99, RZ ;  /* 0x0000006356597227 */ /* 0x000fe200078e00ff */
[----:B------:R-:W-:Y:S02]  /*53b0*/  LOP3.LUT R97, R87, 0x52, RZ, 0xfc, !PT ;  /* 0x0000005257617812 */ /* 0x000fe400078efcff */
[C---:B------:R-:W-:Y:S01]  /*53c0*/  ISETP.GT.U32.AND P5, PT, R88.reuse, R205, PT ;  /* 0x000000cd5800720c */ /* 0x040fe20003fa4070 */
[----:B------:R-:W-:Y:S01]  /*53d0*/  IMAD R139, R88, R92, R139 ;  /* 0x0000005c588b7224 */ /* 0x000fe200078e028b */
[----:B------:R-:W-:Y:S01]  /*53e0*/  IABS R119, R97 ;  /* 0x0000006100777213 */ /* 0x000fe20000000000 */
[----:B------:R-:W-:-:S02]  /*53f0*/  IMAD.MOV R89, RZ, RZ, -R89 ;  /* 0x000000ffff597224 */ /* 0x000fc400078e0a59 */
[----:B------:R-:W-:Y:S01]  /*5400*/  @!P3 IMAD.MOV R208, RZ, RZ, -R208 ;  /* 0x000000ffffd0b224 */ /* 0x000fe200078e0ad0 */
[----:B------:R-:W-:Y:S01]  /*5410*/  ISETP.GT.U32.AND P3, PT, R88, R138, PT ;  /* 0x0000008a5800720c */ /* 0x000fe20003f64070 */
[----:B------:R-:W-:Y:S01]  /*5420*/  @!P1 IMAD.IADD R104, R104, 0x1, -R88 ;  /* 0x0000000168689824 */ /* 0x000fe200078e0a58 */
[C---:B------:R-:W-:Y:S01]  /*5430*/  ISETP.GT.U32.AND P1, PT, R88.reuse, R139, PT ;  /* 0x0000008b5800720c */ /* 0x040fe20003f24070 */
[----:B------:R-:W-:Y:S01]  /*5440*/  IMAD R204, R88, R89, R99 ;  /* 0x0000005958cc7224 */ /* 0x000fe200078e0263 */
[----:B------:R-:W-:Y:S01]  /*5450*/  LOP3.LUT R95, R87, 0x54, RZ, 0xfc, !PT ;  /* 0x00000054575f7812 */ /* 0x000fe200078efcff */
[----:B------:R-:W-:-:S03]  /*5460*/  IMAD.HI.U32 R89, R86, R119, RZ ;  /* 0x0000007756597227 */ /* 0x000fc600078e00ff */
[----:B------:R-:W-:Y:S01]  /*5470*/  IABS R141, R95 ;  /* 0x0000005f008d7213 */ /* 0x000fe20000000000 */
[--C-:B------:R-:W-:Y:S02]  /*5480*/  @!P6 IMAD.IADD R103, R103, 0x1, -R88.reuse ;  /* 0x000000016767e824 */ /* 0x100fe400078e0a58 */
[----:B------:R-:W-:Y:S02]  /*5490*/  IMAD.MOV R89, RZ, RZ, -R89 ;  /* 0x000000ffff597224 */ /* 0x000fe400078e0a59 */
[----:B------:R-:W-:Y:S01]  /*54a0*/  @!P5 IMAD.IADD R205, R205, 0x1, -R88 ;  /* 0x00000001cdcdd824 */ /* 0x000fe200078e0a58 */
[----:B------:R-:W-:Y:S01]  /*54b0*/  ISETP.GE.AND P5, PT, R102, RZ, PT ;  /* 0x000000ff6600720c */ /* 0x000fe20003fa6270 */
[C---:B------:R-:W-:Y:S01]  /*54c0*/  IMAD R102, R88.reuse, R89, R119 ;  /* 0x0000005958667224 */ /* 0x040fe200078e0277 */
[----:B------:R-:W-:Y:S01]  /*54d0*/  ISETP.GT.U32.AND P6, PT, R88, R103, PT ;  /* 0x000000675800720c */ /* 0x000fe20003fc4070 */
[----:B------:R-:W-:-:S04]  /*54e0*/  IMAD.HI.U32 R89, R86, R141, RZ ;  /* 0x0000008d56597227 */ /* 0x000fc800078e00ff */
[--C-:B------:R-:W-:Y:S01]  /*54f0*/  @!P3 IMAD.IADD R138, R138, 0x1, -R88.reuse ;  /* 0x000000018a8ab824 */ /* 0x100fe200078e0a58 */
[----:B------:R-:W-:Y:S01]  /*5500*/  ISETP.GT.U32.AND P3, PT, R88, R204, PT ;  /* 0x000000cc5800720c */ /* 0x000fe20003f64070 */
[----:B------:R-:W-:Y:S01]  /*5510*/  @!P1 IMAD.IADD R139, R139, 0x1, -R88 ;  /* 0x000000018b8b9824 */ /* 0x000fe200078e0a58 */
[----:B------:R-:W-:Y:S01]  /*5520*/  ISETP.GE.AND P1, PT, R100, RZ, PT ;  /* 0x000000ff6400720c */ /* 0x000fe20003f26270 */
[----:B------:R-:W-:Y:S01]  /*5530*/  IMAD.MOV R100, RZ, RZ, -R89 ;  /* 0x000000ffff647224 */ /* 0x000fe200078e0a59 */
[----:B------:R-:W-:-:S03]  /*5540*/  LOP3.LUT R99, R87, 0x58, RZ, 0xfc, !PT ;  /* 0x0000005857637812 */ /* 0x000fc600078efcff */
[C---:B------:R-:W-:Y:S01]  /*5550*/  IMAD R141, R88.reuse, R100, R141 ;  /* 0x00000064588d7224 */ /* 0x040fe200078e028d */
[----:B------:R-:W-:Y:S01]  /*5560*/  IABS R118, R99 ;  /* 0x0000006300767213 */ /* 0x000fe20000000000 */
[----:B------:R-:W-:Y:S01]  /*5570*/  @!P6 IMAD.IADD R103, R103, 0x1, -R88 ;  /* 0x000000016767e824 */ /* 0x000fe200078e0a58 */
[C---:B------:R-:W-:Y:S01]  /*5580*/  ISETP.GT.U32.AND P6, PT, R88.reuse, R102, PT ;  /* 0x000000665800720c */ /* 0x040fe20003fc4070 */
[----:B------:R-:W-:Y:S01]  /*5590*/  @!P2 IMAD.MOV R104, RZ, RZ, -R104 ;  /* 0x000000ffff68a224 */ /* 0x000fe200078e0a68 */
[C---:B------:R-:W-:Y:S01]  /*55a0*/  ISETP.GT.U32.AND P2, PT, R88.reuse, R139, PT ;  /* 0x0000008b5800720c */ /* 0x040fe20003f44070 */
[----:B------:R-:W-:Y:S01]  /*55b0*/  @!P5 IMAD.MOV R205, RZ, RZ, -R205 ;  /* 0x000000ffffcdd224 */ /* 0x000fe200078e0acd */
[----:B------:R-:W-:Y:S01]  /*55c0*/  ISETP.GT.U32.AND P5, PT, R88, R141, PT ;  /* 0x0000008d5800720c */ /* 0x000fe20003fa4070 */
[----:B------:R-:W-:Y:S01]  /*55d0*/  IMAD.MOV.U32 R89, RZ, RZ, R118 ;  /* 0x000000ffff597224 */ /* 0x000fe200078e0076 */
[----:B------:R-:W-:Y:S01]  /*55e0*/  LOP3.LUT R92, R87, 0x5a, RZ, 0xfc, !PT ;  /* 0x0000005a575c7812 */ /* 0x000fe200078efcff */
[----:B------:R-:W-:Y:S01]  /*55f0*/  @!P3 IMAD.IADD R204, R204, 0x1, -R88 ;  /* 0x00000001ccccb824 */ /* 0x000fe200078e0a58 */
[----:B------:R-:W-:Y:S01]  /*5600*/  ISETP.GE.AND P3, PT, R101, RZ, PT ;  /* 0x000000ff6500720c */ /* 0x000fe20003f66270 */
[----:B------:R-:W-:Y:S01]  /*5610*/  IMAD.HI.U32 R100, R86, R89, RZ ;  /* 0x0000005956647227 */ /* 0x000fe200078e00ff */
[----:B------:R-:W-:-:S03]  /*5620*/  IABS R119, R92 ;  /* 0x0000005c00777213 */ /* 0x000fc60000000000 */
[----:B------:R-:W-:Y:S01]  /*5630*/  @!P4 IMAD.MOV R138, RZ, RZ, -R138 ;  /* 0x000000ffff8ac224 */ /* 0x000fe200078e0a8a */
[----:B------:R-:W-:Y:S01]  /*5640*/  ISETP.GT.U32.AND P4, PT, R88, R204, PT ;  /* 0x000000cc5800720c */ /* 0x000fe20003f84070 */
[----:B------:R-:W-:Y:S02]  /*5650*/  IMAD.MOV R100, RZ, RZ, -R100 ;  /* 0x000000ffff647224 */ /* 0x000fe400078e0a64 */
[----:B------:R-:W-:Y:S02]  /*5660*/  IMAD.MOV.U32 R101, RZ, RZ, R119 ;  /* 0x000000ffff657224 */ /* 0x000fe400078e0077 */
[--C-:B------:R-:W-:Y:S02]  /*5670*/  @!P6 IMAD.IADD R102, R102, 0x1, -R88.reuse ;  /* 0x000000016666e824 */ /* 0x100fe400078e0a58 */
[--C-:B------:R-:W-:Y:S02]  /*5680*/  @!P2 IMAD.IADD R139, R139, 0x1, -R88.reuse ;  /* 0x000000018b8ba824 */ /* 0x100fe400078e0a58 */
[----:B------:R-:W-:-:S02]  /*5690*/  @!P5 IMAD.IADD R141, R141, 0x1, -R88 ;  /* 0x000000018d8dd824 */ /* 0x000fc400078e0a58 */
[----:B------:R-:W-:Y:S02]  /*56a0*/  IMAD R168, R88, R100, R89 ;  /* 0x0000006458a87224 */ /* 0x000fe400078e0259 */
[----:B------:R-:W-:Y:S01]  /*56b0*/  IMAD.HI.U32 R89, R86, R101, RZ ;  /* 0x0000006556597227 */ /* 0x000fe200078e00ff */
[----:B------:R-:W-:-:S03]  /*56c0*/  ISETP.GT.U32.AND P6, PT, R88, R102, PT ;  /* 0x000000665800720c */ /* 0x000fc60003fc4070 */
[----:B------:R-:W-:Y:S01]  /*56d0*/  @!P3 IMAD.MOV R139, RZ, RZ, -R139 ;  /* 0x000000ffff8bb224 */ /* 0x000fe200078e0a8b */
[----:B------:R-:W-:Y:S01]  /*56e0*/  ISETP.GT.U32.AND P3, PT, R88, R141, PT ;  /* 0x0000008d5800720c */ /* 0x000fe20003f64070 */
[----:B------:R-:W-:Y:S02]  /*56f0*/  IMAD.MOV R89, RZ, RZ, -R89 ;  /* 0x000000ffff597224 */ /* 0x000fe400078e0a59 */
[--C-:B------:R-:W-:Y:S01]  /*5700*/  @!P4 IMAD.IADD R204, R204, 0x1, -R88.reuse ;  /* 0x00000001ccccc824 */ /* 0x100fe200078e0a58 */
[----:B------:R-:W-:Y:S01]  /*5710*/  ISETP.GE.AND P4, PT, R97, RZ, PT ;  /* 0x000000ff6100720c */ /* 0x000fe20003f86270 */
[C---:B------:R-:W-:Y:S01]  /*5720*/  IMAD R101, R88.reuse, R89, R101 ;  /* 0x0000005958657224 */ /* 0x040fe200078e0265 */
[----:B------:R-:W-:Y:S02]  /*5730*/  LOP3.LUT R89, R87, 0x5c, RZ, 0xfc, !PT ;  /* 0x0000005c57597812 */ /* 0x000fe400078efcff */
[----:B------:R-:W-:Y:S02]  /*5740*/  ISETP.GT.U32.AND P2, PT, R88, R168, PT ;  /* 0x000000a85800720c */ /* 0x000fe40003f44070 */
[----:B------:R-:W-:Y:S01]  /*5750*/  IABS R97, R89 ;  /* 0x0000005900617213 */ /* 0x000fe20000000000 */
[--C-:B------:R-:W-:Y:S01]  /*5760*/  @!P6 IMAD.IADD R102, R102, 0x1, -R88.reuse ;  /* 0x000000016666e824 */ /* 0x100fe200078e0a58 */
[----:B------:R-:W-:Y:S01]  /*5770*/  ISETP.GE.AND P6, PT, R95, RZ, PT ;  /* 0x000000ff5f00720c */ /* 0x000fe20003fc6270 */
[----:B------:R-:W-:Y:S01]  /*5780*/  @!P3 IMAD.IADD R141, R141, 0x1, -R88 ;  /* 0x000000018d8db824 */ /* 0x000fe200078e0a58 */
[----:B------:R-:W-:Y:S01]  /*5790*/  ISETP.GE.AND P3, PT, R89, RZ, PT ;  /* 0x000000ff5900720c */ /* 0x000fe20003f66270 */
[----:B------:R-:W-:-:S04]  /*57a0*/  IMAD.HI.U32 R89, R86, R97, RZ ;  /* 0x0000006156597227 */ /* 0x000fc800078e00ff */
[----:B------:R-:W-:Y:S01]  /*57b0*/  @!P4 IMAD.MOV R102, RZ, RZ, -R102 ;  /* 0x000000ffff66c224 */ /* 0x000fe200078e0a66 */
[----:B------:R-:W-:Y:S01]  /*57c0*/  ISETP.GT.U32.AND P4, PT, R88, R101, PT ;  /* 0x000000655800720c */ /* 0x000fe20003f84070 */
[----:B------:R-:W-:Y:S02]  /*57d0*/  IMAD.MOV R144, RZ, RZ, -R89 ;  /* 0x000000ffff907224 */ /* 0x000fe400078e0a59 */
[----:B------:R-:W-:Y:S01]  /*57e0*/  @!P1 IMAD.MOV R103, RZ, RZ, -R103 ;  /* 0x000000ffff679224 */ /* 0x000fe200078e0a67 */
[----:B------:R-:W-:Y:S01]  /*57f0*/  ISETP.GE.AND P1, PT, R96, RZ, PT ;  /* 0x000000ff6000720c */ /* 0x000fe20003f26270 */
[----:B------:R-:W-:Y:S02]  /*5800*/  @!P2 IMAD.IADD R168, R168, 0x1, -R88 ;  /* 0x00000001a8a8a824 */ /* 0x000fe400078e0a58 */
[C---:B------:R-:W-:Y:S02]  /*5810*/  IMAD R144, R88.reuse, R144, R97 ;  /* 0x0000009058907224 */ /* 0x040fe400078e0261 */
[----:B------:R-:W-:Y:S01]  /*5820*/  @!P6 IMAD.MOV R141, RZ, RZ, -R141 ;  /* 0x000000ffff8de224 */ /* 0x000fe200078e0a8d */
[----:B------:R-:W-:-:S02]  /*5830*/  ISETP.GT.U32.AND P2, PT, R88, R168, PT ;  /* 0x000000a85800720c */ /* 0x000fc40003f44070 */
[----:B------:R-:W-:Y:S02]  /*5840*/  ISETP.GT.U32.AND P6, PT, R88, R144, PT ;  /* 0x000000905800720c */ /* 0x000fe40003fc4070 */
[----:B------:R-:W-:Y:S01]  /*5850*/  LOP3.LUT R95, R87, 0x60, RZ, 0xfc, !PT ;  /* 0x00000060575f7812 */ /* 0x000fe200078efcff */
[----:B------:R-:W-:Y:S01]  /*5860*/  @!P4 IMAD.IADD R101, R101, 0x1, -R88 ;  /* 0x000000016565c824 */ /* 0x000fe200078e0a58 */
[----:B------:R-:W-:Y:S02]  /*5870*/  ISETP.GE.AND P5, PT, R99, RZ, PT ;  /* 0x000000ff6300720c */ /* 0x000fe40003fa6270 */
[----:B------:R-:W-:Y:S01]  /*5880*/  IABS R99, R95 ;  /* 0x0000005f00637213 */ /* 0x000fe20000000000 */
[----:B------:R-:W-:Y:S01]  /*5890*/  @!P1 IMAD.MOV R204, RZ, RZ, -R204 ;  /* 0x000000ffffcc9224 */ /* 0x000fe200078e0acc */
[----:B------:R-:W-:Y:S02]  /*58a0*/  ISETP.GE.AND P1, PT, R92, RZ, PT ;  /* 0x000000ff5c00720c */ /* 0x000fe40003f26270 */
[----:B------:R-:W-:Y:S01]  /*58b0*/  ISETP.GT.U32.AND P4, PT, R88, R101, PT ;  /* 0x000000655800720c */ /* 0x000fe20003f84070 */
[----:B------:R-:W-:Y:S01]  /*58c0*/  IMAD.HI.U32 R92, R86, R99, RZ ;  /* 0x00000063565c7227 */ /* 0x000fe200078e00ff */
[----:B------:R-:W-:-:S03]  /*58d0*/  LOP3.LUT R96, R87, 0x62, RZ, 0xfc, !PT ;  /* 0x0000006257607812 */ /* 0x000fc600078efcff */
[--C-:B------:R-:W-:Y:S01]  /*58e0*/  @!P2 IMAD.IADD R168, R168, 0x1, -R88.reuse ;  /* 0x00000001a8a8a824 */ /* 0x100fe200078e0a58 */
[----:B------:R-:W-:Y:S01]  /*58f0*/  ISETP.GE.AND P2, PT, R95, RZ, PT ;  /* 0x000000ff5f00720c */ /* 0x000fe20003f46270 */
[----:B------:R-:W-:Y:S01]  /*5900*/  @!P6 IMAD.IADD R144, R144, 0x1, -R88 ;  /* 0x000000019090e824 */ /* 0x000fe200078e0a58 */
[----:B------:R-:W-:Y:S01]  /*5910*/  IABS R95, R96 ;  /* 0x00000060005f7213 */ /* 0x000fe20000000000 */
[----:B------:R-:W-:Y:S01]  /*5920*/  IMAD.MOV R92, RZ, RZ, -R92 ;  /* 0x000000ffff5c7224 */ /* 0x000fe200078e0a5c */
[----:B------:R-:W-:Y:S02]  /*5930*/  LOP3.LUT R202, R87, 0x64, RZ, 0xfc, !PT ;  /* 0x0000006457ca7812 */ /* 0x000fe400078efcff */
[C---:B------:R-:W-:Y:S01]  /*5940*/  ISETP.GT.U32.AND P6, PT, R88.reuse, R144, PT ;  /* 0x000000905800720c */ /* 0x040fe20003fc4070 */
[----:B------:R-:W-:Y:S02]  /*5950*/  IMAD R166, R88, R92, R99 ;  /* 0x0000005c58a67224 */ /* 0x000fe400078e0263 */
[----:B------:R-:W-:Y:S01]  /*5960*/  IMAD.HI.U32 R92, R86, R95, RZ ;  /* 0x0000005f565c7227 */ /* 0x000fe200078e00ff */
[----:B------:R-:W-:-:S03]  /*5970*/  IABS R100, R202 ;  /* 0x000000ca00647213 */ /* 0x000fc60000000000 */
[----:B------:R-:W-:Y:S01]  /*5980*/  @!P4 IMAD.IADD R101, R101, 0x1, -R88 ;  /* 0x000000016565c824 */ /* 0x000fe200078e0a58 */
[C---:B------:R-:W-:Y:S01]  /*5990*/  ISETP.GT.U32.AND P4, PT, R88.reuse, R166, PT ;  /* 0x000000a65800720c */ /* 0x040fe20003f84070 */
[----:B------:R-:W-:Y:S01]  /*59a0*/  IMAD.MOV R92, RZ, RZ, -R92 ;  /* 0x000000ffff5c7224 */ /* 0x000fe200078e0a5c */
[----:B------:R-:W-:Y:S01]  /*59b0*/  LOP3.LUT R118, R87, 0x68, RZ, 0xfc, !PT ;  /* 0x0000006857767812 */ /* 0x000fe200078efcff */
[----:B------:R-:W-:Y:S02]  /*59c0*/  IMAD.MOV.U32 R89, RZ, RZ, R100 ;  /* 0x000000ffff597224 */ /* 0x000fe400078e0064 */
[----:B------:R-:W-:Y:S01]  /*59d0*/  IMAD R100, R88, R92, R95 ;  /* 0x0000005c58647224 */ /* 0x000fe200078e025f */
[----:B------:R-:W-:Y:S01]  /*59e0*/  IABS R164, R118 ;  /* 0x0000007600a47213 */ /* 0x000fe20000000000 */
[----:B------:R-:W-:-:S03]  /*59f0*/  @!P6 IMAD.IADD R144, R144, 0x1, -R88 ;  /* 0x000000019090e824 */ /* 0x000fc600078e0a58 */
[----:B------:R-:W-:Y:S01]  /*5a00*/  ISETP.GT.U32.AND P6, PT, R88, R100, PT ;  /* 0x000000645800720c */ /* 0x000fe20003fc4070 */
[----:B------:R-:W-:-:S04]  /*5a10*/  IMAD.HI.U32 R122, R86, R164, RZ ;  /* 0x000000a4567a7227 */ /* 0x000fc800078e00ff */
[----:B------:R-:W-:Y:S02]  /*5a20*/  @!P4 IMAD.IADD R166, R166, 0x1, -R88 ;  /* 0x00000001a6a6c824 */ /* 0x000fe400078e0a58 */
[----:B------:R-:W-:Y:S02]  /*5a30*/  IMAD.MOV R122, RZ, RZ, -R122 ;  /* 0x000000ffff7a7224 */ /* 0x000fe400078e0a7a */
[----:B------:R-:W-:Y:S01]  /*5a40*/  IMAD.HI.U32 R97, R86, R89, RZ ;  /* 0x0000005956617227 */ /* 0x000fe200078e00ff */
[----:B------:R-:W-:-:S03]  /*5a50*/  ISETP.GT.U32.AND P4, PT, R88, R166, PT ;  /* 0x000000a65800720c */ /* 0x000fc60003f84070 */
[----:B------:R-:W-:Y:S02]  /*5a60*/  IMAD R164, R88, R122, R164 ;  /* 0x0000007a58a47224 */ /* 0x000fe400078e02a4 */
[--C-:B------:R-:W-:Y:S01]  /*5a70*/  @!P6 IMAD.IADD R100, R100, 0x1, -R88.reuse ;  /* 0x000000016464e824 */ /* 0x100fe200078e0a58 */
[C---:B------:R-:W-:Y:S01]  /*5a80*/  LOP3.LUT R126, R87.reuse, 0x6a, RZ, 0xfc, !PT ;  /* 0x0000006a577e7812 */ /* 0x040fe200078efcff */
[----:B------:R-:W-:Y:S01]  /*5a90*/  IMAD.MOV R97, RZ, RZ, -R97 ;  /* 0x000000ffff617224 */ /* 0x000fe200078e0a61 */
[C---:B------:R-:W-:Y:S02]  /*5aa0*/  ISETP.GT.U32.AND P6, PT, R88.reuse, R164, PT ;  /* 0x000000a45800720c */ /* 0x040fe40003fc4070 */
[----:B------:R-:W-:Y:S01]  /*5ab0*/  IABS R99, R126 ;  /* 0x0000007e00637213 */ /* 0x000fe20000000000 */
[----:B------:R-:W-:Y:S01]  /*5ac0*/  IMAD R92, R88, R97, R89 ;  /* 0x00000061585c7224 */ /* 0x000fe200078e0259 */
[----:B------:R-:W-:Y:S01]  /*5ad0*/  LOP3.LUT R203, R87, 0x6c, RZ, 0xfc, !PT ;  /* 0x0000006c57cb7812 */ /* 0x000fe200078efcff */
[----:B------:R-:W-:-:S02]  /*5ae0*/  @!P4 IMAD.IADD R166, R166, 0x1, -R88 ;  /* 0x00000001a6a6c824 */ /* 0x000fc400078e0a58 */
[----:B------:R-:W-:Y:S01]  /*5af0*/  IMAD.HI.U32 R121, R86, R99, RZ ;  /* 0x0000006356797227 */ /* 0x000fe200078e00ff */
[----:B------:R-:W-:Y:S02]  /*5b00*/  ISETP.GT.U32.AND P4, PT, R88, R92, PT ;  /* 0x0000005c5800720c */ /* 0x000fe40003f84070 */
[----:B------:R-:W-:Y:S01]  /*5b10*/  IABS R89, R203 ;  /* 0x000000cb00597213 */ /* 0x000fe20000000000 */
[----:B------:R-:W-:Y:S02]  /*5b20*/  IMAD.MOV R121, RZ, RZ, -R121 ;  /* 0x000000ffff797224 */ /* 0x000fe400078e0a79 */
[----:B------:R-:W-:Y:S01]  /*5b30*/  @!P6 IMAD.IADD R164, R164, 0x1, -R88 ;  /* 0x00000001a4a4e824 */ /* 0x000fe200078e0a58 */
[----:B------:R-:W-:Y:S01]  /*5b40*/  ISETP.GT.U32.AND P6, PT, R88, R100, PT ;  /* 0x000000645800720c */ /* 0x000fe20003fc4070 */
[----:B------:R-:W-:Y:S01]  /*5b50*/  IMAD.HI.U32 R95, R86, R89, RZ ;  /* 0x00000059565f7227 */ /* 0x000fe200078e00ff */
[----:B------:R-:W-:-:S03]  /*5b60*/  LOP3.LUT R120, R87, 0x70, RZ, 0xfc, !PT ;  /* 0x0000007057787812 */ /* 0x000fc600078efcff */
[----:B------:R-:W-:Y:S01]  /*5b70*/  IMAD R99, R88, R121, R99 ;  /* 0x0000007958637224 */ /* 0x000fe200078e0263 */
[C---:B------:R-:W-:Y:S01]  /*5b80*/  LOP3.LUT R123, R87.reuse, 0x78, RZ, 0xfc, !PT ;  /* 0x00000078577b7812 */ /* 0x040fe200078efcff */
[----:B------:R-:W-:Y:S02]  /*5b90*/  IMAD.MOV R95, RZ, RZ, -R95 ;  /* 0x000000ffff5f7224 */ /* 0x000fe400078e0a5f */
[----:B------:R-:W-:Y:S01]  /*5ba0*/  @!P4 IMAD.IADD R92, R92, 0x1, -R88 ;  /* 0x000000015c5cc824 */ /* 0x000fe200078e0a58 */
[C---:B------:R-:W-:Y:S01]  /*5bb0*/  ISETP.GT.U32.AND P4, PT, R88.reuse, R99, PT ;  /* 0x000000635800720c */ /* 0x040fe20003f84070 */
[----:B------:R-:W-:Y:S01]  /*5bc0*/  IMAD R89, R88, R95, R89 ;  /* 0x0000005f58597224 */ /* 0x000fe200078e0259 */
[----:B------:R-:W-:Y:S02]  /*5bd0*/  IABS R158, R120 ;  /* 0x00000078009e7213 */ /* 0x000fe40000000000 */
[----:B------:R-:W-:Y:S01]  /*5be0*/  IABS R156, R123 ;  /* 0x0000007b009c7213 */ /* 0x000fe20000000000 */
[----:B------:R-:W-:Y:S01]  /*5bf0*/  @!P5 IMAD.MOV R168, RZ, RZ, -R168 ;  /* 0x000000ffffa8d224 */ /* 0x000fe200078e0aa8 */
[----:B------:R-:W-:Y:S01]  /*5c00*/  ISETP.GE.AND P5, PT, R96, RZ, PT ;  /* 0x000000ff6000720c */ /* 0x000fe20003fa6270 */
[----:B------:R-:W-:Y:S01]  /*5c10*/  @!P1 IMAD.MOV R101, RZ, RZ, -R101 ;  /* 0x000000ffff659224 */ /* 0x000fe200078e0a65 */
[----:B------:R-:W-:Y:S01]  /*5c20*/  ISETP.GT.U32.AND P1, PT, R88, R92, PT ;  /* 0x0000005c5800720c */ /* 0x000fe20003f24070 */
[----:B------:R-:W-:Y:S01]  /*5c30*/  @!P6 IMAD.IADD R100, R100, 0x1, -R88 ;  /* 0x000000016464e824 */ /* 0x000fe200078e0a58 */
[----:B------:R-:W-:Y:S01]  /*5c40*/  ISETP.GT.U32.AND P6, PT, R88, R89, PT ;  /* 0x000000595800720c */ /* 0x000fe20003fc4070 */
[----:B------:R-:W-:Y:S01]  /*5c50*/  IMAD.HI.U32 R96, R86, R158, RZ ;  /* 0x0000009e56607227 */ /* 0x000fe200078e00ff */
[----:B------:R-:W-:-:S03]  /*5c60*/  LOP3.LUT R125, R87, 0x72, RZ, 0xfc, !PT ;  /* 0x00000072577d7812 */ /* 0x000fc600078efcff */
[----:B------:R-:W-:Y:S01]  /*5c70*/  IMAD.HI.U32 R124, R86, R156, RZ ;  /* 0x0000009c567c7227 */ /* 0x000fe200078e00ff */
[----:B------:R-:W-:-:S03]  /*5c80*/  IABS R97, R125 ;  /* 0x0000007d00617213 */ /* 0x000fc60000000000 */
[----:B------:R-:W-:Y:S02]  /*5c90*/  IMAD.MOV R96, RZ, RZ, -R96 ;  /* 0x000000ffff607224 */ /* 0x000fe400078e0a60 */
[----:B------:R-:W-:Y:S02]  /*5ca0*/  IMAD.MOV R124, RZ, RZ, -R124 ;  /* 0x000000ffff7c7224 */ /* 0x000fe400078e0a7c */
[----:B------:R-:W-:Y:S01]  /*5cb0*/  @!P4 IMAD.IADD R99, R99, 0x1, -R88 ;  /* 0x000000016363c824 */ /* 0x000fe200078e0a58 */
[C---:B------:R-:W-:Y:S01]  /*5cc0*/  ISETP.GT.U32.AND P4, PT, R88.reuse, R164, PT ;  /* 0x000000a45800720c */ /* 0x040fe20003f84070 */
[C---:B------:R-:W-:Y:S02]  /*5cd0*/  IMAD R158, R88.reuse, R96, R158 ;  /* 0x00000060589e7224 */ /* 0x040fe400078e029e */
[----:B------:R-:W-:Y:S02]  /*5ce0*/  IMAD R156, R88, R124, R156 ;  /* 0x0000007c589c7224 */ /* 0x000fe400078e029c */
[----:B------:R-:W-:-:S04]  /*5cf0*/  IMAD.HI.U32 R119, R86, R97, RZ ;  /* 0x0000006156777227 */ /* 0x000fc800078e00ff */
[----:B------:R-:W-:Y:S01]  /*5d00*/  @!P3 IMAD.MOV R144, RZ, RZ, -R144 ;  /* 0x000000ffff90b224 */ /* 0x000fe200078e0a90 */
[----:B------:R-:W-:Y:S01]  /*5d10*/  ISETP.GT.U32.AND P3, PT, R88, R99, PT ;  /* 0x000000635800720c */ /* 0x000fe20003f64070 */
[--C-:B------:R-:W-:Y:S01]  /*5d20*/  @!P1 IMAD.IADD R92, R92, 0x1, -R88.reuse ;  /* 0x000000015c5c9824 */ /* 0x100fe200078e0a58 */
[C---:B------:R-:W-:Y:S01]  /*5d30*/  ISETP.GT.U32.AND P1, PT, R88.reuse, R158, PT ;  /* 0x0000009e5800720c */ /* 0x040fe20003f24070 */
[----:B------:R-:W-:Y:S01]  /*5d40*/  @!P6 IMAD.IADD R89, R89, 0x1, -R88 ;  /* 0x000000015959e824 */ /* 0x000fe200078e0a58 */
[----:B------:R-:W-:Y:S01]  /*5d50*/  ISETP.GT.U32.AND P6, PT, R88, R156, PT ;  /* 0x0000009c5800720c */ /* 0x000fe20003fc4070 */
[----:B------:R-:W-:Y:S01]  /*5d60*/  IMAD.MOV R119, RZ, RZ, -R119 ;  /* 0x000000ffff777224 */ /* 0x000fe200078e0a77 */
[----:B------:R-:W-:-:S03]  /*5d70*/  LOP3.LUT R121, R87, 0x80, RZ, 0xfc, !PT ;  /* 0x0000008057797812 */ /* 0x000fc600078efcff */
[----:B------:R-:W-:Y:S01]  /*5d80*/  IMAD R97, R88, R119, R97 ;  /* 0x0000007758617224 */ /* 0x000fe200078e0261 */
[C---:B------:R-:W-:Y:S01]  /*5d90*/  LOP3.LUT R122, R87.reuse, 0x7a, RZ, 0xfc, !PT ;  /* 0x0000007a577a7812 */ /* 0x040fe200078efcff */
[--C-:B------:R-:W-:Y:S01]  /*5da0*/  @!P4 IMAD.IADD R164, R164, 0x1, -R88.reuse ;  /* 0x00000001a4a4c824 */ /* 0x100fe200078e0a58 */
[----:B------:R-:W-:Y:S02]  /*5db0*/  IABS R150, R121 ;  /* 0x0000007900967213 */ /* 0x000fe40000000000 */
[----:B------:R-:W-:Y:S02]  /*5dc0*/  ISETP.GT.U32.AND P4, PT, R88, R97, PT ;  /* 0x000000615800720c */ /* 0x000fe40003f84070 */
[----:B------:R-:W-:Y:S01]  /*5dd0*/  LOP3.LUT R119, R87, 0x82, RZ, 0xfc, !PT ;  /* 0x0000008257777812 */ /* 0x000fe200078efcff */
[----:B------:R-:W-:Y:S01]  /*5de0*/  @!P3 IMAD.IADD R99, R99, 0x1, -R88 ;  /* 0x000000016363b824 */ /* 0x000fe200078e0a58 */
[----:B------:R-:W-:Y:S01]  /*5df0*/  IABS R96, R122 ;  /* 0x0000007a00607213 */ /* 0x000fe20000000000 */
[----:B------:R-:W-:Y:S01]  /*5e00*/  @!P2 IMAD.MOV R166, RZ, RZ, -R166 ;  /* 0x000000ffffa6a224 */ /* 0x000fe200078e0aa6 */
[----:B------:R-:W-:Y:S01]  /*5e10*/  ISETP.GE.AND P3, PT, R118, RZ, PT ;  /* 0x000000ff7600720c */ /* 0x000fe20003f66270 */
[--C-:B------:R-:W-:Y:S01]  /*5e20*/  @!P1 IMAD.IADD R158, R158, 0x1, -R88.reuse ;  /* 0x000000019e9e9824 */ /* 0x100fe200078e0a58 */
[----:B------:R-:W-:Y:S01]  /*5e30*/  ISETP.GT.U32.AND P2, PT, R88, R89, PT ;  /* 0x000000595800720c */ /* 0x000fe20003f44070 */
[----:B------:R-:W-:Y:S01]  /*5e40*/  @!P6 IMAD.IADD R156, R156, 0x1, -R88 ;  /* 0x000000019c9ce824 */ /* 0x000fe200078e0a58 */
[----:B------:R-:W-:Y:S01]  /*5e50*/  IABS R95, R119 ;  /* 0x00000077005f7213 */ /* 0x000fe20000000000 */
[----:B------:R-:W-:Y:S01]  /*5e60*/  IMAD.HI.U32 R124, R86, R150, RZ ;  /* 0x00000096567c7227 */ /* 0x000fe200078e00ff */
[----:B------:R-:W-:-:S02]  /*5e70*/  ISETP.GE.AND P1, PT, R126, RZ, PT ;  /* 0x000000ff7e00720c */ /* 0x000fc40003f26270 */
[C---:B------:R-:W-:Y:S01]  /*5e80*/  ISETP.GT.U32.AND P6, PT, R88.reuse, R156, PT ;  /* 0x0000009c5800720c */ /* 0x040fe20003fc4070 */
[----:B------:R-:W-:Y:S01]  /*5e90*/  @!P5 IMAD.MOV R100, RZ, RZ, -R100 ;  /* 0x000000ffff64d224 */ /* 0x000fe200078e0a64 */
[----:B------:R-:W-:Y:S01]  /*5ea0*/  ISETP.GT.U32.AND P5, PT, R88, R158, PT ;  /* 0x0000009e5800720c */ /* 0x000fe20003fa4070 */
[----:B------:R-:W-:-:S04]  /*5eb0*/  IMAD.HI.U32 R127, R86, R96, RZ ;  /* 0x00000060567f7227 */ /* 0x000fc800078e00ff */
[----:B------:R-:W-:Y:S02]  /*5ec0*/  IMAD.MOV R124, RZ, RZ, -R124 ;  /* 0x000000ffff7c7224 */ /* 0x000fe400078e0a7c */
[----:B------:R-:W-:-:S04]  /*5ed0*/  IMAD.HI.U32 R118, R86, R95, RZ ;  /* 0x0000005f56767227 */ /* 0x000fc800078e00ff */
[----:B------:R-:W-:Y:S02]  /*5ee0*/  IMAD.MOV R126, RZ, RZ, -R127 ;  /* 0x000000ffff7e7224 */ /* 0x000fe400078e0a7f */
[----:B------:R-:W-:Y:S01]  /*5ef0*/  @!P4 IMAD.IADD R97, R97, 0x1, -R88 ;  /* 0x000000016161c824 */ /* 0x000fe200078e0a58 */
[----:B------:R-:W-:Y:S01]  /*5f00*/  ISETP.GE.AND P4, PT, R120, RZ, PT ;  /* 0x000000ff7800720c */ /* 0x000fe20003f86270 */
[C---:B------:R-:W-:Y:S01]  /*5f10*/  IMAD R150, R88.reuse, R124, R150 ;  /* 0x0000007c58967224 */ /* 0x040fe200078e0296 */
[----:B------:R-:W-:Y:S01]  /*5f20*/  LOP3.LUT R120, R87, 0x88, RZ, 0xfc, !PT ;  /* 0x0000008857787812 */ /* 0x000fe200078efcff */
[----:B------:R-:W-:Y:S02]  /*5f30*/  IMAD.MOV R118, RZ, RZ, -R118 ;  /* 0x000000ffff767224 */ /* 0x000fe400078e0a76 */
[C---:B------:R-:W-:Y:S02]  /*5f40*/  IMAD R96, R88.reuse, R126, R96 ;  /* 0x0000007e58607224 */ /* 0x040fe400078e0260 */
[----:B------:R-:W-:Y:S01]  /*5f50*/  @!P3 IMAD.MOV R164, RZ, RZ, -R164 ;  /* 0x000000ffffa4b224 */ /* 0x000fe200078e0aa4 */
[C---:B------:R-:W-:Y:S01]  /*5f60*/  ISETP.GT.U32.AND P3, PT, R88.reuse, R97, PT ;  /* 0x000000615800720c */ /* 0x040fe20003f64070 */
[--C-:B------:R-:W-:Y:S01]  /*5f70*/  @!P2 IMAD.IADD R89, R89, 0x1, -R88.reuse ;  /* 0x000000015959a824 */ /* 0x100fe200078e0a58 */
[C---:B------:R-:W-:Y:S01]  /*5f80*/  ISETP.GT.U32.AND P2, PT, R88.reuse, R150, PT ;  /* 0x000000965800720c */ /* 0x040fe20003f44070 */
[C---:B------:R-:W-:Y:S01]  /*5f90*/  IMAD R95, R88.reuse, R118, R95 ;  /* 0x00000076585f7224 */ /* 0x040fe200078e025f */
[----:B------:R-:W-:Y:S01]  /*5fa0*/  IABS R148, R120 ;  /* 0x0000007800947213 */ /* 0x000fe20000000000 */
[----:B------:R-:W-:Y:S01]  /*5fb0*/  @!P1 IMAD.MOV R99, RZ, RZ, -R99 ;  /* 0x000000ffff639224 */ /* 0x000fe200078e0a63 */
[----:B------:R-:W-:Y:S01]  /*5fc0*/  ISETP.GT.U32.AND P1, PT, R88, R96, PT ;  /* 0x000000605800720c */ /* 0x000fe20003f24070 */
[--C-:B------:R-:W-:Y:S01]  /*5fd0*/  @!P5 IMAD.IADD R158, R158, 0x1, -R88.reuse ;  /* 0x000000019e9ed824 */ /* 0x100fe200078e0a58 */
[----:B------:R-:W-:Y:S01]  /*5fe0*/  ISETP.GT.U32.AND P5, PT, R88, R95, PT ;  /* 0x0000005f5800720c */ /* 0x000fe20003fa4070 */
[----:B------:R-:W-:Y:S01]  /*5ff0*/  @!P6 IMAD.IADD R156, R156, 0x1, -R88 ;  /* 0x000000019c9ce824 */ /* 0x000fe200078e0a58 */
[----:B------:R-:W-:Y:S01]  /*6000*/  ISETP.GE.AND P6, PT, R123, RZ, PT ;  /* 0x000000ff7b00720c */ /* 0x000fe20003fc6270 */
[----:B------:R-:W-:Y:S01]  /*6010*/  IMAD.HI.U32 R124, R86, R148, RZ ;  /* 0x00000094567c7227 */ /* 0x000fe200078e00ff */
[----:B------:R-:W-:-:S03]  /*6020*/  LOP3.LUT R118, R87, 0x90, RZ, 0xfc, !PT ;  /* 0x0000009057767812 */ /* 0x000fc600078efcff */
[----:B------:R-:W-:Y:S01]  /*6030*/  IMAD.MOV R124, RZ, RZ, -R124 ;  /* 0x000000ffff7c7224 */ /* 0x000fe200078e0a7c */
[----:B------:R-:W-:Y:S01]  /*6040*/  IABS R142, R118 ;  /* 0x00000076008e7213 */ /* 0x000fe20000000000 */
[--C-:B------:R-:W-:Y:S01]  /*6050*/  @!P3 IMAD.IADD R97, R97, 0x1, -R88.reuse ;  /* 0x000000016161b824 */ /* 0x100fe200078e0a58 */
[----:B------:R-:W-:Y:S01]  /*6060*/  ISETP.GE.AND P3, PT, R125, RZ, PT ;  /* 0x000000ff7d00720c */ /* 0x000fe20003f66270 */
[----:B------:R-:W-:Y:S02]  /*6070*/  @!P2 IMAD.IADD R150, R150, 0x1, -R88 ;  /* 0x000000019696a824 */ /* 0x000fe400078e0a58 */
[----:B------:R-:W-:Y:S02]  /*6080*/  IMAD R148, R88, R124, R148 ;  /* 0x0000007c58947224 */ /* 0x000fe400078e0294 */
[----:B------:R-:W-:Y:S01]  /*6090*/  @!P1 IMAD.IADD R96, R96, 0x1, -R88 ;  /* 0x0000000160609824 */ /* 0x000fe200078e0a58 */
[----:B------:R-:W-:Y:S01]  /*60a0*/  ISETP.GE.AND P1, PT, R122, RZ, PT ;  /* 0x000000ff7a00720c */ /* 0x000fe20003f26270 */
[----:B------:R-:W-:Y:S01]  /*60b0*/  @!P4 IMAD.MOV R158, RZ, RZ, -R158 ;  /* 0x000000ffff9ec224 */ /* 0x000fe200078e0a9e */
[----:B------:R-:W-:Y:S01]  /*60c0*/  ISETP.GT.U32.AND P4, PT, R88, R150, PT ;  /* 0x000000965800720c */ /* 0x000fe20003f84070 */
[----:B------:R-:W-:-:S02]  /*60d0*/  @!P5 IMAD.IADD R95, R95, 0x1, -R88 ;  /* 0x000000015f5fd824 */ /* 0x000fc400078e0a58 */
[----:B------:R-:W-:Y:S01]  /*60e0*/  @!P6 IMAD.MOV R156, RZ, RZ, -R156 ;  /* 0x000000ffff9ce224 */ /* 0x000fe200078e0a9c */
[----:B------:R-:W-:Y:S01]  /*60f0*/  ISETP.GT.U32.AND P6, PT, R88, R148, PT ;  /* 0x000000945800720c */ /* 0x000fe20003fc4070 */
[----:B------:R-:W-:Y:S01]  /*6100*/  IMAD.HI.U32 R122, R86, R142, RZ ;  /* 0x0000008e567a7227 */ /* 0x000fe200078e00ff */
[----:B------:R-:W-:-:S03]  /*6110*/  ISETP.GT.U32.AND P5, PT, R88, R95, PT ;  /* 0x0000005f5800720c */ /* 0x000fc60003fa4070 */
[----:B------:R-:W-:Y:S02]  /*6120*/  IMAD.MOV R122, RZ, RZ, -R122 ;  /* 0x000000ffff7a7224 */ /* 0x000fe400078e0a7a */
[----:B------:R-:W-:Y:S01]  /*6130*/  @!P3 IMAD.MOV R97, RZ, RZ, -R97 ;  /* 0x000000ffff61b224 */ /* 0x000fe200078e0a61 */
[----:B------:R-:W-:Y:S01]  /*6140*/  ISETP.GE.AND P3, PT, R121, RZ, PT ;  /* 0x000000ff7900720c */ /* 0x000fe20003f66270 */
[----:B------:R-:W-:Y:S01]  /*6150*/  IMAD R142, R88, R122, R142 ;  /* 0x0000007a588e7224 */ /* 0x000fe200078e028e */
[----:B------:R-:W-:Y:S01]  /*6160*/  LOP3.LUT R121, R87, 0x98, RZ, 0xfc, !PT ;  /* 0x0000009857797812 */ /* 0x000fe200078efcff */
[--C-:B------:R-:W-:Y:S02]  /*6170*/  @!P4 IMAD.IADD R150, R150, 0x1, -R88.reuse ;  /* 0x000000019696c824 */ /* 0x100fe400078e0a58 */
[--C-:B------:R-:W-:Y:S01]  /*6180*/  @!P6 IMAD.IADD R148, R148, 0x1, -R88.reuse ;  /* 0x000000019494e824 */ /* 0x100fe200078e0a58 */
[C---:B------:R-:W-:Y:S02]  /*6190*/  ISETP.GT.U32.AND P4, PT, R88.reuse, R142, PT ;  /* 0x0000008e5800720c */ /* 0x040fe40003f84070 */
[----:B------:R-:W-:Y:S01]  /*61a0*/  IABS R140, R121 ;  /* 0x00000079008c7213 */ /* 0x000fe20000000000 */
[----:B------:R-:W-:Y:S01]  /*61b0*/  @!P5 IMAD.IADD R95, R95, 0x1, -R88 ;  /* 0x000000015f5fd824 */ /* 0x000fe200078e0a58 */
[----:B------:R-:W-:-:S02]  /*61c0*/  ISETP.GT.U32.AND P2, PT, R88, R96, PT ;  /* 0x000000605800720c */ /* 0x000fc40003f44070 */
[----:B------:R-:W-:Y:S01]  /*61d0*/  ISETP.GE.AND P5, PT, R120, RZ, PT ;  /* 0x000000ff7800720c */ /* 0x000fe20003fa6270 */
[----:B------:R-:W-:Y:S01]  /*61e0*/  IMAD.HI.U32 R120, R86, R140, RZ ;  /* 0x0000008c56787227 */ /* 0x000fe200078e00ff */
[----:B------:R-:W-:-:S03]  /*61f0*/  ISETP.GT.U32.AND P6, PT, R88, R148, PT ;  /* 0x000000945800720c */ /* 0x000fc60003fc4070 */
[----:B------:R-:W-:Y:S02]  /*6200*/  IMAD.MOV R120, RZ, RZ, -R120 ;  /* 0x000000ffff787224 */ /* 0x000fe400078e0a78 */
[----:B------:R-:W-:Y:S02]  /*6210*/  @!P4 IMAD.IADD R142, R142, 0x1, -R88 ;  /* 0x000000018e8ec824 */ /* 0x000fe400078e0a58 */
[----:B------:R-:W-:Y:S02]  /*6220*/  IMAD R140, R88, R120, R140 ;  /* 0x00000078588c7224 */ /* 0x000fe400078e028c */
[--C-:B------:R-:W-:Y:S01]  /*6230*/  @!P2 IMAD.IADD R96, R96, 0x1, -R88.reuse ;  /* 0x000000016060a824 */ /* 0x100fe200078e0a58 */
[----:B------:R-:W-:Y:S02]  /*6240*/  ISETP.GT.U32.AND P4, PT, R88, R142, PT ;  /* 0x0000008e5800720c */ /* 0x000fe40003f84070 */
[----:B------:R-:W-:Y:S01]  /*6250*/  ISETP.GE.AND P2, PT, R119, RZ, PT ;  /* 0x000000ff7700720c */ /* 0x000fe20003f46270 */
[----:B------:R-:W-:Y:S01]  /*6260*/  @!P6 IMAD.IADD R148, R148, 0x1, -R88 ;  /* 0x000000019494e824 */ /* 0x000fe200078e0a58 */
[----:B------:R-:W-:-:S02]  /*6270*/  ISETP.GT.U32.AND P6, PT, R88, R140, PT ;  /* 0x0000008c5800720c */ /* 0x000fc40003fc4070 */
[----:B------:R-:W-:Y:S01]  /*6280*/  LOP3.LUT R119, R87, 0xa0, RZ, 0xfc, !PT ;  /* 0x000000a057777812 */ /* 0x000fe200078efcff */
[----:B------:R-:W-:-:S03]  /*6290*/  @!P1 IMAD.MOV R96, RZ, RZ, -R96 ;  /* 0x000000ffff609224 */ /* 0x000fc600078e0a60 */
[----:B------:R-:W-:Y:S02]  /*62a0*/  IABS R134, R119 ;  /* 0x0000007700867213 */ /* 0x000fe40000000000 */
[----:B------:R-:W-:Y:S02]  /*62b0*/  ISETP.GE.AND P1, PT, R118, RZ, PT ;  /* 0x000000ff7600720c */ /* 0x000fe40003f26270 */
[----:B------:R-:W-:Y:S01]  /*62c0*/  LOP3.LUT R132, R87, 0xa8, RZ, 0xfc, !PT ;  /* 0x000000a857847812 */ /* 0x000fe200078efcff */
[----:B------:R-:W-:-:S04]  /*62d0*/  IMAD.HI.U32 R118, R86, R134, RZ ;  /* 0x0000008656767227 */ /* 0x000fc800078e00ff */
[--C-:B------:R-:W-:Y:S01]  /*62e0*/  @!P4 IMAD.IADD R142, R142, 0x1, -R88.reuse ;  /* 0x000000018e8ec824 */ /* 0x100fe200078e0a58 */
[----:B------:R-:W-:Y:S01]  /*62f0*/  ISETP.GE.AND P4, PT, R132, RZ, PT ;  /* 0x000000ff8400720c */ /* 0x000fe20003f86270 */
[----:B------:R-:W-:Y:S01]  /*6300*/  @!P6 IMAD.IADD R140, R140, 0x1, -R88 ;  /* 0x000000018c8ce824 */ /* 0x000fe200078e0a58 */
[----:B------:R-:W-:Y:S01]  /*6310*/  IABS R132, R132 ;  /* 0x0000008400847213 */ /* 0x000fe20000000000 */
[----:B------:R-:W-:-:S03]  /*6320*/  IMAD.MOV R118, RZ, RZ, -R118 ;  /* 0x000000ffff767224 */ /* 0x000fc600078e0a76 */
[C---:B------:R-:W-:Y:S01]  /*6330*/  ISETP.GT.U32.AND P6, PT, R88.reuse, R140, PT ;  /* 0x0000008c5800720c */ /* 0x040fe20003fc4070 */
[----:B------:R-:W-:Y:S02]  /*6340*/  IMAD R134, R88, R118, R134 ;  /* 0x0000007658867224 */ /* 0x000fe400078e0286 */
[----:B------:R-:W-:-:S04]  /*6350*/  IMAD.HI.U32 R118, R86, R132, RZ ;  /* 0x0000008456767227 */ /* 0x000fc800078e00ff */
[----:B------:R-:W-:Y:S01]  /*6360*/  @!P5 IMAD.MOV R148, RZ, RZ, -R148 ;  /* 0x000000ffff94d224 */ /* 0x000fe200078e0a94 */
[----:B------:R-:W-:Y:S01]  /*6370*/  ISETP.GT.U32.AND P5, PT, R88, R134, PT ;  /* 0x000000865800720c */ /* 0x000fe20003fa4070 */
[----:B------:R-:W-:-:S04]  /*6380*/  IMAD.MOV R118, RZ, RZ, -R118 ;  /* 0x000000ffff767224 */ /* 0x000fc800078e0a76 */
[----:B------:R-:W-:Y:S02]  /*6390*/  IMAD R132, R88, R118, R132 ;  /* 0x0000007658847224 */ /* 0x000fe400078e0284 */
[----:B------:R-:W-:-:S03]  /*63a0*/  @!P6 IMAD.IADD R140, R140, 0x1, -R88 ;  /* 0x000000018c8ce824 */ /* 0x000fc600078e0a58 */
[----:B------:R-:W-:Y:S01]  /*63b0*/  ISETP.GT.U32.AND P6, PT, R88, R132, PT ;  /* 0x000000845800720c */ /* 0x000fe20003fc4070 */
[----:B------:R-:W-:Y:S01]  /*63c0*/  @!P2 IMAD.MOV R95, RZ, RZ, -R95 ;  /* 0x000000ffff5fa224 */ /* 0x000fe200078e0a5f */
[----:B------:R-:W-:Y:S01]  /*63d0*/  ISETP.GE.AND P2, PT, R119, RZ, PT ;  /* 0x000000ff7700720c */ /* 0x000fe20003f46270 */
[----:B------:R-:W-:Y:S01]  /*63e0*/  @!P3 IMAD.MOV R150, RZ, RZ, -R150 ;  /* 0x000000ffff96b224 */ /* 0x000fe200078e0a96 */
[----:B------:R-:W-:Y:S01]  /*63f0*/  ISETP.GE.AND P3, PT, R121, RZ, PT ;  /* 0x000000ff7900720c */ /* 0x000fe20003f66270 */
[----:B------:R-:W-:Y:S01]  /*6400*/  @!P5 IMAD.IADD R134, R134, 0x1, -R88 ;  /* 0x000000018686d824 */ /* 0x000fe200078e0a58 */
[C---:B------:R-:W-:Y:S02]  /*6410*/  LOP3.LUT R119, R87.reuse, 0xb0, RZ, 0xfc, !PT ;  /* 0x000000b057777812 */ /* 0x040fe400078efcff */
[----:B------:R-:W-:Y:S02]  /*6420*/  LOP3.LUT R121, R87, 0xb8, RZ, 0xfc, !PT ;  /* 0x000000b857797812 */ /* 0x000fe400078efcff */
[----:B------:R-:W-:-:S02]  /*6430*/  IABS R127, R119 ;  /* 0x00000077007f7213 */ /* 0x000fc40000000000 */
[----:B------:R-:W-:Y:S02]  /*6440*/  LOP3.LUT R120, R87, 0xc0, RZ, 0xfc, !PT ;  /* 0x000000c057787812 */ /* 0x000fe400078efcff */
[----:B------:R-:W-:Y:S02]  /*6450*/  IABS R126, R121 ;  /* 0x00000079007e7213 */ /* 0x000fe40000000000 */
[----:B------:R-:W-:Y:S01]  /*6460*/  ISETP.GT.U32.AND P5, PT, R88, R134, PT ;  /* 0x000000865800720c */ /* 0x000fe20003fa4070 */
[----:B------:R-:W-:Y:S01]  /*6470*/  @!P1 IMAD.MOV R142, RZ, RZ, -R142 ;  /* 0x000000ffff8e9224 */ /* 0x000fe200078e0a8e */
[----:B------:R-:W-:Y:S01]  /*6480*/  IABS R125, R120 ;  /* 0x00000078007d7213 */ /* 0x000fe20000000000 */
[----:B------:R-:W-:Y:S01]  /*6490*/  @!P6 IMAD.IADD R132, R132, 0x1, -R88 ;  /* 0x000000018484e824 */ /* 0x000fe200078e0a58 */
[----:B------:R-:W-:Y:S01]  /*64a0*/  ISETP.GE.AND P1, PT, R119, RZ, PT ;  /* 0x000000ff7700720c */ /* 0x000fe20003f26270 */
[----:B------:R-:W-:-:S04]  /*64b0*/  IMAD.HI.U32 R122, R86, R127, RZ ;  /* 0x0000007f567a7227 */ /* 0x000fc800078e00ff */
[----:B------:R-:W-:Y:S01]  /*64c0*/  IMAD.HI.U32 R119, R86, R126, RZ ;  /* 0x0000007e56777227 */ /* 0x000fe200078e00ff */
[----:B------:R-:W-:-:S03]  /*64d0*/  ISETP.GT.U32.AND P6, PT, R88, R132, PT ;  /* 0x000000845800720c */ /* 0x000fc60003fc4070 */
[----:B------:R-:W-:Y:S02]  /*64e0*/  IMAD.MOV R122, RZ, RZ, -R122 ;  /* 0x000000ffff7a7224 */ /* 0x000fe400078e0a7a */
[----:B------:R-:W-:-:S04]  /*64f0*/  IMAD.HI.U32 R118, R86, R125, RZ ;  /* 0x0000007d56767227 */ /* 0x000fc800078e00ff */
[----:B------:R-:W-:Y:S02]  /*6500*/  IMAD.MOV R119, RZ, RZ, -R119 ;  /* 0x000000ffff777224 */ /* 0x000fe400078e0a77 */
[C---:B------:R-:W-:Y:S02]  /*6510*/  IMAD R127, R88.reuse, R122, R127 ;  /* 0x0000007a587f7224 */ /* 0x040fe400078e027f */
[----:B------:R-:W-:Y:S02]  /*6520*/  IMAD.MOV R118, RZ, RZ, -R118 ;  /* 0x000000ffff767224 */ /* 0x000fe400078e0a76 */
[----:B------:R-:W-:Y:S02]  /*6530*/  IMAD R126, R88, R119, R126 ;  /* 0x00000077587e7224 */ /* 0x000fe400078e027e */
[----:B------:R-:W-:Y:S01]  /*6540*/  @!P5 IMAD.IADD R134, R134, 0x1, -R88 ;  /* 0x000000018686d824 */ /* 0x000fe200078e0a58 */
[C---:B------:R-:W-:Y:S01]  /*6550*/  ISETP.GT.U32.AND P5, PT, R88.reuse, R127, PT ;  /* 0x0000007f5800720c */ /* 0x040fe20003fa4070 */
[----:B------:R-:W-:-:S02]  /*6560*/  IMAD R125, R88, R118, R125 ;  /* 0x00000076587d7224 */ /* 0x000fc400078e027d */
[----:B------:R-:W-:Y:S01]  /*6570*/  @!P2 IMAD.MOV R134, RZ, RZ, -R134 ;  /* 0x000000ffff86a224 */ /* 0x000fe200078e0a86 */
[----:B------:R-:W-:Y:S01]  /*6580*/  ISETP.GT.U32.AND P2, PT, R88, R126, PT ;  /* 0x0000007e5800720c */ /* 0x000fe20003f44070 */
[----:B------:R-:W-:Y:S01]  /*6590*/  @!P6 IMAD.IADD R132, R132, 0x1, -R88 ;  /* 0x000000018484e824 */ /* 0x000fe200078e0a58 */
[----:B------:R-:W-:Y:S01]  /*65a0*/  ISETP.GT.U32.AND P6, PT, R88, R125, PT ;  /* 0x0000007d5800720c */ /* 0x000fe20003fc4070 */
[----:B------:R-:W-:Y:S01]  /*65b0*/  @!P3 IMAD.MOV R140, RZ, RZ, -R140 ;  /* 0x000000ffff8cb224 */ /* 0x000fe200078e0a8c */
[----:B------:R-:W-:Y:S02]  /*65c0*/  ISETP.GE.AND P3, PT, R121, RZ, PT ;  /* 0x000000ff7900720c */ /* 0x000fe40003f66270 */
[C---:B------:R-:W-:Y:S02]  /*65d0*/  LOP3.LUT R121, R87.reuse, 0xc8, RZ, 0xfc, !PT ;  /* 0x000000c857797812 */ /* 0x040fe400078efcff */
[----:B------:R-:W-:Y:S01]  /*65e0*/  LOP3.LUT R220, R87, 0xd0, RZ, 0xfc, !PT ;  /* 0x000000d057dc7812 */ /* 0x000fe200078efcff */
[----:B------:R-:W-:Y:S01]  /*65f0*/  @!P5 IMAD.IADD R127, R127, 0x1, -R88 ;  /* 0x000000017f7fd824 */ /* 0x000fe200078e0a58 */
[----:B------:R-:W-:-:S02]  /*6600*/  IABS R124, R121 ;  /* 0x00000079007c7213 */ /* 0x000fc40000000000 */
[----:B------:R-:W-:Y:S01]  /*6610*/  IABS R123, R220 ;  /* 0x000000dc007b7213 */ /* 0x000fe20000000000 */
[--C-:B------:R-:W-:Y:S01]  /*6620*/  @!P2 IMAD.IADD R126, R126, 0x1, -R88.reuse ;  /* 0x000000017e7ea824 */ /* 0x100fe200078e0a58 */
[----:B------:R-:W-:Y:S01]  /*6630*/  ISETP.GT.U32.AND P2, PT, R88, R127, PT ;  /* 0x0000007f5800720c */ /* 0x000fe20003f44070 */
[----:B------:R-:W-:Y:S02]  /*6640*/  @!P6 IMAD.IADD R125, R125, 0x1, -R88 ;  /* 0x000000017d7de824 */ /* 0x000fe400078e0a58 */
[----:B------:R-:W-:Y:S01]  /*6650*/  IMAD.HI.U32 R159, R86, R124, RZ ;  /* 0x0000007c569f7227 */ /* 0x000fe200078e00ff */
[----:B------:R-:W-:-:S03]  /*6660*/  ISETP.GT.U32.AND P6, PT, R88, R126, PT ;  /* 0x0000007e5800720c */ /* 0x000fc60003fc4070 */
[----:B------:R-:W-:Y:S01]  /*6670*/  IMAD.HI.U32 R119, R86, R123, RZ ;  /* 0x0000007b56777227 */ /* 0x000fe200078e00ff */
[----:B------:R-:W-:-:S03]  /*6680*/  LOP3.LUT R226, R87, 0xd8, RZ, 0xfc, !PT ;  /* 0x000000d857e27812 */ /* 0x000fc600078efcff */
[----:B------:R-:W-:Y:S02]  /*6690*/  IMAD.MOV R159, RZ, RZ, -R159 ;  /* 0x000000ffff9f7224 */ /* 0x000fe400078e0a9f */
[----:B------:R-:W-:Y:S02]  /*66a0*/  IMAD.MOV R119, RZ, RZ, -R119 ;  /* 0x000000ffff777224 */ /* 0x000fe400078e0a77 */
[C---:B------:R-:W-:Y:S01]  /*66b0*/  IMAD R124, R88.reuse, R159, R124 ;  /* 0x0000009f587c7224 */ /* 0x040fe200078e027c */
[----:B------:R-:W-:Y:S01]  /*66c0*/  IABS R122, R226 ;  /* 0x000000e2007a7213 */ /* 0x000fe20000000000 */
[C---:B------:R-:W-:Y:S01]  /*66d0*/  IMAD R123, R88.reuse, R119, R123 ;  /* 0x00000077587b7224 */ /* 0x040fe200078e027b */
[----:B------:R-:W-:Y:S01]  /*66e0*/  LOP3.LUT R221, R87, 0xe0, RZ, 0xfc, !PT ;  /* 0x000000e057dd7812 */ /* 0x000fe200078efcff */
[----:B------:R-:W-:Y:S01]  /*66f0*/  @!P2 IMAD.IADD R127, R127, 0x1, -R88 ;  /* 0x000000017f7fa824 */ /* 0x000fe200078e0a58 */
[----:B------:R-:W-:Y:S01]  /*6700*/  ISETP.GT.U32.AND P2, PT, R88, R124, PT ;  /* 0x0000007c5800720c */ /* 0x000fe20003f44070 */
[----:B------:R-:W-:Y:S01]  /*6710*/  @!P4 IMAD.MOV R132, RZ, RZ, -R132 ;  /* 0x000000ffff84c224 */ /* 0x000fe200078e0a84 */
[----:B------:R-:W-:Y:S01]  /*6720*/  LOP3.LUT R219, R87, 0xe8, RZ, 0xfc, !PT ;  /* 0x000000e857db7812 */ /* 0x000fe200078efcff */
[----:B------:R-:W-:Y:S01]  /*6730*/  @!P6 IMAD.IADD R126, R126, 0x1, -R88 ;  /* 0x000000017e7ee824 */ /* 0x000fe200078e0a58 */
[----:B------:R-:W-:Y:S01]  /*6740*/  ISETP.GT.U32.AND P4, PT, R88, R125, PT ;  /* 0x0000007d5800720c */ /* 0x000fe20003f84070 */
[----:B------:R-:W-:Y:S01]  /*6750*/  IMAD.HI.U32 R118, R86, R122, RZ ;  /* 0x0000007a56767227 */ /* 0x000fe200078e00ff */
[----:B------:R-:W-:-:S02]  /*6760*/  ISETP.GT.U32.AND P6, PT, R88, R123, PT ;  /* 0x0000007b5800720c */ /* 0x000fc40003fc4070 */
[----:B------:R-:W-:Y:S02]  /*6770*/  ISETP.GE.AND P5, PT, R120, RZ, PT ;  /* 0x000000ff7800720c */ /* 0x000fe40003fa6270 */
[----:B------:R-:W-:Y:S01]  /*6780*/  IABS R228, R221 ;  /* 0x000000dd00e47213 */ /* 0x000fe20000000000 */
[----:B------:R-:W-:Y:S01]  /*6790*/  IMAD.MOV R118, RZ, RZ, -R118 ;  /* 0x000000ffff767224 */ /* 0x000fe200078e0a76 */
[----:B------:R-:W-:Y:S02]  /*67a0*/  IABS R120, R219 ;  /* 0x000000db00787213 */ /* 0x000fe40000000000 */
[C---:B------:R-:W-:Y:S01]  /*67b0*/  LOP3.LUT R218, R87.reuse, 0xf0, RZ, 0xfc, !PT ;  /* 0x000000f057da7812 */ /* 0x040fe200078efcff */
[----:B------:R-:W-:Y:S01]  /*67c0*/  IMAD.HI.U32 R229, R86, R228, RZ ;  /* 0x000000e456e57227 */ /* 0x000fe200078e00ff */
[----:B------:R-:W-:-:S03]  /*67d0*/  LOP3.LUT R159, R87, 0xf8, RZ, 0xfc, !PT ;  /* 0x000000f8579f7812 */ /* 0x000fc600078efcff */
[----:B------:R-:W-:Y:S02]  /*67e0*/  IMAD R122, R88, R118, R122 ;  /* 0x00000076587a7224 */ /* 0x000fe400078e027a */
[----:B------:R-:W-:Y:S01]  /*67f0*/  IMAD.HI.U32 R227, R86, R120, RZ ;  /* 0x0000007856e37227 */ /* 0x000fe200078e00ff */
[----:B------:R-:W-:-:S03]  /*6800*/  IABS R119, R218 ;  /* 0x000000da00777213 */ /* 0x000fc60000000000 */
[----:B------:R-:W-:Y:S02]  /*6810*/  IMAD.MOV R229, RZ, RZ, -R229 ;  /* 0x000000ffffe57224 */ /* 0x000fe400078e0ae5 */
[--C-:B------:R-:W-:Y:S01]  /*6820*/  @!P2 IMAD.IADD R124, R124, 0x1, -R88.reuse ;  /* 0x000000017c7ca824 */ /* 0x100fe200078e0a58 */
[----:B------:R-:W-:Y:S01]  /*6830*/  IABS R118, R159 ;  /* 0x0000009f00767213 */ /* 0x000fe20000000000 */
[--C-:B------:R-:W-:Y:S01]  /*6840*/  @!P4 IMAD.IADD R125, R125, 0x1, -R88.reuse ;  /* 0x000000017d7dc824 */ /* 0x100fe200078e0a58 */
[C---:B------:R-:W-:Y:S01]  /*6850*/  ISETP.GT.U32.AND P4, PT, R88.reuse, R122, PT ;  /* 0x0000007a5800720c */ /* 0x040fe20003f84070 */
[----:B------:R-:W-:Y:S02]  /*6860*/  IMAD.MOV R227, RZ, RZ, -R227 ;  /* 0x000000ffffe37224 */ /* 0x000fe400078e0ae3 */
[----:B------:R-:W-:Y:S01]  /*6870*/  @!P6 IMAD.IADD R123, R123, 0x1, -R88 ;  /* 0x000000017b7be824 */ /* 0x000fe200078e0a58 */
[----:B------:R-:W-:Y:S01]  /*6880*/  ISETP.GE.AND P2, PT, R121, RZ, PT ;  /* 0x000000ff7900720c */ /* 0x000fe20003f46270 */
[----:B------:R-:W-:-:S02]  /*6890*/  IMAD R121, R88, R229, R228 ;  /* 0x000000e558797224 */ /* 0x000fc400078e02e4 */
[----:B------:R-:W-:Y:S01]  /*68a0*/  @!P1 IMAD.MOV R127, RZ, RZ, -R127 ;  /* 0x000000ffff7f9224 */ /* 0x000fe200078e0a7f */
[C---:B------:R-:W-:Y:S01]  /*68b0*/  ISETP.GT.U32.AND P1, PT, R88.reuse, R124, PT ;  /* 0x0000007c5800720c */ /* 0x040fe20003f24070 */
[C---:B------:R-:W-:Y:S02]  /*68c0*/  IMAD R120, R88.reuse, R227, R120 ;  /* 0x000000e358787224 */ /* 0x040fe400078e0278 */
[----:B------:R-:W-:Y:S01]  /*68d0*/  @!P3 IMAD.MOV R126, RZ, RZ, -R126 ;  /* 0x000000ffff7eb224 */ /* 0x000fe200078e0a7e */
[----:B------:R-:W-:Y:S01]  /*68e0*/  ISETP.GT.U32.AND P3, PT, R88, R123, PT ;  /* 0x0000007b5800720c */ /* 0x000fe20003f64070 */
[----:B------:R-:W-:Y:S01]  /*68f0*/  IMAD.HI.U32 R227, R86, R119, RZ ;  /* 0x0000007756e37227 */ /* 0x000fe200078e00ff */
[----:B------:R-:W-:-:S03]  /*6900*/  ISETP.GT.U32.AND P6, PT, R88, R121, PT ;  /* 0x000000795800720c */ /* 0x000fc60003fc4070 */
[----:B------:R-:W-:-:S04]  /*6910*/  IMAD.HI.U32 R228, R86, R118, RZ ;  /* 0x0000007656e47227 */ /* 0x000fc800078e00ff */
[----:B------:R-:W-:Y:S02]  /*6920*/  IMAD.MOV R227, RZ, RZ, -R227 ;  /* 0x000000ffffe37224 */ /* 0x000fe400078e0ae3 */
[----:B------:R-:W-:Y:S02]  /*6930*/  IMAD.MOV R228, RZ, RZ, -R228 ;  /* 0x000000ffffe47224 */ /* 0x000fe400078e0ae4 */
[----:B------:R-:W-:Y:S01]  /*6940*/  @!P5 IMAD.MOV R125, RZ, RZ, -R125 ;  /* 0x000000ffff7dd224 */ /* 0x000fe200078e0a7d */
[C---:B------:R-:W-:Y:S01]  /*6950*/  ISETP.GT.U32.AND P5, PT, R88.reuse, R120, PT ;  /* 0x000000785800720c */ /* 0x040fe20003fa4070 */
[----:B------:R-:W-:Y:S02]  /*6960*/  IMAD R119, R88, R227, R119 ;  /* 0x000000e358777224 */ /* 0x000fe400078e0277 */
[----:B------:R-:W-:Y:S02]  /*6970*/  @!P4 IMAD.IADD R122, R122, 0x1, -R88 ;  /* 0x000000017a7ac824 */ /* 0x000fe400078e0a58 */
[----:B------:R-:W-:-:S02]  /*6980*/  IMAD R118, R88, R228, R118 ;  /* 0x000000e458767224 */ /* 0x000fc400078e0276 */
[--C-:B------:R-:W-:Y:S01]  /*6990*/  @!P1 IMAD.IADD R124, R124, 0x1, -R88.reuse ;  /* 0x000000017c7c9824 */ /* 0x100fe200078e0a58 */
[C---:B------:R-:W-:Y:S01]  /*69a0*/  ISETP.GT.U32.AND P1, PT, R88.reuse, R119, PT ;  /* 0x000000775800720c */ /* 0x040fe20003f24070 */
[--C-:B------:R-:W-:Y:S01]  /*69b0*/  @!P3 IMAD.IADD R123, R123, 0x1, -R88.reuse ;  /* 0x000000017b7bb824 */ /* 0x100fe200078e0a58 */
[C---:B------:R-:W-:Y:S02]  /*69c0*/  ISETP.GT.U32.AND P4, PT, R88.reuse, R122, PT ;  /* 0x0000007a5800720c */ /* 0x040fe40003f84070 */
[----:B------:R-:W-:Y:S01]  /*69d0*/  ISETP.GT.U32.AND P3, PT, R88, R118, PT ;  /* 0x000000765800720c */ /* 0x000fe20003f64070 */
[----:B------:R-:W-:Y:S02]  /*69e0*/  @!P6 IMAD.IADD R121, R121, 0x1, -R88 ;  /* 0x000000017979e824 */ /* 0x000fe400078e0a58 */
[----:B------:R-:W-:Y:S01]  /*69f0*/  @!P2 IMAD.MOV R124, RZ, RZ, -R124 ;  /* 0x000000ffff7ca224 */ /* 0x000fe200078e0a7c */
[----:B------:R-:W-:Y:S01]  /*6a00*/  ISETP.GE.AND P2, PT, R226, RZ, PT ;  /* 0x000000ffe200720c */ /* 0x000fe20003f46270 */
[----:B------:R-:W-:Y:S01]  /*6a10*/  @!P5 IMAD.IADD R120, R120, 0x1, -R88 ;  /* 0x000000017878d824 */ /* 0x000fe200078e0a58 */
[----:B------:R-:W-:-:S03]  /*6a20*/  ISETP.GT.U32.AND P6, PT, R88, R121, PT ;  /* 0x000000795800720c */ /* 0x000fc60003fc4070 */
[--C-:B------:R-:W-:Y:S01]  /*6a30*/  @!P1 IMAD.IADD R119, R119, 0x1, -R88.reuse ;  /* 0x0000000177779824 */ /* 0x100fe200078e0a58 */
[----:B------:R-:W-:Y:S01]  /*6a40*/  ISETP.GT.U32.AND P5, PT, R88, R120, PT ;  /* 0x000000785800720c */ /* 0x000fe20003fa4070 */
[--C-:B------:R-:W-:Y:S02]  /*6a50*/  @!P4 IMAD.IADD R122, R122, 0x1, -R88.reuse ;  /* 0x000000017a7ac824 */ /* 0x100fe400078e0a58 */
[----:B------:R-:W-:Y:S01]  /*6a60*/  @!P3 IMAD.IADD R118, R118, 0x1, -R88 ;  /* 0x000000017676b824 */ /* 0x000fe200078e0a58 */
[----:B------:R-:W-:-:S03]  /*6a70*/  ISETP.GT.U32.AND P3, PT, R88, R119, PT ;  /* 0x000000775800720c */ /* 0x000fc60003f64070 */
[----:B------:R-:W-:Y:S01]  /*6a80*/  @!P2 IMAD.MOV R122, RZ, RZ, -R122 ;  /* 0x000000ffff7aa224 */ /* 0x000fe200078e0a7a */
[----:B------:R-:W-:Y:S01]  /*6a90*/  ISETP.GT.U32.AND P2, PT, R88, R118, PT ;  /* 0x000000765800720c */ /* 0x000fe20003f44070 */
[--C-:B------:R-:W-:Y:S01]  /*6aa0*/  @!P6 IMAD.IADD R121, R121, 0x1, -R88.reuse ;  /* 0x000000017979e824 */ /* 0x100fe200078e0a58 */
[----:B------:R-:W-:Y:S02]  /*6ab0*/  ISETP.GE.AND P4, PT, R220, RZ, PT ;  /* 0x000000ffdc00720c */ /* 0x000fe40003f86270 */
[----:B------:R-:W-:Y:S02]  /*6ac0*/  ISETP.GE.AND P6, PT, R221, RZ, PT ;  /* 0x000000ffdd00720c */ /* 0x000fe40003fc6270 */
[----:B------:R-:W-:Y:S01]  /*6ad0*/  ISETP.GE.AND P1, PT, R219, RZ, PT ;  /* 0x000000ffdb00720c */ /* 0x000fe20003f26270 */
[--C-:B------:R-:W-:Y:S01]  /*6ae0*/  @!P5 IMAD.IADD R120, R120, 0x1, -R88.reuse ;  /* 0x000000017878d824 */ /* 0x100fe200078e0a58 */
[----:B------:R-:W-:Y:S01]  /*6af0*/  ISETP.GE.AND P5, PT, R218, RZ, PT ;  /* 0x000000ffda00720c */ /* 0x000fe20003fa6270 */
[----:B------:R-:W-:Y:S01]  /*6b00*/  VIADD R235, R94, 0x3f ;  /* 0x0000003f5eeb7836 */ /* 0x000fe20000000000 */
[----:B------:R-:W-:Y:S01]  /*6b10*/  LOP3.LUT R234, R234, 0x3f, RZ, 0xc0, !PT ;  /* 0x0000003feaea7812 */ /* 0x000fe200078ec0ff */
[--C-:B------:R-:W-:Y:S01]  /*6b20*/  @!P3 IMAD.IADD R119, R119, 0x1, -R88.reuse ;  /* 0x000000017777b824 */ /* 0x100fe200078e0a58 */
[----:B------:R-:W-:Y:S01]  /*6b30*/  ISETP.GE.AND P3, PT, R159, RZ, PT ;  /* 0x000000ff9f00720c */ /* 0x000fe20003f66270 */
[----:B------:R-:W-:Y:S01]  /*6b40*/  @!P2 IMAD.IADD R118, R118, 0x1, -R88 ;  /* 0x000000017676a824 */ /* 0x000fe200078e0a58 */
[----:B------:R-:W-:-:S02]  /*6b50*/  ISETP.NE.AND P2, PT, R85, RZ, PT ;  /* 0x000000ff5500720c */ /* 0x000fc40003f45270 */
[----:B------:R-:W-:Y:S01]  /*6b60*/  LOP3.LUT R159, RZ, R85, RZ, 0x33, !PT ;  /* 0x00000055ff9f7212 */ /* 0x000fe200078e33ff */
[----:B------:R-:W-:Y:S01]  /*6b70*/  @!P4 IMAD.MOV R123, RZ, RZ, -R123 ;  /* 0x000000ffff7bc224 */ /* 0x000fe200078e0a7b */
[----:B------:R-:W-:Y:S01]  /*6b80*/  ISETP.GE.AND P4, PT, R202, RZ, PT ;  /* 0x000000ffca00720c */ /* 0x000fe20003f86270 */
[----:B------:R-:W-:Y:S01]  /*6b90*/  @!P6 IMAD.MOV R121, RZ, RZ, -R121 ;  /* 0x000000ffff79e224 */ /* 0x000fe200078e0a79 */
[----:B------:R-:W-:Y:S01]  /*6ba0*/  ISETP.GE.AND P6, PT, R203, RZ, PT ;  /* 0x000000ffcb00720c */ /* 0x000fe20003fc6270 */
[----:B------:R-:W-:Y:S01]  /*6bb0*/  @!P1 IMAD.MOV R120, RZ, RZ, -R120 ;  /* 0x000000ffff789224 */ /* 0x000fe200078e0a78 */
[----:B------:R-:W-:Y:S01]  /*6bc0*/  ISETP.GT.AND P1, PT, R235, 0x3f, PT ;  /* 0x0000003feb00780c */ /* 0x000fe20003f24270 */
[C---:B------:R-:W-:Y:S01]  /*6bd0*/  IMAD R203, R234.reuse, R113, RZ ;  /* 0x00000071eacb7224 */ /* 0x040fe200078e02ff */
[----:B------:R-:W-:Y:S02]  /*6be0*/  LOP3.LUT R202, R87, 0x74, RZ, 0xfc, !PT ;  /* 0x0000007457ca7812 */ /* 0x000fe400078efcff */
[----:B------:R-:W-:Y:S01]  /*6bf0*/  SEL R91, R159, R91, !P2 ;  /* 0x0000005b9f5b7207 */ /* 0x000fe20005000000 */
[----:B------:R-:W-:Y:S01]  /*6c00*/  @!P5 IMAD.MOV R119, RZ, RZ, -R119 ;  /* 0x000000ffff77d224 */ /* 0x000fe200078e0a77 */
[----:B------:R-:W-:-:S02]  /*6c10*/  ISETP.LT.AND P1, PT, R234, R94, P1 ;  /* 0x0000005eea00720c */ /* 0x000fc40000f21270 */
[----:B------:R-:W-:Y:S01]  /*6c20*/  IABS R94, R202 ;  /* 0x000000ca005e7213 */ /* 0x000fe20000000000 */
[----:B------:R-:W-:Y:S01]  /*6c30*/  IMAD R91, R91, UR8, RZ ;  /* 0x000000085b5b7c24 */ /* 0x000fe2000f8e02ff */
[----:B------:R-:W-:Y:S02]  /*6c40*/  IADD3 R85, P5, PT, R203, UR18, RZ ;  /* 0x00000012cb557c10 */ /* 0x000fe4000ffbe0ff */
[----:B------:R-:W-:Y:S01]  /*6c50*/  SEL R220, R159, R84, !P2 ;  /* 0x000000549fdc7207 */ /* 0x000fe20005000000 */
[----:B------:R-:W-:Y:S01]  /*6c60*/  IMAD.HI.U32 R218, R86, R94, RZ ;  /* 0x0000005e56da7227 */ /* 0x000fe200078e00ff */
[----:B------:R-:W-:Y:S02]  /*6c70*/  LEA.HI.X.SX32 R84, R203, UR19, 0x1, P5 ;  /* 0x00000013cb547c11 */ /* 0x000fe4000a8f0eff */
[-C--:B------:R-:W-:Y:S01]  /*6c80*/  IADD3 R203, P5, PT, R91, R85.reuse, RZ ;  /* 0x000000555bcb7210 */ /* 0x080fe20007fbe0ff */
[----:B------:R-:W-:Y:S01]  /*6c90*/  IMAD R220, R220, UR8, RZ ;  /* 0x00000008dcdc7c24 */ /* 0x000fe2000f8e02ff */
[----:B------:R-:W-:Y:S01]  /*6ca0*/  SEL R219, R159, R90, !P2 ;  /* 0x0000005a9fdb7207 */ /* 0x000fe20005000000 */
[----:B------:R-:W-:Y:S01]  /*6cb0*/  @!P3 IMAD.MOV R118, RZ, RZ, -R118 ;  /* 0x000000ffff76b224 */ /* 0x000fe200078e0a76 */
[----:B------:R-:W-:Y:S01]  /*6cc0*/  ISETP.GE.AND P3, PT, R202, RZ, PT ;  /* 0x000000ffca00720c */ /* 0x000fe20003f66270 */
[----:B------:R-:W-:Y:S01]  /*6cd0*/  IMAD.MOV R218, RZ, RZ, -R218 ;  /* 0x000000ffffda7224 */ /* 0x000fe200078e0ada */
[----:B------:R-:W-:Y:S01]  /*6ce0*/  LEA.HI.X.SX32 R202, R91, R84, 0x1, P5 ;  /* 0x000000545bca7211 */ /* 0x000fe200028f0eff */
[----:B------:R-:W-:Y:S01]  /*6cf0*/  IMAD R219, R219, UR8, RZ ;  /* 0x00000008dbdb7c24 */ /* 0x000fe2000f8e02ff */
[----:B------:R-:W-:Y:S01]  /*6d00*/  IADD3 R221, P5, PT, R220, R85, RZ ;  /* 0x00000055dcdd7210 */ /* 0x000fe20007fbe0ff */
[----:B------:R-:W-:Y:S01]  /*6d10*/  IMAD R94, R88, R218, R94 ;  /* 0x000000da585e7224 */ /* 0x000fe200078e025e */
[----:B------:R-:W-:Y:S01]  /*6d20*/  PRMT R200, RZ, 0x7610, R200 ;  /* 0x00007610ffc87816 */ /* 0x000fe200000000c8 */
[----:B------:R-:W-:Y:S01]  /*6d30*/  @P1 IMAD.MOV.U32 R90, RZ, RZ, R203 ;  /* 0x000000ffff5a1224 */ /* 0x000fe200078e00cb */
[----:B------:R-:W-:Y:S01]  /*6d40*/  SEL R218, R159, R211, !P2 ;  /* 0x000000d39fda7207 */ /* 0x000fe20005000000 */
[----:B------:R-:W-:Y:S01]  /*6d50*/  @P1 IMAD.MOV.U32 R91, RZ, RZ, R202 ;  /* 0x000000ffff5b1224 */ /* 0x000fe200078e00ca */
[----:B------:R-:W-:-:S02]  /*6d60*/  LEA.HI.X.SX32 R227, R220, R84, 0x1, P5 ;  /* 0x00000054dce37211 */ /* 0x000fc400028f0eff */
[-C--:B------:R-:W-:Y:S01]  /*6d70*/  IADD3 R211, P5, PT, R219, R85.reuse, RZ ;  /* 0x00000055dbd37210 */ /* 0x080fe20007fbe0ff */
[----:B------:R-:W-:Y:S01]  /*6d80*/  IMAD R218, R218, UR8, RZ ;  /* 0x00000008dada7c24 */ /* 0x000fe2000f8e02ff */
[----:B------:R0:W2:Y:S01]  /*6d90*/  @P1 LDG.E.U8 R200, desc[UR26][R90.64] ;  /* 0x0000001a5ac81981 */ /* 0x0000a2000c1e1100 */
[----:B------:R-:W-:Y:S02]  /*6da0*/  PRMT R4, RZ, 0x7610, R4 ;  /* 0x00007610ff047816 */ /* 0x000fe40000000004 */
[----:B------:R-:W-:Y:S02]  /*6db0*/  SEL R226, R159, R210, !P2 ;  /* 0x000000d29fe27207 */ /* 0x000fe40005000000 */
[----:B------:R-:W-:Y:S02]  /*6dc0*/  LEA.HI.X.SX32 R210, R219, R84, 0x1, P5 ;  /* 0x00000054dbd27211 */ /* 0x000fe400028f0eff */
[----:B------:R-:W-:Y:S01]  /*6dd0*/  IADD3 R219, P5, PT, R218, R85, RZ ;  /* 0x00000055dadb7210 */ /* 0x000fe20007fbe0ff */
[----:B0-----:R-:W-:-:S02]  /*6de0*/  @P1 IMAD.MOV.U32 R90, RZ, RZ, R221 ;  /* 0x000000ffff5a1224 */ /* 0x001fc400078e00dd */
[----:B------:R-:W-:Y:S01]  /*6df0*/  @P1 IMAD.MOV.U32 R91, RZ, RZ, R227 ;  /* 0x000000ffff5b1224 */ /* 0x000fe200078e00e3 */
[----:B------:R-:W-:Y:S01]  /*6e00*/  PRMT R199, RZ, 0x7610, R199 ;  /* 0x00007610ffc77816 */ /* 0x000fe200000000c7 */
[----:B------:R-:W-:Y:S01]  /*6e10*/  IMAD R226, R226, UR8, RZ ;  /* 0x00000008e2e27c24 */ /* 0x000fe2000f8e02ff */
[----:B------:R-:W-:Y:S02]  /*6e20*/  SEL R234, R159, R216, !P2 ;  /* 0x000000d89fea7207 */ /* 0x000fe40005000000 */
[----:B------:R0:W2:Y:S01]  /*6e30*/  @P1 LDG.E.U8 R4, desc[UR26][R90.64] ;  /* 0x0000001a5a041981 */ /* 0x0000a2000c1e1100 */
[----:B------:R-:W-:-:S03]  /*6e40*/  LEA.HI.X.SX32 R218, R218, R84, 0x1, P5 ;  /* 0x00000054dada7211 */ /* 0x000fc600028f0eff */
[----:B------:R-:W-:Y:S01]  /*6e50*/  STL [R1+0x330], R221 ;  /* 0x000330dd01007387 */ /* 0x000fe20000100800 */
[----:B------:R-:W-:-:S03]  /*6e60*/  IMAD R234, R234, UR8, RZ ;  /* 0x00000008eaea7c24 */ /* 0x000fc6000f8e02ff */
[----:B------:R1:W-:Y:S01]  /*6e70*/  STL [R1+0x32c], R227 ;  /* 0x00032ce301007387 */ /* 0x0003e20000100800 */
[----:B0-----:R-:W-:Y:S02]  /*6e80*/  @P1 IMAD.MOV.U32 R90, RZ, RZ, R211 ;  /* 0x000000ffff5a1224 */ /* 0x001fe400078e00d3 */
[----:B------:R-:W-:Y:S01]  /*6e90*/  @P1 IMAD.MOV.U32 R91, RZ, RZ, R210 ;  /* 0x000000ffff5b1224 */ /* 0x000fe200078e00d2 */
[----:B------:R-:W-:Y:S02]  /*6ea0*/  PRMT R184, RZ, 0x7610, R184 ;  /* 0x00007610ffb87816 */ /* 0x000fe400000000b8 */
[----:B------:R-:W-:Y:S02]  /*6eb0*/  SEL R242, R159, R213, !P2 ;  /* 0x000000d59ff27207 */ /* 0x000fe40005000000 */
[----:B------:R0:W2:Y:S01]  /*6ec0*/  @P1 LDG.E.U8 R199, desc[UR26][R90.64] ;  /* 0x0000001a5ac71981 */ /* 0x0000a2000c1e1100 */
[----:B-1----:R-:W-:-:S04]  /*6ed0*/  IADD3 R227, P5, PT, R226, R85, RZ ;  /* 0x00000055e2e37210 */ /* 0x002fc80007fbe0ff */
[----:B------:R-:W-:Y:S01]  /*6ee0*/  LEA.HI.X.SX32 R226, R226, R84, 0x1, P5 ;  /* 0x00000054e2e27211 */ /* 0x000fe200028f0eff */
[----:B------:R-:W-:Y:S01]  /*6ef0*/  IMAD R242, R242, UR8, RZ ;  /* 0x00000008f2f27c24 */ /* 0x000fe2000f8e02ff */
[C---:B------:R-:W-:Y:S01]  /*6f00*/  IADD3 R235, P5, PT, R234.reuse, R85, RZ ;  /* 0x00000055eaeb7210 */ /* 0x040fe20007fbe0ff */
[----:B0-----:R-:W-:Y:S02]  /*6f10*/  @P1 IMAD.MOV.U32 R90, RZ, RZ, R219 ;  /* 0x000000ffff5a1224 */ /* 0x001fe400078e00db */
[----:B------:R-:W-:Y:S01]  /*6f20*/  @P1 IMAD.MOV.U32 R91, RZ, RZ, R218 ;  /* 0x000000ffff5b1224 */ /* 0x000fe200078e00da */
[----:B------:R-:W-:Y:S02]  /*6f30*/  PRMT R183, RZ, 0x7610, R183 ;  /* 0x00007610ffb77816 */ /* 0x000fe400000000b7 */
[----:B------:R-:W-:Y:S02]  /*6f40*/  SEL R250, R159, R212, !P2 ;  /* 0x000000d49ffa7207 */ /* 0x000fe40005000000 */
[----:B------:R0:W2:Y:S01]  /*6f50*/  @P1 LDG.E.U8 R184, desc[UR26][R90.64] ;  /* 0x0000001a5ab81981 */ /* 0x0000a2000c1e1100 */
[----:B------:R-:W-:-:S02]  /*6f60*/  LEA.HI.X.SX32 R234, R234, R84, 0x1, P5 ;  /* 0x00000054eaea7211 */ /* 0x000fc400028f0eff */
[----:B------:R-:W-:Y:S01]  /*6f70*/  IADD3 R243, P5, PT, R242, R85, RZ ;  /* 0x00000055f2f37210 */ /* 0x000fe20007fbe0ff */
[----:B------:R-:W-:Y:S01]  /*6f80*/  IMAD R250, R250, UR8, RZ ;  /* 0x00000008fafa7c24 */ /* 0x000fe2000f8e02ff */
[----:B------:R-:W-:Y:S01]  /*6f90*/  PRMT R82, RZ, 0x7610, R82 ;  /* 0x00007610ff527816 */ /* 0x000fe20000000052 */
[----:B0-----:R-:W-:Y:S02]  /*6fa0*/  @P1 IMAD.MOV.U32 R90, RZ, RZ, R227 ;  /* 0x000000ffff5a1224 */ /* 0x001fe400078e00e3 */
[----:B------:R-:W-:Y:S01]  /*6fb0*/  @P1 IMAD.MOV.U32 R91, RZ, RZ, R226 ;  /* 0x000000ffff5b1224 */ /* 0x000fe200078e00e2 */
[----:B------:R-:W-:Y:S02]  /*6fc0*/  SEL R209, R159, R209, !P2 ;  /* 0x000000d19fd17207 */ /* 0x000fe40005000000 */
[----:B------:R-:W-:Y:S02]  /*6fd0*/  LEA.HI.X.SX32 R242, R242, R84, 0x1, P5 ;  /* 0x00000054f2f27211 */ /* 0x000fe400028f0eff */
[----:B------:R0:W2:Y:S01]  /*6fe0*/  @P1 LDG.E.U8 R183, desc[UR26][R90.64] ;  /* 0x0000001a5ab71981 */ /* 0x0000a2000c1e1100 */
[----:B------:R-:W-:Y:S01]  /*6ff0*/  IADD3 R251, P5, PT, R250, R85, RZ ;  /* 0x00000055fafb7210 */ /* 0x000fe20007fbe0ff */
[----:B------:R-:W-:Y:S01]  /*7000*/  IMAD R209, R209, UR8, RZ ;  /* 0x00000008d1d17c24 */ /* 0x000fe2000f8e02ff */
[----:B------:R-:W-:-:S02]  /*7010*/  PRMT R33, RZ, 0x7610, R33 ;  /* 0x00007610ff217816 */ /* 0x000fc40000000021 */
[----:B------:R-:W-:Y:S01]  /*7020*/  SEL R208, R159, R208, !P2 ;  /* 0x000000d09fd07207 */ /* 0x000fe20005000000 */
[----:B0-----:R-:W-:Y:S02]  /*7030*/  @P1 IMAD.MOV.U32 R90, RZ, RZ, R235 ;  /* 0x000000ffff5a1224 */ /* 0x001fe400078e00eb */
[----:B------:R-:W-:Y:S01]  /*7040*/  @P1 IMAD.MOV.U32 R91, RZ, RZ, R234 ;  /* 0x000000ffff5b1224 */ /* 0x000fe200078e00ea */
[----:B------:R-:W-:-:S04]  /*7050*/  LEA.HI.X.SX32 R250, R250, R84, 0x1, P5 ;  /* 0x00000054fafa7211 */ /* 0x000fc800028f0eff */
[----:B------:R0:W2:Y:S01]  /*7060*/  @P1 LDG.E.U8 R82, desc[UR26][R90.64] ;  /* 0x0000001a5a521981 */ /* 0x0000a2000c1e1100 */
[----:B------:R-:W-:Y:S01]  /*7070*/  IADD3 R220, P5, PT, R209, R85, RZ ;  /* 0x00000055d1dc7210 */ /* 0x000fe20007fbe0ff */
[----:B------:R-:W-:Y:S01]  /*7080*/  IMAD R208, R208, UR8, RZ ;  /* 0x00000008d0d07c24 */ /* 0x000fe2000f8e02ff */
[----:B------:R-:W-:Y:S02]  /*7090*/  PRMT R31, RZ, 0x7610, R31 ;  /* 0x00007610ff1f7816 */ /* 0x000fe4000000001f */
[----:B------:R-:W-:Y:S01]  /*70a0*/  SEL R205, R159, R205, !P2 ;  /* 0x000000cd9fcd7207 */ /* 0x000fe20005000000 */
[----:B0-----:R-:W-:Y:S02]  /*70b0*/  @P1 IMAD.MOV.U32 R90, RZ, RZ, R243 ;  /* 0x000000ffff5a1224 */ /* 0x001fe400078e00f3 */
[----:B------:R-:W-:Y:S01]  /*70c0*/  @P1 IMAD.MOV.U32 R91, RZ, RZ, R242 ;  /* 0x000000ffff5b1224 */ /* 0x000fe200078e00f2 */
[----:B------:R-:W-:-:S04]  /*70d0*/  LEA.HI.X.SX32 R228, R209, R84, 0x1, P5 ;  /* 0x00000054d1e47211 */ /* 0x000fc800028f0eff */
[----:B------:R0:W2:Y:S01]  /*70e0*/  @P1 LDG.E.U8 R33, desc[UR26][R90.64] ;  /* 0x0000001a5a211981 */ /* 0x0000a2000c1e1100 */
[C---:B------:R-:W-:Y:S01]  /*70f0*/  IADD3 R221, P5, PT, R208.reuse, R85, RZ ;  /* 0x00000055d0dd7210 */ /* 0x040fe20007fbe0ff */
[----:B------:R-:W-:Y:S01]  /*7100*/  IMAD R205, R205, UR8, RZ ;  /* 0x00000008cdcd7c24 */ /* 0x000fe2000f8e02ff */
[----:B------:R-:W-:Y:S02]  /*7110*/  PRMT R32, RZ, 0x7610, R32 ;  /* 0x00007610ff207816 */ /* 0x000fe40000000020 */
[----:B------:R-:W-:Y:S01]  /*7120*/  SEL R204, R159, R204, !P2 ;  /* 0x000000cc9fcc7207 */ /* 0x000fe20005000000 */
[----:B0-----:R-:W-:Y:S02]  /*7130*/  @P1 IMAD.MOV.U32 R90, RZ, RZ, R251 ;  /* 0x000000ffff5a1224 */ /* 0x001fe400078e00fb */
[----:B------:R-:W-:Y:S01]  /*7140*/  @P1 IMAD.MOV.U32 R91, RZ, RZ, R250 ;  /* 0x000000ffff5b1224 */ /* 0x000fe200078e00fa */
[----:B------:R-:W-:-:S04]  /*7150*/  LEA.HI.X.SX32 R212, R208, R84, 0x1, P5 ;  /* 0x00000054d0d47211 */ /* 0x000fc800028f0eff */
[----:B------:R0:W2:Y:S01]  /*7160*/  @P1 LDG.E.U8 R31, desc[UR26][R90.64] ;  /* 0x0000001a5a1f1981 */ /* 0x0000a2000c1e1100 */
[----:B------:R-:W-:Y:S01]  /*7170*/  IADD3 R213, P5, PT, R205, R85, RZ ;  /* 0x00000055cdd57210 */ /* 0x000fe20007fbe0ff */
[----:B------:R-:W-:Y:S01]  /*7180*/  IMAD R204, R204, UR8, RZ ;  /* 0x00000008cccc7c24 */ /* 0x000fe2000f8e02ff */
[----:B------:R-:W-:Y:S01]  /*7190*/  PRMT R29, RZ, 0x7610, R29 ;  /* 0x00007610ff1d7816 */ /* 0x000fe2000000001d */
[----:B------:R1:W-:Y:S01]  /*71a0*/  STL [R1+0x18], R220 ;  /* 0x000018dc01007387 */ /* 0x0003e20000100800 */
[----:B------:R-:W-:Y:S01]  /*71b0*/  SEL R168, R159, R168, !P2 ;  /* 0x000000a89fa87207 */ /* 0x000fe20005000000 */
[----:B0-----:R-:W-:Y:S02]  /*71c0*/  @P1 IMAD.MOV.U32 R90, RZ, RZ, R220 ;  /* 0x000000ffff5a1224 */ /* 0x001fe400078e00dc */
[----:B------:R-:W-:Y:S01]  /*71d0*/  @P1 IMAD.MOV.U32 R91, RZ, RZ, R228 ;  /* 0x000000ffff5b1224 */ /* 0x000fe200078e00e4 */
[----:B------:R-:W-:Y:S01]  /*71e0*/  STL [R1+0x14], R228 ;  /* 0x000014e401007387 */ /* 0x000fe20000100800 */
[----:B-1----:R-:W-:-:S03]  /*71f0*/  LEA.HI.X.SX32 R220, R205, R84, 0x1, P5 ;  /* 0x00000054cddc7211 */ /* 0x002fc600028f0eff */
[----:B------:R0:W2:Y:S01]  /*7200*/  @P1 LDG.E.U8 R32, desc[UR26][R90.64] ;  /* 0x0000001a5a201981 */ /* 0x0000a2000c1e1100 */
[----:B------:R-:W-:-:S03]  /*7210*/  IMAD R168, R168, UR8, RZ ;  /* 0x00000008a8a87c24 */ /* 0x000fc6000f8e02ff */
[----:B------:R-:W-:Y:S01]  /*7220*/  STL [R1+0x38], R221 ;  /* 0x000038dd01007387 */ /* 0x000fe20000100800 */
[----:B------:R-:W-:-:S03]  /*7230*/  PRMT R30, RZ, 0x7610, R30 ;  /* 0x00007610ff1e7816 */ /* 0x000fc6000000001e */
[----:B------:R1:W-:Y:S01]  /*7240*/  STL [R1+0x34], R212 ;  /* 0x000034d401007387 */ /* 0x0003e20000100800 */
[----:B0-----:R-:W-:Y:S02]  /*7250*/  @P1 IMAD.MOV.U32 R90, RZ, RZ, R221 ;  /* 0x000000ffff5a1224 */ /* 0x001fe400078e00dd */
[----:B------:R-:W-:Y:S01]  /*7260*/  @P1 IMAD.MOV.U32 R91, RZ, RZ, R212 ;  /* 0x000000ffff5b1224 */ /* 0x000fe200078e00d4 */
[----:B------:R-:W-:-:S04]  /*7270*/  SEL R166, R159, R166, !P2 ;  /* 0x000000a69fa67207 */ /* 0x000fc80005000000 */
[----:B------:R0:W2:Y:S01]  /*7280*/  @P1 LDG.E.U8 R29, desc[UR26][R90.64] ;  /* 0x0000001a5a1d1981 */ /* 0x0000a2000c1e1100 */
[----:B-1----:R-:W-:Y:S01]  /*7290*/  IADD3 R212, P5, PT, R204, R85, RZ ;  /* 0x00000055ccd47210 */ /* 0x002fe20007fbe0ff */
[----:B------:R-:W-:-:S03]  /*72a0*/  IMAD R166, R166, UR8, RZ ;  /* 0x00000008a6a67c24 */ /* 0x000fc6000f8e02ff */
[----:B------:R-:W-:Y:S02]  /*72b0*/  LEA.HI.X.SX32 R204, R204, R84, 0x1, P5 ;  /* 0x00000054cccc7211 */ /* 0x000fe400028f0eff */
[----:B------:R-:W-:Y:S01]  /*72c0*/  IADD3 R205, P5, PT, R168, R85, RZ ;  /* 0x00000055a8cd7210 */ /* 0x000fe20007fbe0ff */
[----:B0-----:R-:W-:Y:S02]  /*72d0*/  @P1 IMAD.MOV.U32 R90, RZ, RZ, R213 ;  /* 0x000000ffff5a1224 */ /* 0x001fe400078e00d5 */
[----:B------:R-:W-:Y:S01]  /*72e0*/  @P1 IMAD.MOV.U32 R91, RZ, RZ, R220 ;  /* 0x000000ffff5b1224 */ /* 0x000fe200078e00dc */
[----:B------:R-:W-:Y:S01]  /*72f0*/  PRMT R27, RZ, 0x7610, R27 ;  /* 0x00007610ff1b7816 */ /* 0x000fe2000000001b */
[----:B------:R0:W-:Y:S01]  /*7300*/  STL [R1+0x58], R213 ;  /* 0x000058d501007387 */ /* 0x0001e20000100800 */
[----:B------:R-:W-:-:S03]  /*7310*/  SEL R164, R159, R164, !P2 ;  /* 0x000000a49fa47207 */ /* 0x000fc60005000000 */
[----:B------:R1:W2:Y:S04]  /*7320*/  @P1 LDG.E.U8 R30, desc[UR26][R90.64] ;  /* 0x0000001a5a1e1981 */ /* 0x0002a8000c1e1100 */
[----:B------:R-:W-:Y:S01]  /*7330*/  STL [R1+0x54], R220 ;  /* 0x000054dc01007387 */ /* 0x000fe20000100800 */
[----:B0-----:R-:W-:-:S03]  /*7340*/  LEA.HI.X.SX32 R213, R168, R84, 0x1, P5 ;  /* 0x00000054a8d57211 */ /* 0x001fc600028f0eff */
[----:B------:R0:W-:Y:S01]  /*7350*/  STL [R1+0x78], R212 ;  /* 0x000078d401007387 */ /* 0x0001e20000100800 */
[----:B-1----:R-:W-:Y:S02]  /*7360*/  @P1 IMAD.MOV.U32 R90, RZ, RZ, R212 ;  /* 0x000000ffff5a1224 */ /* 0x002fe400078e00d4 */
[----:B------:R-:W-:Y:S01]  /*7370*/  @P1 IMAD.MOV.U32 R91, RZ, RZ, R204 ;  /* 0x000000ffff5b1224 */ /* 0x000fe200078e00cc */
[----:B------:R-:W-:Y:S01]  /*7380*/  STL [R1+0x74], R204 ;  /* 0x000074cc01007387 */ /* 0x000fe20000100800 */
[----:B------:R-:W-:Y:S01]  /*7390*/  IMAD R164, R164, UR8, RZ ;  /* 0x00000008a4a47c24 */ /* 0x000fe2000f8e02ff */
[----:B------:R-:W-:Y:S02]  /*73a0*/  PRMT R28, RZ, 0x7610, R28 ;  /* 0x00007610ff1c7816 */ /* 0x000fe4000000001c */
[----:B0-----:R-:W-:Y:S01]  /*73b0*/  IADD3 R212, P5, PT, R166, R85, RZ ;  /* 0x00000055a6d47210 */ /* 0x001fe20007fbe0ff */
[----:B------:R-:W-:Y:S01]  /*73c0*/  STL [R1+0x98], R205 ;  /* 0x000098cd01007387 */ /* 0x000fe20000100800 */
[----:B------:R-:W-:-:S03]  /*73d0*/  SEL R158, R159, R158, !P2 ;  /* 0x0000009e9f9e7207 */ /* 0x000fc60005000000 */
[----:B------:R0:W2:Y:S04]  /*73e0*/  @P1 LDG.E.U8 R27, desc[UR26][R90.64] ;  /* 0x0000001a5a1b1981 */ /* 0x0000a8000c1e1100 */
[----:B------:R1:W-:Y:S01]  /*73f0*/  STL [R1+0x94], R213 ;  /* 0x000094d501007387 */ /* 0x0003e20000100800 */
[----:B------:R-:W-:Y:S02]  /*7400*/  IMAD R158, R158, UR8, RZ ;  /* 0x000000089e9e7c24 */ /* 0x000fe4000f8e02ff */
[----:B0-----:R-:W-:Y:S02]  /*7410*/  @P1 IMAD.MOV.U32 R90, RZ, RZ, R205 ;  /* 0x000000ffff5a1224 */ /* 0x001fe400078e00cd */
[----:B------:R-:W-:Y:S01]  /*7420*/  @P1 IMAD.MOV.U32 R91, RZ, RZ, R213 ;  /* 0x000000ffff5b1224 */ /* 0x000fe200078e00d5 */
[----:B-1----:R-:W-:-:S02]  /*7430*/  LEA.HI.X.SX32 R213, R166, R84, 0x1, P5 ;  /* 0x00000054a6d57211 */ /* 0x002fc400028f0eff */
[CC--:B------:R-:W-:Y:S02]  /*7440*/  IADD3 R204, P5, PT, R164.reuse, R85.reuse, RZ ;  /* 0x00000055a4cc7210 */ /* 0x0c0fe40007fbe0ff */
[----:B------:R0:W2:Y:S01]  /*7450*/  @P1 LDG.E.U8 R28, desc[UR26][R90.64] ;  /* 0x0000001a5a1c1981 */ /* 0x0000a2000c1e1100 */
[----:B------:R-:W-:Y:S02]  /*7460*/  PRMT R25, RZ, 0x7610, R25 ;  /* 0x00007610ff197816 */ /* 0x000fe40000000019 */
[----:B------:R-:W-:Y:S01]  /*7470*/  SEL R156, R159, R156, !P2 ;  /* 0x0000009c9f9c7207 */ /* 0x000fe20005000000 */
[----:B------:R1:W-:Y:S01]  /*7480*/  STL [R1+0xb8], R212 ;  /* 0x0000b8d401007387 */ /* 0x0003e20000100800 */
[----:B------:R-:W-:Y:S01]  /*7490*/  LEA.HI.X.SX32 R205, R164, R84, 0x1, P5 ;  /* 0x00000054a4cd7211 */ /* 0x000fe200028f0eff */
[----:B0-----:R-:W-:Y:S02]  /*74a0*/  @P1 IMAD.MOV.U32 R90, RZ, RZ, R212 ;  /* 0x000000ffff5a1224 */ /* 0x001fe400078e00d4 */
[----:B------:R-:W-:Y:S01]  /*74b0*/  @P1 IMAD.MOV.U32 R91, RZ, RZ, R213 ;  /* 0x000000ffff5b1224 */ /* 0x000fe200078e00d5 */
[----:B-1----:R-:W-:Y:S01]  /*74c0*/  IADD3 R212, P5, PT, R158, R85, RZ ;  /* 0x000000559ed47210 */ /* 0x002fe20007fbe0ff */
[----:B------:R-:W-:Y:S01]  /*74d0*/  IMAD R156, R156, UR8, RZ ;  /* 0x000000089c9c7c24 */ /* 0x000fe2000f8e02ff */
[----:B------:R-:W-:-:S02]  /*74e0*/  PRMT R26, RZ, 0x7610, R26 ;  /* 0x00007610ff1a7816 */ /* 0x000fc4000000001a */
[----:B------:R0:W2:Y:S01]  /*74f0*/  @P1 LDG.E.U8 R25, desc[UR26][R90.64] ;  /* 0x0000001a5a191981 */ /* 0x0000a2000c1e1100 */
[----:B------:R-:W-:-:S03]  /*7500*/  SEL R150, R159, R150, !P2 ;  /* 0x000000969f967207 */ /* 0x000fc60005000000 */
[----:B------:R1:W-:Y:S01]  /*7510*/  STL [R1+0xb4], R213 ;  /* 0x0000b4d501007387 */ /* 0x0003e20000100800 */
[----:B------:R-:W-:Y:S01]  /*7520*/  PRMT R23, RZ, 0x7610, R23 ;  /* 0x00007610ff177816 */ /* 0x000fe20000000017 */
[----:B------:R-:W-:Y:S02]  /*7530*/  IMAD R150, R150, UR8, RZ ;  /* 0x0000000896967c24 */ /* 0x000fe4000f8e02ff */
[----:B------:R3:W-:Y:S01]  /*7540*/  STL [R1+0xd8], R204 ;  /* 0x0000d8cc01007387 */ /* 0x0007e20000100800 */
[----:B0-----:R-:W-:Y:S02]  /*7550*/  @P1 IMAD.MOV.U32 R90, RZ, RZ, R204 ;  /* 0x000000ffff5a1224 */ /* 0x001fe400078e00cc */
[----:B------:R-:W-:Y:S01]  /*7560*/  @P1 IMAD.MOV.U32 R91, RZ, RZ, R205 ;  /* 0x000000ffff5b1224 */ /* 0x000fe200078e00cd */
[----:B-1----:R-:W-:Y:S01]  /*7570*/  LEA.HI.X.SX32 R213, R158, R84, 0x1, P5 ;  /* 0x000000549ed57211 */ /* 0x002fe200028f0eff */
[----:B------:R0:W-:Y:S01]  /*7580*/  STL [R1+0xd4], R205 ;  /* 0x0000d4cd01007387 */ /* 0x0001e20000100800 */
[----:B------:R-:W-:-:S02]  /*7590*/  SEL R148, R159, R148, !P2 ;  /* 0x000000949f947207 */ /* 0x000fc40005000000 */
[-C--:B---3--:R-:W-:Y:S01]  /*75a0*/  IADD3 R204, P5, PT, R156, R85.reuse, RZ ;  /* 0x000000559ccc7210 */ /* 0x088fe20007fbe0ff */
[----:B------:R1:W3:Y:S01]  /*75b0*/  @P1 LDG.E.U8 R26, desc[UR26][R90.64] ;  /* 0x0000001a5a1a1981 */ /* 0x0002e2000c1e1100 */
[----:B------:R-:W-:Y:S01]  /*75c0*/  PRMT R24, RZ, 0x7610, R24 ;  /* 0x00007610ff187816 */ /* 0x000fe20000000018 */
[----:B------:R-:W-:Y:S02]  /*75d0*/  IMAD R148, R148, UR8, RZ ;  /* 0x0000000894947c24 */ /* 0x000fe4000f8e02ff */
[----:B------:R4:W-:Y:S01]  /*75e0*/  STL [R1+0xf8], R212 ;  /* 0x0000f8d401007387 */ /* 0x0009e20000100800 */
[----:B0-----:R-:W-:Y:S01]  /*75f0*/  LEA.HI.X.SX32 R205, R156, R84, 0x1, P5 ;  /* 0x000000549ccd7211 */ /* 0x001fe200028f0eff */
[----:B-1----:R-:W-:Y:S02]  /*7600*/  @P1 IMAD.MOV.U32 R90, RZ, RZ, R212 ;  /* 0x000000ffff5a1224 */ /* 0x002fe400078e00d4 */
[----:B------:R-:W-:Y:S01]  /*7610*/  @P1 IMAD.MOV.U32 R91, RZ, RZ, R213 ;  /* 0x000000ffff5b1224 */ /* 0x000fe200078e00d5 */
[----:B----4-:R-:W-:Y:S01]  /*7620*/  IADD3 R212, P5, PT, R150, R85, RZ ;  /* 0x0000005596d47210 */ /* 0x010fe20007fbe0ff */
[----:B------:R0:W-:Y:S01]  /*7630*/  STL [R1+0xf4], R213 ;  /* 0x0000f4d501007387 */ /* 0x0001e20000100800 */
[----:B------:R-:W-:-:S03]  /*7640*/  SEL R142, R159, R142, !P2 ;  /* 0x0000008e9f8e7207 */ /* 0x000fc60005000000 */
[----:B------:R1:W4:Y:S01]  /*7650*/  @P1 LDG.E.U8 R23, desc[UR26][R90.64] ;  /* 0x0000001a5a171981 */ /* 0x000322000c1e1100 */
[----:B------:R-:W-:Y:S01]  /*7660*/  PRMT R21, RZ, 0x7610, R21 ;  /* 0x00007610ff157816 */ /* 0x000fe20000000015 */
[----:B------:R-:W-:Y:S02]  /*7670*/  IMAD R142, R142, UR8, RZ ;  /* 0x000000088e8e7c24 */ /* 0x000fe4000f8e02ff */
[----:B------:R1:W-:Y:S01]  /*7680*/  STL [R1+0x118], R204 ;  /* 0x000118cc01007387 */ /* 0x0003e20000100800 */
[----:B0-----:R-:W-:Y:S01]  /*7690*/  LEA.HI.X.SX32 R213, R150, R84, 0x1, P5 ;  /* 0x0000005496d57211 */ /* 0x001fe200028f0eff */
[----:B-1----:R-:W-:Y:S02]  /*76a0*/  @P1 IMAD.MOV.U32 R90, RZ, RZ, R204 ;  /* 0x000000ffff5a1224 */ /* 0x002fe400078e00cc */
[----:B------:R-:W-:Y:S01]  /*76b0*/  @P1 IMAD.MOV.U32 R91, RZ, RZ, R205 ;  /* 0x000000ffff5b1224 */ /* 0x000fe200078e00cd */
[----:B------:R-:W-:Y:S01]  /*76c0*/  IADD3 R204, P5, PT, R148, R85, RZ ;  /* 0x0000005594cc7210 */ /* 0x000fe20007fbe0ff */
[----:B------:R0:W-:Y:S01]  /*76d0*/  STL [R1+0x114], R205 ;  /* 0x000114cd01007387 */ /* 0x0001e20000100800 */
[----:B------:R-:W-:-:S03]  /*76e0*/  SEL R140, R159, R140, !P2 ;  /* 0x0000008c9f8c7207 */ /* 0x000fc60005000000 */
[----:B------:R1:W2:Y:S01]  /*76f0*/  @P1 LDG.E.U8 R24, desc[UR26][R90.64] ;  /* 0x0000001a5a181981 */ /* 0x0002a2000c1e1100 */
        /* <DEDUP_REMOVED lines=46> */
[----:B------:R-:W-:Y:S02]  /*79e0*/  IADD3 R212, P5, PT, R127, R85, RZ ;  /* 0x000000557fd47210 */ /* 0x000fe40007fbe0ff */
[----:B------:R-:W-:-:S02]  /*79f0*/  SEL R125, R159, R125, !P2 ;  /* 0x0000007d9f7d7207 */ /* 0x000fc40005000000 */
[----:B------:R0:W2:Y:S01]  /*7a00*/  @P1 LDG.E.U8 R182, desc[UR26][R90.64] ;  /* 0x0000001a5ab61981 */ /* 0x0000a2000c1e1100 */
[----:B------:R-:W-:-:S03]  /*7a10*/  LEA.HI.X.SX32 R127, R127, R84, 0x1, P5 ;  /* 0x000000547f7f7211 */ /* 0x000fc600028f0eff */
[----:B------:R-:W-:Y:S01]  /*7a20*/  STL [R1+0x1bc], R213 ;  /* 0x0001bcd501007387 */ /* 0x000fe20000100800 */
[----:B------:R-:W-:-:S03]  /*7a30*/  IMAD R125, R125, UR8, RZ ;  /* 0x000000087d7d7c24 */ /* 0x000fc6000f8e02ff */
[----:B------:R1:W-:Y:S01]  /*7a40*/  STL [R1+0x228], R204 ;  /* 0x000228cc01007387 */ /* 0x0003e20000100800 */
[----:B0-----:R-:W-:Y:S02]  /*7a50*/  @P1 IMAD.MOV.U32 R90, RZ, RZ, R204 ;  /* 0x000000ffff5a1224 */ /* 0x001fe400078e00cc */
[----:B------:R-:W-:Y:S01]  /*7a60*/  @P1 IMAD.MOV.U32 R91, RZ, RZ, R205 ;  /* 0x000000ffff5b1224 */ /* 0x000fe200078e00cd */
[----:B------:R-:W-:Y:S01]  /*7a70*/  PRMT R181, RZ, 0x7610, R181 ;  /* 0x00007610ffb57816 */ /* 0x000fe200000000b5 */
[----:B------:R0:W-:Y:S01]  /*7a80*/  STL [R1+0x224], R205 ;  /* 0x000224cd01007387 */ /* 0x0001e20000100800 */
[----:B------:R-:W-:Y:S02]  /*7a90*/  SEL R124, R159, R124, !P2 ;  /* 0x0000007c9f7c7207 */ /* 0x000fe40005000000 */
[----:B-1----:R-:W-:Y:S01]  /*7aa0*/  IADD3 R204, P5, PT, R126, R85, RZ ;  /* 0x000000557ecc7210 */ /* 0x002fe20007fbe0ff */
[----:B------:R1:W2:Y:S02]  /*7ab0*/  @P1 LDG.E.U8 R140, desc[UR26][R90.64] ;  /* 0x0000001a5a8c1981 */ /* 0x0002a4000c1e1100 */
[----:B------:R-:W-:Y:S01]  /*7ac0*/  IMAD R124, R124, UR8, RZ ;  /* 0x000000087c7c7c24 */ /* 0x000fe2000f8e02ff */
[----:B0-----:R-:W-:-:S02]  /*7ad0*/  LEA.HI.X.SX32 R205, R126, R84, 0x1, P5 ;  /* 0x000000547ecd7211 */ /* 0x001fc400028f0eff */
[----:B------:R-:W-:Y:S01]  /*7ae0*/  IADD3 R126, P5, PT, R125, R85, RZ ;  /* 0x000000557d7e7210 */ /* 0x000fe20007fbe0ff */
[----:B-1----:R-:W-:Y:S02]  /*7af0*/  @P1 IMAD.MOV.U32 R90, RZ, RZ, R212 ;  /* 0x000000ffff5a1224 */ /* 0x002fe400078e00d4 */
[----:B------:R-:W-:Y:S01]  /*7b00*/  @P1 IMAD.MOV.U32 R91, RZ, RZ, R127 ;  /* 0x000000ffff5b1224 */ /* 0x000fe200078e007f */
[----:B------:R-:W-:Y:S02]  /*7b10*/  PRMT R11, RZ, 0x7610, R11 ;  /* 0x00007610ff0b7816 */ /* 0x000fe4000000000b */
        /* <DEDUP_REMOVED lines=13> */
[----:B------:R-:W-:-:S02]  /*7bf0*/  IMAD R122, R122, UR8, RZ ;  /* 0x000000087a7a7c24 */ /* 0x000fc4000f8e02ff */
[----:B------:R-:W-:Y:S01]  /*7c00*/  STL [R1+0x254], R205 ;  /* 0x000254cd01007387 */ /* 0x000fe20000100800 */
[----:B0-----:R-:W-:-:S03]  /*7c10*/  LEA.HI.X.SX32 R204, R124, R84, 0x1, P5 ;  /* 0x000000547ccc7211 */ /* 0x001fc600028f0eff */
[----:B------:R0:W-:Y:S01]  /*7c20*/  STL [R1+0x270], R126 ;  /* 0x0002707e01007387 */ /* 0x0001e20000100800 */
[----:B-1----:R-:W-:Y:S02]  /*7c30*/  @P1 IMAD.MOV.U32 R90, RZ, RZ, R126 ;  /* 0x000000ffff5a1224 */ /* 0x002fe400078e007e */
[----:B------:R-:W-:Y:S01]  /*7c40*/  @P1 IMAD.MOV.U32 R91, RZ, RZ, R125 ;  /* 0x000000ffff5b1224 */ /* 0x000fe200078e007d */
[----:B------:R-:W-:Y:S02]  /*7c50*/  PRMT R18, RZ, 0x7610, R18 ;  /* 0x00007610ff127816 */ /* 0x000fe40000000012 */
[----:B------:R-:W-:Y:S02]  /*7c60*/  SEL R121, R159, R121, !P2 ;  /* 0x000000799f797207 */ /* 0x000fe40005000000 */
[----:B------:R1:W2:Y:S01]  /*7c70*/  @P1 LDG.E.U8 R81, desc[UR26][R90.64] ;  /* 0x0000001a5a511981 */ /* 0x0002a2000c1e1100 */
[----:B0-----:R-:W-:-:S04]  /*7c80*/  IADD3 R126, P5, PT, R123, R85, RZ ;  /* 0x000000557b7e7210 */ /* 0x001fc80007fbe0ff */
[----:B------:R-:W-:Y:S01]  /*7c90*/  LEA.HI.X.SX32 R123, R123, R84, 0x1, P5 ;  /* 0x000000547b7b7211 */ /* 0x000fe200028f0eff */
[----:B------:R-:W-:Y:S01]  /*7ca0*/  IMAD R121, R121, UR8, RZ ;  /* 0x0000000879797c24 */ /* 0x000fe2000f8e02ff */
[----:B------:R-:W-:Y:S01]  /*7cb0*/  IADD3 R124, P5, PT, R122, R85, RZ ;  /* 0x000000557a7c7210 */ /* 0x000fe20007fbe0ff */
[----:B-1----:R-:W-:Y:S02]  /*7cc0*/  @P1 IMAD.MOV.U32 R90, RZ, RZ, R127 ;  /* 0x000000ffff5a1224 */ /* 0x002fe400078e007f */
[----:B------:R-:W-:Y:S01]  /*7cd0*/  @P1 IMAD.MOV.U32 R91, RZ, RZ, R204 ;  /* 0x000000ffff5b1224 */ /* 0x000fe200078e00cc */
[----:B------:R-:W-:Y:S01]  /*7ce0*/  PRMT R19, RZ, 0x7610, R19 ;  /* 0x00007610ff137816 */ /* 0x000fe20000000013 */
[----:B------:R0:W-:Y:S01]  /*7cf0*/  STL [R1+0x26c], R125 ;  /* 0x00026c7d01007387 */ /* 0x0001e20000100800 */
[----:B------:R-:W-:-:S03]  /*7d00*/  SEL R120, R159, R120, !P2 ;  /* 0x000000789f787207 */ /* 0x000fc60005000000 */
[----:B------:R1:W2:Y:S01]  /*7d10*/  @P1 LDG.E.U8 R18, desc[UR26][R90.64] ;  /* 0x0000001a5a121981 */ /* 0x0002a2000c1e1100 */
[----:B------:R-:W-:Y:S01]  /*7d20*/  PRMT R16, RZ, 0x7610, R16 ;  /* 0x00007610ff107816 */ /* 0x000fe20000000010 */
[----:B------:R-:W-:Y:S01]  /*7d30*/  IMAD R120, R120, UR8, RZ ;  /* 0x0000000878787c24 */ /* 0x000fe2000f8e02ff */
[----:B0-----:R-:W-:Y:S01]  /*7d40*/  LEA.HI.X.SX32 R125, R122, R84, 0x1, P5 ;  /* 0x000000547a7d7211 */ /* 0x001fe200028f0eff */
[----:B-1----:R-:W-:Y:S02]  /*7d50*/  @P1 IMAD.MOV.U32 R90, RZ, RZ, R126 ;  /* 0x000000ffff5a1224 */ /* 0x002fe400078e007e */
[----:B------:R-:W-:Y:S01]  /*7d60*/  @P1 IMAD.MOV.U32 R91, RZ, RZ, R123 ;  /* 0x000000ffff5b1224 */ /* 0x000fe200078e007b */
[----:B------:R-:W-:Y:S01]  /*7d70*/  IADD3 R122, P5, PT, R121, R85, RZ ;  /* 0x00000055797a7210 */ /* 0x000fe20007fbe0ff */
[----:B------:R-:W-:Y:S01]  /*7d80*/  STL [R1+0x288], R127 ;  /* 0x0002887f01007387 */ /* 0x000fe20000100800 */
[----:B------:R-:W-:-:S03]  /*7d90*/  SEL R119, R159, R119, !P2 ;  /* 0x000000779f777207 */ /* 0x000fc60005000000 */
[----:B------:R0:W2:Y:S01]  /*7da0*/  @P1 LDG.E.U8 R19, desc[UR26][R90.64] ;  /* 0x0000001a5a131981 */ /* 0x0000a2000c1e1100 */
[----:B------:R-:W-:-:S03]  /*7db0*/  LEA.HI.X.SX32 R121, R121, R84, 0x1, P5 ;  /* 0x0000005479797211 */ /* 0x000fc600028f0eff */
[----:B------:R-:W-:Y:S01]  /*7dc0*/  STL [R1+0x284], R204 ;  /* 0x000284cc01007387 */ /* 0x000fe20000100800 */
[----:B------:R-:W-:-:S03]  /*7dd0*/  IMAD R119, R119, UR8, RZ ;  /* 0x0000000877777c24 */ /* 0x000fc6000f8e02ff */
[----:B------:R-:W-:Y:S01]  /*7de0*/  STL [R1+0x2a0], R126 ;  /* 0x0002a07e01007387 */ /* 0x000fe20000100800 */
[----:B0-----:R-:W-:Y:S02]  /*7df0*/  @P1 IMAD.MOV.U32 R90, RZ, RZ, R124 ;  /* 0x000000ffff5a1224 */ /* 0x001fe400078e007c */
[----:B------:R-:W-:Y:S01]  /*7e00*/  @P1 IMAD.MOV.U32 R91, RZ, RZ, R125 ;  /* 0x000000ffff5b1224 */ /* 0x000fe200078e007d */
[----:B------:R0:W-:Y:S01]  /*7e10*/  STL [R1+0x29c], R123 ;  /* 0x00029c7b01007387 */ /* 0x0001e20000100800 */
[----:B------:R-:W-:Y:S02]  /*7e20*/  PRMT R17, RZ, 0x7610, R17 ;  /* 0x00007610ff117816 */ /* 0x000fe40000000011 */
[----:B------:R-:W-:Y:S01]  /*7e30*/  SEL R118, R159, R118, !P2 ;  /* 0x000000769f767207 */ /* 0x000fe20005000000 */
[----:B------:R1:W2:Y:S01]  /*7e40*/  @P1 LDG.E.U8 R16, desc[UR26][R90.64] ;  /* 0x0000001a5a101981 */ /* 0x0002a2000c1e1100 */
[----:B0-----:R-:W-:-:S03]  /*7e50*/  IADD3 R123, P5, PT, R120, R85, RZ ;  /* 0x00000055787b7210 */ /* 0x001fc60007fbe0ff */
[----:B------:R0:W-:Y:S01]  /*7e60*/  STL [R1+0x2b8], R124 ;  /* 0x0002b87c01007387 */ /* 0x0001e20000100800 */
[----:B-1----:R-:W-:-:S03]  /*7e70*/  @P1 IMAD.MOV.U32 R90, RZ, RZ, R122 ;  /* 0x000000ffff5a1224 */ /* 0x002fc600078e007a */
[----:B------:R-:W-:Y:S01]  /*7e80*/  STL [R1+0x2b4], R125 ;  /* 0x0002b47d01007387 */ /* 0x000fe20000100800 */
[----:B------:R-:W-:-:S03]  /*7e90*/  @P1 IMAD.MOV.U32 R91, RZ, RZ, R121 ;  /* 0x000000ffff5b1224 */ /* 0x000fc600078e0079 */
[----:B------:R1:W-:Y:S01]  /*7ea0*/  STL [R1+0x2d0], R122 ;  /* 0x0002d07a01007387 */ /* 0x0003e20000100800 */
[----:B0-----:R-:W-:Y:S01]  /*7eb0*/  LEA.HI.X.SX32 R124, R120, R84, 0x1, P5 ;  /* 0x00000054787c7211 */ /* 0x001fe200028f0eff */
[----:B------:R-:W-:Y:S01]  /*7ec0*/  IMAD R118, R118, UR8, RZ ;  /* 0x0000000876767c24 */ /* 0x000fe2000f8e02ff */
[----:B------:R-:W-:Y:S01]  /*7ed0*/  PRMT R14, RZ, 0x7610, R14 ;  /* 0x00007610ff0e7816 */ /* 0x000fe2000000000e */
[----:B------:R0:W2:Y:S01]  /*7ee0*/  @P1 LDG.E.U8 R17, desc[UR26][R90.64] ;  /* 0x0000001a5a111981 */ /* 0x0000a2000c1e1100 */
[----:B------:R-:W-:Y:S02]  /*7ef0*/  SEL R204, R159, R117, !P2 ;  /* 0x000000759fcc7207 */ /* 0x000fe40005000000 */
[----:B-1----:R-:W-:-:S03]  /*7f00*/  IADD3 R122, P5, PT, R119, R85, RZ ;  /* 0x00000055777a7210 */ /* 0x002fc60007fbe0ff */
[----:B------:R-:W-:Y:S01]  /*7f10*/  IMAD R204, R204, UR8, RZ ;  /* 0x00000008cccc7c24 */ /* 0x000fe2000f8e02ff */
[----:B------:R-:W-:Y:S01]  /*7f20*/  LEA.HI.X.SX32 R119, R119, R84, 0x1, P5 ;  /* 0x0000005477777211 */ /* 0x000fe200028f0eff */
[----:B0-----:R-:W-:Y:S02]  /*7f30*/  @P1 IMAD.MOV.U32 R90, RZ, RZ, R123 ;  /* 0x000000ffff5a1224 */ /* 0x001fe400078e007b */
[----:B------:R-:W-:Y:S01]  /*7f40*/  @P1 IMAD.MOV.U32 R91, RZ, RZ, R124 ;  /* 0x000000ffff5b1224 */ /* 0x000fe200078e007c */
[----:B------:R-:W-:Y:S01]  /*7f50*/  IADD3 R120, P5, PT, R118, R85, RZ ;  /* 0x0000005576787210 */ /* 0x000fe20007fbe0ff */
[----:B------:R0:W-:Y:S01]  /*7f60*/  STL [R1+0x2cc], R121 ;  /* 0x0002cc7901007387 */ /* 0x0001e20000100800 */
[----:B------:R-:W-:Y:S02]  /*7f70*/  PRMT R15, RZ, 0x7610, R15 ;  /* 0x00007610ff0f7816 */ /* 0x000fe4000000000f */
[----:B------:R-:W-:Y:S01]  /*7f80*/  SEL R212, R159, R116, !P2 ;  /* 0x000000749fd47207 */ /* 0x000fe20005000000 */
[----:B------:R1:W2:Y:S01]  /*7f90*/  @P1 LDG.E.U8 R14, desc[UR26][R90.64] ;  /* 0x0000001a5a0e1981 */ /* 0x0002a2000c1e1100 */
[----:B------:R-:W-:-:S02]  /*7fa0*/  PRMT R12, RZ, 0x7610, R12 ;  /* 0x00007610ff0c7816 */ /* 0x000fc4000000000c */
[----:B0-----:R-:W-:Y:S01]  /*7fb0*/  LEA.HI.X.SX32 R121, R118, R84, 0x1, P5 ;  /* 0x0000005476797211 */ /* 0x001fe200028f0eff */
[----:B-1----:R-:W-:Y:S02]  /*7fc0*/  @P1 IMAD.MOV.U32 R90, RZ, RZ, R122 ;  /* 0x000000ffff5a1224 */ /* 0x002fe400078e007a */
[----:B------:R-:W-:Y:S01]  /*7fd0*/  @P1 IMAD.MOV.U32 R91, RZ, RZ, R119 ;  /* 0x000000ffff5b1224 */ /* 0x000fe200078e0077 */
[-C--:B------:R-:W-:Y:S01]  /*7fe0*/  IADD3 R205, P5, PT, R204, R85.reuse, RZ ;  /* 0x00000055cccd7210 */ /* 0x080fe20007fbe0ff */
[----:B------:R-:W-:Y:S01]  /*7ff0*/  IMAD R212, R212, UR8, RZ ;  /* 0x00000008d4d47c24 */ /* 0x000fe2000f8e02ff */
[----:B------:R-:W-:Y:S02]  /*8000*/  SEL R220, R159, R114, !P2 ;  /* 0x000000729fdc7207 */ /* 0x000fe40005000000 */
[----:B------:R0:W2:Y:S01]  /*8010*/  @P1 LDG.E.U8 R15, desc[UR26][R90.64] ;  /* 0x0000001a5a0f1981 */ /* 0x0000a2000c1e1100 */
[----:B------:R-:W-:Y:S02]  /*8020*/  LEA.HI.X.SX32 R204, R204, R84, 0x1, P5 ;  /* 0x00000054cccc7211 */ /* 0x000fe400028f0eff */
[----:B------:R-:W-:Y:S01]  /*8030*/  IADD3 R213, P5, PT, R212, R85, RZ ;  /* 0x00000055d4d57210 */ /* 0x000fe20007fbe0ff */
[----:B------:R-:W-:Y:S01]  /*8040*/  IMAD R220, R220, UR8, RZ ;  /* 0x00000008dcdc7c24 */ /* 0x000fe2000f8e02ff */
[----:B------:R-:W-:Y:S01]  /*8050*/  PRMT R13, RZ, 0x7610, R13 ;  /* 0x00007610ff0d7816 */ /* 0x000fe2000000000d */
[----:B0-----:R-:W-:-:S02]  /*8060*/  @P1 IMAD.MOV.U32 R90, RZ, RZ, R120 ;  /* 0x000000ffff5a1224 */ /* 0x001fc400078e0078 */
[----:B------:R-:W-:Y:S01]  /*8070*/  @P1 IMAD.MOV.U32 R91, RZ, RZ, R121 ;  /* 0x000000ffff5b1224 */ /* 0x000fe200078e0079 */
[C---:B------:R-:W-:Y:S02]  /*8080*/  SEL R228, R159.reuse, R110, !P2 ;  /* 0x0000006e9fe47207 */ /* 0x040fe40005000000 */
[----:B------:R-:W-:Y:S02]  /*8090*/  LEA.HI.X.SX32 R212, R212, R84, 0x1, P5 ;  /* 0x00000054d4d47211 */ /* 0x000fe400028f0eff */
[----:B------:R0:W2:Y:S01]  /*80a0*/  @P1 LDG.E.U8 R12, desc[UR26][R90.64] ;  /* 0x0000001a5a0c1981 */ /* 0x0000a2000c1e1100 */
[----:B------:R-:W-:Y:S01]  /*80b0*/  IADD3 R221, P5, PT, R220, R85, RZ ;  /* 0x00000055dcdd7210 */ /* 0x000fe20007fbe0ff */
[----:B------:R-:W-:Y:S01]  /*80c0*/  IMAD R228, R228, UR8, RZ ;  /* 0x00000008e4e47c24 */ /* 0x000fe2000f8e02ff */
[----:B------:R-:W-:Y:S02]  /*80d0*/  PRMT R195, RZ, 0x7610, R195 ;  /* 0x00007610ffc37816 */ /* 0x000fe400000000c3 */
[----:B------:R-:W-:Y:S01]  /*80e0*/  SEL R236, R159, R109, !P2 ;  /* 0x0000006d9fec7207 */ /* 0x000fe20005000000 */
[----:B0-----:R-:W-:-:S02]  /*80f0*/  @P1 IMAD.MOV.U32 R90, RZ, RZ, R205 ;  /* 0x000000ffff5a1224 */ /* 0x001fc400078e00cd */
        /* <DEDUP_REMOVED lines=45> */
[----:B------:R-:W-:Y:S01]  /*83d0*/  PRMT R111, RZ, 0x7610, R111 ;  /* 0x00007610ff6f7816 */ /* 0x000fe2000000006f */
[----:B------:R-:W-:Y:S01]  /*83e0*/  STL [R1+0x2e8], R123 ;  /* 0x0002e87b01007387 */ /* 0x000fe20000100800 */
[----:B------:R-:W-:Y:S01]  /*83f0*/  SEL R102, R159, R102, !P2 ;  /* 0x000000669f667207 */ /* 0x000fe20005000000 */
[----:B0-----:R-:W-:Y:S02]  /*8400*/  @P1 IMAD.MOV.U32 R90, RZ, RZ, R118 ;  /* 0x000000ffff5a1224 */ /* 0x001fe400078e0076 */
[----:B------:R-:W-:Y:S01]  /*8410*/  @P1 IMAD.MOV.U32 R91, RZ, RZ, R252 ;  /* 0x000000ffff5b1224 */ /* 0x000fe200078e00fc */
[----:B------:R-:W-:Y:S01]  /*8420*/  STL [R1+0x2e4], R124 ;  /* 0x0002e47c01007387 */ /* 0x000fe20000100800 */
[----:B------:R-:W-:-:S03]  /*8430*/  LEA.HI.X.SX32 R104, R104, R84, 0x1, P5 ;  /* 0x0000005468687211 */ /* 0x000fc600028f0eff */
[----:B------:R0:W2:Y:S01]  /*8440*/  @P1 LDG.E.U8 R132, desc[UR26][R90.64] ;  /* 0x0000001a5a841981 */ /* 0x0000a2000c1e1100 */
[----:B------:R-:W-:-:S03]  /*8450*/  IADD3 R105, P5, PT, R103, R85, RZ ;  /* 0x0000005567697210 */ /* 0x000fc60007fbe0ff */
[----:B------:R-:W-:Y:S01]  /*8460*/  STL [R1+0x300], R122 ;  /* 0x0003007a01007387 */ /* 0x000fe20000100800 */
[----:B------:R-:W-:-:S03]  /*8470*/  IMAD R102, R102, UR8, RZ ;  /* 0x0000000866667c24 */ /* 0x000fc6000f8e02ff */
[----:B------:R-:W-:Y:S01]  /*8480*/  STL [R1+0x2fc], R119 ;  /* 0x0002fc7701007387 */ /* 0x000fe20000100800 */
[----:B0-----:R-:W-:Y:S02]  /*8490*/  @P1 IMAD.MOV.U32 R90, RZ, RZ, R116 ;  /* 0x000000ffff5a1224 */ /* 0x001fe400078e0074 */
[----:B------:R-:W-:Y:S01]  /*84a0*/  @P1 IMAD.MOV.U32 R91, RZ, RZ, R117 ;  /* 0x000000ffff5b1224 */ /* 0x000fe200078e0075 */
[----:B------:R-:W-:Y:S01]  /*84b0*/  STL [R1+0x318], R120 ;  /* 0x0003187801007387 */ /* 0x000fe20000100800 */
[----:B------:R-:W-:-:S03]  /*84c0*/  PRMT R20, RZ, 0x7610, R20 ;  /* 0x00007610ff147816 */ /* 0x000fc60000000014 */
[----:B------:R-:W-:Y:S01]  /*84d0*/  STL [R1+0x314], R121 ;  /* 0x0003147901007387 */ /* 0x000fe20000100800 */
[----:B------:R-:W-:-:S03]  /*84e0*/  SEL R101, R159, R101, !P2 ;  /* 0x000000659f657207 */ /* 0x000fc60005000000 */
[----:B------:R-:W-:Y:S01]  /*84f0*/  STL [R1], R118 ;  /* 0x0000007601007387 */ /* 0x000fe20000100800 */
[----:B------:R-:W-:-:S03]  /*8500*/  LEA.HI.X.SX32 R107, R103, R84, 0x1, P5 ;  /* 0x00000054676b7211 */ /* 0x000fc600028f0eff */
[----:B------:R-:W-:Y:S04]  /*8510*/  STL [R1+0x20], R116 ;  /* 0x0000207401007387 */ /* 0x000fe80000100800 */
[----:B------:R0:W2:Y:S04]  /*8520*/  @P1 LDG.E.U8 R111, desc[UR26][R90.64] ;  /* 0x0000001a5a6f1981 */ /* 0x0000a8000c1e1100 */
        /* <DEDUP_REMOVED lines=9> */
[----:B0-----:R-:W-:Y:S01]  /*85c0*/  IADD3 R104, P5, PT, R102, R85, RZ ;  /* 0x0000005566687210 */ /* 0x001fe20007fbe0ff */
[----:B-1----:R-:W-:-:S03]  /*85d0*/  @P1 IMAD.MOV.U32 R90, RZ, RZ, R105 ;  /* 0x000000ffff5a1224 */ /* 0x002fc600078e0069 */
[-C--:B------:R-:W-:Y:S01]  /*85e0*/  LEA.HI.X.SX32 R102, R102, R84.reuse, 0x1, P5 ;  /* 0x0000005466667211 */ /* 0x080fe200028f0eff */
[----:B------:R-:W-:Y:S01]  /*85f0*/  @P1 IMAD.MOV.U32 R91, RZ, RZ, R107 ;  /* 0x000000ffff5b1224 */ /* 0x000fe200078e006b */
[----:B------:R-:W-:Y:S01]  /*8600*/  IADD3 R103, P5, PT, R101, R85, RZ ;  /* 0x0000005565677210 */ /* 0x000fe20007fbe0ff */
[----:B------:R-:W-:Y:S01]  /*8610*/  IMAD R100, R100, UR8, RZ ;  /* 0x0000000864647c24 */ /* 0x000fe2000f8e02ff */
[----:B------:R-:W-:Y:S02]  /*8620*/  PRMT R10, RZ, 0x7610, R10 ;  /* 0x00007610ff0a7816 */ /* 0x000fe4000000000a */
[----:B------:R0:W2:Y:S01]  /*8630*/  @P1 LDG.E.U8 R9, desc[UR26][R90.64] ;  /* 0x0000001a5a091981 */ /* 0x0000a2000c1e1100 */
[----:B------:R-:W-:Y:S02]  /*8640*/  SEL R99, R159, R99, !P2 ;  /* 0x000000639f637207 */ /* 0x000fe40005000000 */
[----:B------:R-:W-:Y:S01]  /*8650*/  LEA.HI.X.SX32 R101, R101, R84, 0x1, P5 ;  /* 0x0000005465657211 */ /* 0x000fe200028f0eff */
[----:B------:R1:W-:Y:S01]  /*8660*/  STL [R1+0x60], R105 ;  /* 0x0000606901007387 */ /* 0x0003e20000100800 */
[----:B------:R-:W-:Y:S01]  /*8670*/  SEL R97, R159, R97, !P2 ;  /* 0x000000619f617207 */ /* 0x000fe20005000000 */
[----:B------:R-:W-:-:S02]  /*8680*/  IMAD R99, R99, UR8, RZ ;  /* 0x0000000863637c24 */ /* 0x000fc4000f8e02ff */
[----:B0-----:R-:W-:Y:S02]  /*8690*/  @P1 IMAD.MOV.U32 R90, RZ, RZ, R104 ;  /* 0x000000ffff5a1224 */ /* 0x001fe400078e0068 */
[----:B------:R-:W-:Y:S01]  /*86a0*/  @P1 IMAD.MOV.U32 R91, RZ, RZ, R102 ;  /* 0x000000ffff5b1224 */ /* 0x000fe200078e0066 */
[----:B------:R-:W-:Y:S02]  /*86b0*/  PRMT R7, RZ, 0x7610, R7 ;  /* 0x00007610ff077816 */ /* 0x000fe40000000007 */
[----:B-1----:R-:W-:Y:S02]  /*86c0*/  IADD3 R105, P5, PT, R100, R85, RZ ;  /* 0x0000005564697210 */ /* 0x002fe40007fbe0ff */
[----:B------:R0:W2:Y:S01]  /*86d0*/  @P1 LDG.E.U8 R10, desc[UR26][R90.64] ;  /* 0x0000001a5a0a1981 */ /* 0x0000a2000c1e1100 */
[----:B------:R-:W-:Y:S01]  /*86e0*/  SEL R96, R159, R96, !P2 ;  /* 0x000000609f607207 */ /* 0x000fe20005000000 */
[----:B------:R-:W-:Y:S02]  /*86f0*/  IMAD R97, R97, UR8, RZ ;  /* 0x0000000861617c24 */ /* 0x000fe4000f8e02ff */
[----:B------:R1:W-:Y:S04]  /*8700*/  STL [R1+0x5c], R107 ;  /* 0x00005c6b01007387 */ /* 0x0003e80000100800 */
[----:B------:R3:W-:Y:S01]  /*8710*/  STL [R1+0x80], R104 ;  /* 0x0000806801007387 */ /* 0x0007e20000100800 */
[----:B0-----:R-:W-:-:S02]  /*8720*/  @P1 IMAD.MOV.U32 R90, RZ, RZ, R103 ;  /* 0x000000ffff5a1224 */ /* 0x001fc400078e0067 */
[----:B------:R-:W-:Y:S01]  /*8730*/  @P1 IMAD.MOV.U32 R91, RZ, RZ, R101 ;  /* 0x000000ffff5b1224 */ /* 0x000fe200078e0065 */
[----:B-1----:R-:W-:Y:S01]  /*8740*/  LEA.HI.X.SX32 R107, R100, R84, 0x1, P5 ;  /* 0x00000054646b7211 */ /* 0x002fe200028f0eff */
[----:B------:R0:W-:Y:S01]  /*8750*/  STL [R1+0x7c], R102 ;  /* 0x00007c6601007387 */ /* 0x0001e20000100800 */
[----:B---3--:R-:W-:-:S03]  /*8760*/  IADD3 R104, P5, PT, R99, R85, RZ ;  /* 0x0000005563687210 */ /* 0x008fc60007fbe0ff */
[----:B------:R1:W3:Y:S01]  /*8770*/  @P1 LDG.E.U8 R7, desc[UR26][R90.64] ;  /* 0x0000001a5a071981 */ /* 0x0002e2000c1e1100 */
[----:B------:R-:W-:Y:S02]  /*8780*/  LEA.HI.X.SX32 R99, R99, R84, 0x1, P5 ;  /* 0x0000005463637211 */ /* 0x000fe400028f0eff */
[----:B0-----:R-:W-:Y:S02]  /*8790*/  IADD3 R102, P5, PT, R97, R85, RZ ;  /* 0x0000005561667210 */ /* 0x001fe40007fbe0ff */
[----:B-1----:R-:W-:Y:S01]  /*87a0*/  SEL R90, R159, R95, !P2 ;  /* 0x0000005f9f5a7207 */ /* 0x002fe20005000000 */
[----:B------:R-:W-:Y:S01]  /*87b0*/  IMAD R95, R96, UR8, RZ ;  /* 0x00000008605f7c24 */ /* 0x000fe2000f8e02ff */
[----:B------:R0:W-:Y:S01]  /*87c0*/  STL [R1+0xa0], R103 ;  /* 0x0000a06701007387 */ /* 0x0001e20000100800 */
[----:B------:R-:W-:Y:S01]  /*87d0*/  PRMT R249, RZ, 0x7610, R249 ;  /* 0x00007610fff97816 */ /* 0x000fe200000000f9 */
[----:B------:R-:W-:Y:S02]  /*87e0*/  @P1 IMAD.MOV.U32 R91, RZ, RZ, R107 ;  /* 0x000000ffff5b1224 */ /* 0x000fe400078e006b */
[----:B------:R-:W-:-:S02]  /*87f0*/  IMAD R96, R90, UR8, RZ ;  /* 0x000000085a607c24 */ /* 0x000fc4000f8e02ff */
[----:B------:R-:W-:Y:S01]  /*8800*/  @P1 IMAD.MOV.U32 R90, RZ, RZ, R105 ;  /* 0x000000ffff5a1224 */ /* 0x000fe200078e0069 */
[-C--:B0-----:R-:W-:Y:S01]  /*8810*/  LEA.HI.X.SX32 R103, R97, R84.reuse, 0x1, P5 ;  /* 0x0000005461677211 */ /* 0x081fe200028f0eff */
[----:B------:R0:W-:Y:S01]  /*8820*/  STL [R1+0x9c], R101 ;  /* 0x00009c6501007387 */ /* 0x0001e20000100800 */
[C---:B------:R-:W-:Y:S02]  /*8830*/  IADD3 R100, P5, PT, R95.reuse, R85, RZ ;  /* 0x000000555f647210 */ /* 0x040fe40007fbe0ff */
[----:B------:R-:W-:Y:S01]  /*8840*/  PRMT R8, RZ, 0x7610, R8 ;  /* 0x00007610ff087816 */ /* 0x000fe20000000008 */
[----:B------:R1:W2:Y:S04]  /*8850*/  @P1 LDG.E.U8 R249, desc[UR26][R90.64] ;  /* 0x0000001a5af91981 */ /* 0x0002a8000c1e1100 */
[----:B------:R-:W-:Y:S01]  /*8860*/  STL [R1+0xc0], R105 ;  /* 0x0000c06901007387 */ /* 0x000fe20000100800 */
[----:B0-----:R-:W-:-:S02]  /*8870*/  LEA.HI.X.SX32 R101, R95, R84, 0x1, P5 ;  /* 0x000000545f657211 */ /* 0x001fc400028f0eff */
[----:B------:R-:W-:Y:S01]  /*8880*/  IADD3 R97, P5, PT, R96, R85, RZ ;  /* 0x0000005560617210 */ /* 0x000fe20007fbe0ff */
[----:B------:R-:W-:Y:S01]  /*8890*/  STL [R1+0xbc], R107 ;  /* 0x0000bc6b01007387 */ /* 0x000fe20000100800 */
[----:B-1----:R-:W-:Y:S02]  /*88a0*/  @P1 IMAD.MOV.U32 R90, RZ, RZ, R104 ;  /* 0x000000ffff5a1224 */ /* 0x002fe400078e0068 */
[----:B------:R-:W-:Y:S01]  /*88b0*/  @P1 IMAD.MOV.U32 R91, RZ, RZ, R99 ;  /* 0x000000ffff5b1224 */ /* 0x000fe200078e0063 */
[----:B------:R-:W-:Y:S01]  /*88c0*/  STL [R1+0xe0], R104 ;  /* 0x0000e06801007387 */ /* 0x000fe20000100800 */
[----:B------:R-:W-:-:S03]  /*88d0*/  PRMT R5, RZ, 0x7610, R5 ;  /* 0x00007610ff057816 */ /* 0x000fc60000000005 */
[----:B------:R0:W-:Y:S04]  /*88e0*/  STL [R1+0xdc], R99 ;  /* 0x0000dc6301007387 */ /* 0x0001e80000100800 */
[----:B------:R1:W2:Y:S01]  /*88f0*/  @P1 LDG.E.U8 R8, desc[UR26][R90.64] ;  /* 0x0000001a5a081981 */ /* 0x0002a2000c1e1100 */
[----:B0-----:R-:W-:Y:S02]  /*8900*/  LEA.HI.X.SX32 R99, R96, R84, 0x1, P5 ;  /* 0x0000005460637211 */ /* 0x001fe400028f0eff */
[----:B------:R-:W-:Y:S01]  /*8910*/  ISETP.GT.U32.AND P5, PT, R88, R94, PT ;  /* 0x0000005e5800720c */ /* 0x000fe20003fa4070 */
[----:B-1----:R-:W-:Y:S02]  /*8920*/  @P1 IMAD.MOV.U32 R90, RZ, RZ, R102 ;  /* 0x000000ffff5a1224 */ /* 0x002fe400078e0066 */
[----:B------:R-:W-:Y:S01]  /*8930*/  @P1 IMAD.MOV.U32 R91, RZ, RZ, R103 ;  /* 0x000000ffff5b1224 */ /* 0x000fe200078e0067 */
[----:B------:R-:W-:-:S04]  /*8940*/  PRMT R6, RZ, 0x7610, R6 ;  /* 0x00007610ff067816 */ /* 0x000fc80000000006 */
[----:B------:R0:W2:Y:S01]  /*8950*/  @P1 LDG.E.U8 R5, desc[UR26][R90.64] ;  /* 0x0000001a5a051981 */ /* 0x0000a2000c1e1100 */
[----:B------:R-:W-:Y:S01]  /*8960*/  LOP3.LUT R95, R87, 0x7c, RZ, 0xfc, !PT ;  /* 0x0000007c575f7812 */ /* 0x000fe200078efcff */
[----:B------:R-:W-:Y:S01]  /*8970*/  IMAD.MOV.U32 R109, RZ, RZ, R92 ;  /* 0x000000ffff6d7224 */ /* 0x000fe200078e005c */
[----:B------:R-:W-:Y:S02]  /*8980*/  PRMT R3, RZ, 0x7610, R3 ;  /* 0x00007610ff037816 */ /* 0x000fe40000000003 */
[----:B------:R-:W-:Y:S02]  /*8990*/  @!P5 IMAD.IADD R94, R94, 0x1, -R88 ;  /* 0x000000015e5ed824 */ /* 0x000fe400078e0a58 */
[----:B0-----:R-:W-:Y:S02]  /*89a0*/  @P1 IMAD.MOV.U32 R90, RZ, RZ, R100 ;  /* 0x000000ffff5a1224 */ /* 0x001fe400078e0064 */
[----:B------:R-:W-:Y:S01]  /*89b0*/  @P1 IMAD.MOV.U32 R91, RZ, RZ, R101 ;  /* 0x000000ffff5b1224 */ /* 0x000fe200078e0065 */
[----:B------:R-:W-:-:S04]  /*89c0*/  IABS R116, R95 ;  /* 0x0000005f00747213 */ /* 0x000fc80000000000 */
[----:B------:R0:W2:Y:S01]  /*89d0*/  @P1 LDG.E.U8 R6, desc[UR26][R90.64] ;  /* 0x0000001a5a061981 */ /* 0x0000a2000c1e1100 */
[----:B------:R-:W-:Y:S01]  /*89e0*/  @!P4 IMAD.MOV R109, RZ, RZ, -R109 ;  /* 0x000000ffff6dc224 */ /* 0x000fe200078e0a6d */
[----:B------:R-:W-:Y:S01]  /*89f0*/  ISETP.GT.U32.AND P4, PT, R88, R94, PT ;  /* 0x0000005e5800720c */ /* 0x000fe20003f84070 */
[----:B0-----:R-:W-:Y:S02]  /*8a00*/  @P1 IMAD.MOV.U32 R90, RZ, RZ, R97 ;  /* 0x000000ffff5a1224 */ /* 0x001fe400078e0061 */
[----:B------:R-:W-:-:S05]  /*8a10*/  @P1 IMAD.MOV.U32 R91, RZ, RZ, R99 ;  /* 0x000000ffff5b1224 */ /* 0x000fca00078e0063 */
[----:B------:R0:W2:Y:S01]  /*8a20*/  @P1 LDG.E.U8 R3, desc[UR26][R90.64] ;  /* 0x0000001a5a031981 */ /* 0x0000a2000c1e1100 */
[----:B------:R-:W-:Y:S01]  /*8a30*/  IMAD.MOV.U32 R110, RZ, RZ, R89 ;  /* 0x000000ffff6e7224 */ /* 0x000fe200078e0059 */
[----:B0-----:R-:W-:Y:S01]  /*8a40*/  LOP3.LUT R90, R87, 0x84, RZ, 0xfc, !PT ;  /* 0x00000084575a7812 */ /* 0x001fe200078efcff */
[----:B------:R-:W-:-:S03]  /*8a50*/  IMAD.HI.U32 R91, R86, R116, RZ ;  /* 0x00000074565b7227 */ /* 0x000fc600078e00ff */
[----:B------:R-:W-:Y:S01]  /*8a60*/  IABS R117, R90 ;  /* 0x0000005a00757213 */ /* 0x000fe20000000000 */
[----:B------:R-:W-:-:S04]  /*8a70*/  IMAD.MOV R91, RZ, RZ, -R91 ;  /* 0x000000ffff5b7224 */ /* 0x000fc800078e0a5b */
[----:B------:R-:W-:Y:S02]  /*8a80*/  IMAD R116, R88, R91, R116 ;  /* 0x0000005b58747224 */ /* 0x000fe400078e0274 */
[----:B------:R-:W-:-:S04]  /*8a90*/  IMAD.HI.U32 R89, R86, R117, RZ ;  /* 0x0000007556597227 */ /* 0x000fc800078e00ff */
[----:B------:R-:W-:Y:S01]  /*8aa0*/  @!P4 IMAD.IADD R94, R94, 0x1, -R88 ;  /* 0x000000015e5ec824 */ /* 0x000fe200078e0a58 */
[C---:B------:R-:W-:Y:S01]  /*8ab0*/  ISETP.GT.U32.AND P4, PT, R88.reuse, R116, PT ;  /* 0x000000745800720c */ /* 0x040fe20003f84070 */
[----:B------:R-:W-:Y:S02]  /*8ac0*/  IMAD.MOV R89, RZ, RZ, -R89 ;  /* 0x000000ffff597224 */ /* 0x000fe400078e0a59 */
[----:B------:R-:W-:Y:S02]  /*8ad0*/  IMAD.MOV.U32 R114, RZ, RZ, R94 ;  /* 0x000000ffff727224 */ /* 0x000fe400078e005e */
[----:B------:R-:W-:Y:S01]  /*8ae0*/  IMAD R117, R88, R89, R117 ;  /* 0x0000005958757224 */ /* 0x000fe200078e0275 */
[----:B------:R-:W-:Y:S01]  /*8af0*/  LOP3.LUT R91, R87, 0x8a, RZ, 0xfc, !PT ;  /* 0x0000008a575b7812 */ /* 0x000fe200078efcff */
[----:B------:R-:W-:-:S03]  /*8b00*/  @!P3 IMAD.MOV R114, RZ, RZ, -R114 ;  /* 0x000000ffff72b224 */ /* 0x000fc600078e0a72 */
[----:B------:R-:W-:Y:S01]  /*8b10*/  ISETP.GT.U32.AND P3, PT, R88, R117, PT ;  /* 0x000000755800720c */ /* 0x000fe20003f64070 */
[----:B------:R-:W-:Y:S01]  /*8b20*/  @!P6 IMAD.MOV R110, RZ, RZ, -R110 ;  /* 0x000000ffff6ee224 */ /* 0x000fe200078e0a6e */
[----:B------:R-:W-:Y:S01]  /*8b30*/  ISETP.GE.AND P6, PT, R90, RZ, PT ;  /* 0x000000ff5a00720c */ /* 0x000fe20003fc6270 */
[----:B------:R-:W-:Y:S01]  /*8b40*/  @!P4 IMAD.IADD R116, R116, 0x1, -R88 ;  /* 0x000000017474c824 */ /* 0x000fe200078e0a58 */
[----:B------:R-:W-:-:S04]  /*8b50*/  IABS R90, R91 ;  /* 0x0000005b005a7213 */ /* 0x000fc80000000000 */
[----:B------:R-:W-:Y:S01]  /*8b60*/  ISETP.GT.U32.AND P4, PT, R88, R116, PT ;  /* 0x000000745800720c */ /* 0x000fe20003f84070 */
[----:B------:R-:W-:-:S04]  /*8b70*/  IMAD.HI.U32 R89, R86, R90, RZ ;  /* 0x0000005a56597227 */ /* 0x000fc800078e00ff */
[----:B------:R-:W-:Y:S02]  /*8b80*/  IMAD.MOV R89, RZ, RZ, -R89 ;  /* 0x000000ffff597224 */ /* 0x000fe400078e0a59 */
[----:B------:R-:W-:Y:S02]  /*8b90*/  @!P3 IMAD.IADD R117, R117, 0x1, -R88 ;  /* 0x000000017575b824 */ /* 0x000fe400078e0a58 */
[C---:B------:R-:W-:Y:S01]  /*8ba0*/  IMAD R90, R88.reuse, R89, R90 ;  /* 0x00000059585a7224 */ /* 0x040fe200078e025a */
[----:B------:R-:W-:Y:S02]  /*8bb0*/  LOP3.LUT R89, R87, 0x8c, RZ, 0xfc, !PT ;  /* 0x0000008c57597812 */ /* 0x000fe400078efcff */
[----:B------:R-:W-:Y:S01]  /*8bc0*/  ISETP.GT.U32.AND P3, PT, R88, R117, PT ;  /* 0x000000755800720c */ /* 0x000fe20003f64070 */
[----:B------:R-:W-:Y:S01]  /*8bd0*/  @!P4 IMAD.IADD R116, R116, 0x1, -R88 ;  /* 0x000000017474c824 */ /* 0x000fe200078e0a58 */
[----:B------:R-:W-:Y:S02]  /*8be0*/  IABS R119, R89 ;  /* 0x0000005900777213 */ /* 0x000fe40000000000 */
[----:B------:R-:W-:-:S02]  /*8bf0*/  ISETP.GT.U32.AND P4, PT, R88, R90, PT ;  /* 0x0000005a5800720c */ /* 0x000fc40003f84070 */
[----:B------:R-:W-:Y:S01]  /*8c00*/  ISETP.GE.AND P5, PT, R95, RZ, PT ;  /* 0x000000ff5f00720c */ /* 0x000fe20003fa6270 */
[----:B------:R-:W-:-:S04]  /*8c10*/  IMAD.HI.U32 R92, R86, R119, RZ ;  /* 0x00000077565c7227 */ /* 0x000fc800078e00ff */
[----:B------:R-:W-:Y:S02]  /*8c20*/  IMAD.MOV R92, RZ, RZ, -R92 ;  /* 0x000000ffff5c7224 */ /* 0x000fe400078e0a5c */
[--C-:B------:R-:W-:Y:S02]  /*8c30*/  @!P3 IMAD.IADD R117, R117, 0x1, -R88.reuse ;  /* 0x000000017575b824 */ /* 0x100fe400078e0a58 */
[----:B------:R-:W-:Y:S02]  /*8c40*/  IMAD R119, R88, R92, R119 ;  /* 0x0000005c58777224 */ /* 0x000fe400078e0277 */
[----:B------:R-:W-:Y:S01]  /*8c50*/  @!P6 IMAD.MOV R117, RZ, RZ, -R117 ;  /* 0x000000ffff75e224 */ /* 0x000fe200078e0a75 */
[----:B------:R-:W-:Y:S01]  /*8c60*/  ISETP.GE.AND P6, PT, R89, RZ, PT ;  /* 0x000000ff5900720c */ /* 0x000fe20003fc6270 */
[----:B------:R-:W-:Y:S01]  /*8c70*/  @!P4 IMAD.IADD R90, R90, 0x1, -R88 ;  /* 0x000000015a5ac824 */ /* 0x000fe200078e0a58 */
[----:B------:R-:W-:Y:S01]  /*8c80*/  LOP3.LUT R89, R87, 0x92, RZ, 0xfc, !PT ;  /* 0x0000009257597812 */ /* 0x000fe200078efcff */
[----:B------:R-:W-:Y:S01]  /*8c90*/  STL [R1+0x100], R102 ;  /* 0x0001006601007387 */ /* 0x000fe20000100800 */
[----:B------:R-:W-:Y:S01]  /*8ca0*/  @!P5 IMAD.MOV R116, RZ, RZ, -R116 ;  /* 0x000000ffff74d224 */ /* 0x000fe200078e0a74 */
[----:B------:R-:W-:-:S02]  /*8cb0*/  ISETP.GT.U32.AND P5, PT, R88, R119, PT ;  /* 0x000000775800720c */ /* 0x000fc40003fa4070 */
[----:B------:R0:W-:Y:S01]  /*8cc0*/  STL [R1+0xfc], R103 ;  /* 0x0000fc6701007387 */ /* 0x0001e20000100800 */
[----:B------:R-:W-:Y:S02]  /*8cd0*/  ISETP.GT.U32.AND P4, PT, R88, R90, PT ;  /* 0x0000005a5800720c */ /* 0x000fe40003f84070 */
[----:B------:R-:W-:Y:S02]  /*8ce0*/  ISETP.GE.AND P3, PT, R91, RZ, PT ;  /* 0x000000ff5b00720c */ /* 0x000fe40003f66270 */
[----:B0-----:R-:W-:-:S05]  /*8cf0*/  IABS R103, R89 ;  /* 0x0000005900677213 */ /* 0x001fca0000000000 */
[----:B------:R-:W-:-:S04]  /*8d00*/  IMAD.HI.U32 R91, R86, R103, RZ ;  /* 0x00000067565b7227 */ /* 0x000fc800078e00ff */
[----:B------:R-:W-:Y:S02]  /*8d10*/  IMAD.MOV R91, RZ, RZ, -R91 ;  /* 0x000000ffff5b7224 */ /* 0x000fe400078e0a5b */
[--C-:B------:R-:W-:Y:S02]  /*8d20*/  @!P5 IMAD.IADD R119, R119, 0x1, -R88.reuse ;  /* 0x000000017777d824 */ /* 0x100fe400078e0a58 */
[----:B------:R-:W-:Y:S02]  /*8d30*/  @!P4 IMAD.IADD R90, R90, 0x1, -R88 ;  /* 0x000000015a5ac824 */ /* 0x000fe400078e0a58 */
[C---:B------:R-:W-:Y:S01]  /*8d40*/  IMAD R103, R88.reuse, R91, R103 ;  /* 0x0000005b58677224 */ /* 0x040fe200078e0267 */
[----:B------:R-:W-:Y:S01]  /*8d50*/  ISETP.GT.U32.AND P5, PT, R88, R119, PT ;  /* 0x000000775800720c */ /* 0x000fe20003fa4070 */
[----:B------:R-:W-:-:S03]  /*8d60*/  @!P3 IMAD.MOV R90, RZ, RZ, -R90 ;  /* 0x000000ffff5ab224 */ /* 0x000fc600078e0a5a */
[----:B------:R-:W-:Y:S02]  /*8d70*/  ISETP.GT.U32.AND P3, PT, R88, R103, PT ;  /* 0x000000675800720c */ /* 0x000fe40003f64070 */
[----:B------:R-:W-:Y:S02]  /*8d80*/  ISETP.GE.AND P4, PT, R89, RZ, PT ;  /* 0x000000ff5900720c */ /* 0x000fe40003f86270 */
[----:B------:R-:W-:-:S04]  /*8d90*/  LOP3.LUT R89, R87, 0x94, RZ, 0xfc, !PT ;  /* 0x0000009457597812 */ /* 0x000fc800078efcff */
[----:B------:R-:W-:Y:S01]  /*8da0*/  IABS R121, R89 ;  /* 0x0000005900797213 */ /* 0x000fe20000000000 */
[--C-:B------:R-:W-:Y:S01]  /*8db0*/  @!P5 IMAD.IADD R119, R119, 0x1, -R88.reuse ;  /* 0x000000017777d824 */ /* 0x100fe200078e0a58 */
[----:B------:R-:W-:Y:S01]  /*8dc0*/  ISETP.GE.AND P5, PT, R89, RZ, PT ;  /* 0x000000ff5900720c */ /* 0x000fe20003fa6270 */
[----:B------:R-:W-:Y:S01]  /*8dd0*/  STL [R1+0x120], R100 ;  /* 0x0001206401007387 */ /* 0x000fe20000100800 */
[----:B------:R-:W-:Y:S01]  /*8de0*/  LOP3.LUT R89, R87, 0x9a, RZ, 0xfc, !PT ;  /* 0x0000009a57597812 */ /* 0x000fe200078efcff */
[----:B------:R-:W-:Y:S02]  /*8df0*/  @!P3 IMAD.IADD R103, R103, 0x1, -R88 ;  /* 0x000000016767b824 */ /* 0x000fe400078e0a58 */
[----:B------:R-:W-:Y:S01]  /*8e00*/  IMAD.HI.U32 R91, R86, R121, RZ ;  /* 0x00000079565b7227 */ /* 0x000fe200078e00ff */
[----:B------:R-:W-:Y:S02]  /*8e10*/  STL [R1+0x11c], R101 ;  /* 0x00011c6501007387 */ /* 0x000fe40000100800 */
[----:B------:R-:W-:-:S02]  /*8e20*/  ISETP.GT.U32.AND P3, PT, R88, R103, PT ;  /* 0x000000675800720c */ /* 0x000fc40003f64070 */
[----:B------:R-:W-:Y:S01]  /*8e30*/  STL [R1+0x148], R97 ;  /* 0x0001486101007387 */ /* 0x000fe20000100800 */
[----:B------:R-:W-:-:S03]  /*8e40*/  IMAD.MOV R91, RZ, RZ, -R91 ;  /* 0x000000ffff5b7224 */ /* 0x000fc600078e0a5b */
[----:B------:R0:W-:Y:S01]  /*8e50*/  STL [R1+0x144], R99 ;  /* 0x0001446301007387 */ /* 0x0001e20000100800 */
[----:B------:R-:W-:Y:S01]  /*8e60*/  IMAD R121, R88, R91, R121 ;  /* 0x0000005b58797224 */ /* 0x000fe200078e0279 */
[----:B0-----:R-:W-:Y:S01]  /*8e70*/  IABS R99, R89 ;  /* 0x0000005900637213 */ /* 0x001fe20000000000 */
[----:B------:R-:W-:-:S04]  /*8e80*/  @!P6 IMAD.MOV R119, RZ, RZ, -R119 ;  /* 0x000000ffff77e224 */ /* 0x000fc800078e0a77 */
[----:B------:R-:W-:Y:S01]  /*8e90*/  IMAD.HI.U32 R91, R86, R99, RZ ;  /* 0x00000063565b7227 */ /* 0x000fe200078e00ff */
[----:B------:R-:W-:-:S03]  /*8ea0*/  ISETP.GT.U32.AND P6, PT, R88, R121, PT ;  /* 0x000000795800720c */ /* 0x000fc60003fc4070 */
[----:B------:R-:W-:Y:S02]  /*8eb0*/  IMAD.MOV R91, RZ, RZ, -R91 ;  /* 0x000000ffff5b7224 */ /* 0x000fe400078e0a5b */
[----:B------:R-:W-:Y:S02]  /*8ec0*/  @!P3 IMAD.IADD R103, R103, 0x1, -R88 ;  /* 0x000000016767b824 */ /* 0x000fe400078e0a58 */
[----:B------:R-:W-:Y:S02]  /*8ed0*/  IMAD R99, R88, R91, R99 ;  /* 0x0000005b58637224 */ /* 0x000fe400078e0263 */
[----:B------:R-:W-:-:S03]  /*8ee0*/  @!P4 IMAD.MOV R103, RZ, RZ, -R103 ;  /* 0x000000ffff67c224 */ /* 0x000fc600078e0a67 */
[C---:B------:R-:W-:Y:S01]  /*8ef0*/  ISETP.GT.U32.AND P4, PT, R88.reuse, R99, PT ;  /* 0x000000635800720c */ /* 0x040fe20003f84070 */
[----:B------:R-:W-:Y:S01]  /*8f00*/  @!P6 IMAD.IADD R121, R121, 0x1, -R88 ;  /* 0x000000017979e824 */ /* 0x000fe200078e0a58 */
[----:B------:R-:W-:Y:S02]  /*8f10*/  ISETP.GE.AND P3, PT, R89, RZ, PT ;  /* 0x000000ff5900720c */ /* 0x000fe40003f66270 */
[----:B------:R-:W-:Y:S02]  /*8f20*/  LOP3.LUT R89, R87, 0x9c, RZ, 0xfc, !PT ;  /* 0x0000009c57597812 */ /* 0x000fe400078efcff */
[----:B------:R-:W-:Y:S02]  /*8f30*/  ISETP.GT.U32.AND P6, PT, R88, R121, PT ;  /* 0x000000795800720c */ /* 0x000fe40003fc4070 */
[----:B------:R-:W-:-:S05]  /*8f40*/  IABS R124, R89 ;  /* 0x00000059007c7213 */ /* 0x000fca0000000000 */
[----:B------:R-:W-:Y:S02]  /*8f50*/  @!P4 IMAD.IADD R99, R99, 0x1, -R88 ;  /* 0x000000016363c824 */ /* 0x000fe400078e0a58 */
[----:B------:R-:W-:-:S03]  /*8f60*/  IMAD.HI.U32 R91, R86, R124, RZ ;  /* 0x0000007c565b7227 */ /* 0x000fc600078e00ff */
[----:B------:R-:W-:Y:S01]  /*8f70*/  ISETP.GT.U32.AND P4, PT, R88, R99, PT ;  /* 0x000000635800720c */ /* 0x000fe20003f84070 */
[----:B------:R-:W-:Y:S01]  /*8f80*/  @!P6 IMAD.IADD R121, R121, 0x1, -R88 ;  /* 0x000000017979e824 */ /* 0x000fe200078e0a58 */
[----:B------:R-:W-:Y:S01]  /*8f90*/  ISETP.GE.AND P6, PT, R89, RZ, PT ;  /* 0x000000ff5900720c */ /* 0x000fe20003fc6270 */
[----:B------:R-:W-:Y:S01]  /*8fa0*/  IMAD.MOV R91, RZ, RZ, -R91 ;  /* 0x000000ffff5b7224 */ /* 0x000fe200078e0a5b */
[----:B------:R-:W-:-:S03]  /*8fb0*/  LOP3.LUT R89, R87, 0xa2, RZ, 0xfc, !PT ;  /* 0x000000a257597812 */ /* 0x000fc600078efcff */
[----:B------:R-:W-:Y:S01]  /*8fc0*/  IMAD R124, R88, R91, R124 ;  /* 0x0000005b587c7224 */ /* 0x000fe200078e027c */
[----:B------:R-:W-:Y:S01]  /*8fd0*/  IABS R91, R89 ;  /* 0x00000059005b7213 */ /* 0x000fe20000000000 */
[----:B------:R-:W-:-:S04]  /*8fe0*/  @!P5 IMAD.MOV R121, RZ, RZ, -R121 ;  /* 0x000000ffff79d224 */ /* 0x000fc800078e0a79 */
[----:B------:R-:W-:Y:S01]  /*8ff0*/  @!P4 IMAD.IADD R99, R99, 0x1, -R88 ;  /* 0x000000016363c824 */ /* 0x000fe200078e0a58 */
[----:B------:R-:W-:Y:S01]  /*9000*/  ISETP.GE.AND P4, PT, R89, RZ, PT ;  /* 0x000000ff5900720c */ /* 0x000fe20003f86270 */
[----:B------:R-:W-:Y:S01]  /*9010*/  IMAD.MOV.U32 R89, RZ, RZ, R91 ;  /* 0x000000ffff597224 */ /* 0x000fe200078e005b */
[----:B------:R-:W-:-:S03]  /*9020*/  ISETP.GT.U32.AND P5, PT, R88, R124, PT ;  /* 0x0000007c5800720c */ /* 0x000fc60003fa4070 */
[----:B------:R-:W-:-:S04]  /*9030*/  IMAD.HI.U32 R92, R86, R89, RZ ;  /* 0x00000059565c7227 */ /* 0x000fc800078e00ff */
[----:B------:R-:W-:Y:S01]  /*9040*/  IMAD.MOV R92, RZ, RZ, -R92 ;  /* 0x000000ffff5c7224 */ /* 0x000fe200078e0a5c */
[----:B------:R-:W-:-:S03]  /*9050*/  LOP3.LUT R91, R87, 0xa4, RZ, 0xfc, !PT ;  /* 0x000000a4575b7812 */ /* 0x000fc600078efcff */
[----:B------:R-:W-:Y:S02]  /*9060*/  IMAD R89, R88, R92, R89 ;  /* 0x0000005c58597224 */ /* 0x000fe400078e0259 */
[----:B------:R-:W-:Y:S02]  /*9070*/  @!P5 IMAD.IADD R124, R124, 0x1, -R88 ;  /* 0x000000017c7cd824 */ /* 0x000fe400078e0a58 */
[----:B------:R-:W-:Y:S01]  /*9080*/  @!P3 IMAD.MOV R99, RZ, RZ, -R99 ;  /* 0x000000ffff63b224 */ /* 0x000fe200078e0a63 */
[C---:B------:R-:W-:Y:S02]  /*9090*/  ISETP.GT.U32.AND P3, PT, R88.reuse, R89, PT ;  /* 0x000000595800720c */ /* 0x040fe40003f64070 */
[----:B------:R-:W-:Y:S02]  /*90a0*/  IABS R123, R91 ;  /* 0x0000005b007b7213 */ /* 0x000fe40000000000 */
[----:B------:R-:W-:-:S03]  /*90b0*/  ISETP.GT.U32.AND P5, PT, R88, R124, PT ;  /* 0x0000007c5800720c */ /* 0x000fc60003fa4070 */
[----:B------:R-:W-:-:S04]  /*90c0*/  IMAD.HI.U32 R92, R86, R123, RZ ;  /* 0x0000007b565c7227 */ /* 0x000fc800078e00ff */
[----:B------:R-:W-:Y:S02]  /*90d0*/  IMAD.MOV R92, RZ, RZ, -R92 ;  /* 0x000000ffff5c7224 */ /* 0x000fe400078e0a5c */
[--C-:B------:R-:W-:Y:S02]  /*90e0*/  @!P3 IMAD.IADD R89, R89, 0x1, -R88.reuse ;  /* 0x000000015959b824 */ /* 0x100fe400078e0a58 */
[----:B------:R-:W-:Y:S02]  /*90f0*/  IMAD R123, R88, R92, R123 ;  /* 0x0000005c587b7224 */ /* 0x000fe400078e027b */
[----:B------:R-:W-:Y:S01]  /*9100*/  @!P5 IMAD.IADD R124, R124, 0x1, -R88 ;  /* 0x000000017c7cd824 */ /* 0x000fe200078e0a58 */
[----:B------:R-:W-:Y:S02]  /*9110*/  ISETP.GE.AND P5, PT, R91, RZ, PT ;  /* 0x000000ff5b00720c */ /* 0x000fe40003fa6270 */
[----:B------:R-:W-:Y:S01]  /*9120*/  LOP3.LUT R91, R87, 0xaa, RZ, 0xfc, !PT ;  /* 0x000000aa575b7812 */ /* 0x000fe200078efcff */
[----:B------:R-:W-:Y:S01]  /*9130*/  @!P6 IMAD.MOV R124, RZ, RZ, -R124 ;  /* 0x000000ffff7ce224 */ /* 0x000fe200078e0a7c */
[----:B------:R-:W-:-:S02]  /*9140*/  ISETP.GT.U32.AND P3, PT, R88, R89, PT ;  /* 0x000000595800720c */ /* 0x000fc40003f64070 */
[----:B------:R-:W-:Y:S02]  /*9150*/  ISETP.GT.U32.AND P6, PT, R88, R123, PT ;  /* 0x0000007b5800720c */ /* 0x000fe40003fc4070 */
[----:B------:R-:W-:-:S05]  /*9160*/  IABS R96, R91 ;  /* 0x0000005b00607213 */ /* 0x000fca0000000000 */
[----:B------:R-:W-:-:S04]  /*9170*/  IMAD.HI.U32 R92, R86, R96, RZ ;  /* 0x00000060565c7227 */ /* 0x000fc800078e00ff */
[----:B------:R-:W-:Y:S02]  /*9180*/  IMAD.MOV R92, RZ, RZ, -R92 ;  /* 0x000000ffff5c7224 */ /* 0x000fe400078e0a5c */
[--C-:B------:R-:W-:Y:S01]  /*9190*/  @!P3 IMAD.IADD R89, R89, 0x1, -R88.reuse ;  /* 0x000000015959b824 */ /* 0x100fe200078e0a58 */
[----:B------:R-:W-:Y:S01]  /*91a0*/  ISETP.GE.AND P3, PT, R91, RZ, PT ;  /* 0x000000ff5b00720c */ /* 0x000fe20003f66270 */
[----:B------:R-:W-:Y:S01]  /*91b0*/  @!P6 IMAD.IADD R123, R123, 0x1, -R88 ;  /* 0x000000017b7be824 */ /* 0x000fe200078e0a58 */
[----:B------:R-:W-:Y:S01]  /*91c0*/  LOP3.LUT R91, R87, 0xac, RZ, 0xfc, !PT ;  /* 0x000000ac575b7812 */ /* 0x000fe200078efcff */
[C---:B------:R-:W-:Y:S02]  /*91d0*/  IMAD R96, R88.reuse, R92, R96 ;  /* 0x0000005c58607224 */ /* 0x040fe400078e0260 */
[----:B------:R-:W-:Y:S01]  /*91e0*/  @!P4 IMAD.MOV R89, RZ, RZ, -R89 ;  /* 0x000000ffff59c224 */ /* 0x000fe200078e0a59 */
[----:B------:R-:W-:Y:S02]  /*91f0*/  IABS R92, R91 ;  /* 0x0000005b005c7213 */ /* 0x000fe40000000000 */
[----:B------:R-:W-:-:S02]  /*9200*/  ISETP.GT.U32.AND P6, PT, R88, R123, PT ;  /* 0x0000007b5800720c */ /* 0x000fc40003fc4070 */
[----:B------:R-:W-:Y:S01]  /*9210*/  ISETP.GT.U32.AND P4, PT, R88, R96, PT ;  /* 0x000000605800720c */ /* 0x000fe20003f84070 */
[----:B------:R-:W-:-:S04]  /*9220*/  IMAD.HI.U32 R94, R86, R92, RZ ;  /* 0x0000005c565e7227 */ /* 0x000fc800078e00ff */
[----:B------:R-:W-:-:S04]  /*9230*/  IMAD.MOV R94, RZ, RZ, -R94 ;  /* 0x000000ffff5e7224 */ /* 0x000fc800078e0a5e */
[----:B------:R-:W-:Y:S02]  /*9240*/  IMAD R92, R88, R94, R92 ;  /* 0x0000005e585c7224 */ /* 0x000fe400078e025c */
[--C-:B------:R-:W-:Y:S01]  /*9250*/  @!P6 IMAD.IADD R123, R123, 0x1, -R88.reuse ;  /* 0x000000017b7be824 */ /* 0x100fe200078e0a58 */
[----:B------:R-:W-:Y:S01]  /*9260*/  ISETP.GE.AND P6, PT, R91, RZ, PT ;  /* 0x000000ff5b00720c */ /* 0x000fe20003fc6270 */
[----:B------:R-:W-:Y:S01]  /*9270*/  @!P4 IMAD.IADD R96, R96, 0x1, -R88 ;  /* 0x000000016060c824 */ /* 0x000fe200078e0a58 */
[----:B------:R-:W-:Y:S01]  /*9280*/  LOP3.LUT R91, R87, 0xb2, RZ, 0xfc, !PT ;  /* 0x000000b2575b7812 */ /* 0x000fe200078efcff */
[----:B------:R-:W-:Y:S01]  /*9290*/  @!P5 IMAD.MOV R123, RZ, RZ, -R123 ;  /* 0x000000ffff7bd224 */ /* 0x000fe200078e0a7b */
[C---:B------:R-:W-:Y:S02]  /*92a0*/  ISETP.GT.U32.AND P5, PT, R88.reuse, R92, PT ;  /* 0x0000005c5800720c */ /* 0x040fe40003fa4070 */
[----:B------:R-:W-:Y:S02]  /*92b0*/  ISETP.GT.U32.AND P4, PT, R88, R96, PT ;  /* 0x000000605800720c */ /* 0x000fe40003f84070 */
[----:B------:R-:W-:-:S05]  /*92c0*/  IABS R97, R91 ;  /* 0x0000005b00617213 */ /* 0x000fca0000000000 */
[----:B------:R-:W-:-:S04]  /*92d0*/  IMAD.HI.U32 R95, R86, R97, RZ ;  /* 0x00000061565f7227 */ /* 0x000fc800078e00ff */
[----:B------:R-:W-:Y:S02]  /*92e0*/  IMAD.MOV R95, RZ, RZ, -R95 ;  /* 0x000000ffff5f7224 */ /* 0x000fe400078e0a5f */
[--C-:B------:R-:W-:Y:S02]  /*92f0*/  @!P5 IMAD.IADD R92, R92, 0x1, -R88.reuse ;  /* 0x000000015c5cd824 */ /* 0x100fe400078e0a58 */
[----:B------:R-:W-:Y:S01]  /*9300*/  @!P4 IMAD.IADD R96, R96, 0x1, -R88 ;  /* 0x000000016060c824 */ /* 0x000fe200078e0a58 */
[----:B------:R-:W-:Y:S01]  /*9310*/  ISETP.GE.AND P4, PT, R91, RZ, PT ;  /* 0x000000ff5b00720c */ /* 0x000fe20003f86270 */
[C---:B------:R-:W-:Y:S01]  /*9320*/  IMAD R97, R88.reuse, R95, R97 ;  /* 0x0000005f58617224 */ /* 0x040fe200078e0261 */
[----:B------:R-:W-:Y:S01]  /*9330*/  LOP3.LUT R91, R87, 0xb4, RZ, 0xfc, !PT ;  /* 0x000000b4575b7812 */ /* 0x000fe200078efcff */
[----:B------:R-:W-:Y:S01]  /*9340*/  @!P3 IMAD.MOV R96, RZ, RZ, -R96 ;  /* 0x000000ffff60b224 */ /* 0x000fe200078e0a60 */
[----:B------:R-:W-:Y:S02]  /*9350*/  ISETP.GT.U32.AND P5, PT, R88, R92, PT ;  /* 0x0000005c5800720c */ /* 0x000fe40003fa4070 */
[----:B------:R-:W-:-:S02]  /*9360*/  IABS R94, R91 ;  /* 0x0000005b005e7213 */ /* 0x000fc40000000000 */
[----:B------:R-:W-:-:S03]  /*9370*/  ISETP.GT.U32.AND P3, PT, R88, R97, PT ;  /* 0x000000615800720c */ /* 0x000fc60003f64070 */
[----:B------:R-:W-:-:S04]  /*9380*/  IMAD.HI.U32 R95, R86, R94, RZ ;  /* 0x0000005e565f7227 */ /* 0x000fc800078e00ff */
[----:B------:R-:W-:Y:S02]  /*9390*/  IMAD.MOV R95, RZ, RZ, -R95 ;  /* 0x000000ffff5f7224 */ /* 0x000fe400078e0a5f */
[----:B------:R-:W-:Y:S01]  /*93a0*/  @!P5 IMAD.IADD R92, R92, 0x1, -R88 ;  /* 0x000000015c5cd824 */ /* 0x000fe200078e0a58 */
[----:B------:R-:W-:Y:S01]  /*93b0*/  ISETP.GE.AND P5, PT, R91, RZ, PT ;  /* 0x000000ff5b00720c */ /* 0x000fe20003fa6270 */
[----:B------:R-:W-:Y:S01]  /*93c0*/  IMAD R91, R88, R95, R94 ;  /* 0x0000005f585b7224 */ /* 0x000fe200078e025e */
[----:B------:R-:W-:Y:S01]  /*93d0*/  LOP3.LUT R94, R87, 0xba, RZ, 0xfc, !PT ;  /* 0x000000ba575e7812 */ /* 0x000fe200078efcff */
[----:B------:R-:W-:-:S03]  /*93e0*/  @!P3 IMAD.IADD R97, R97, 0x1, -R88 ;  /* 0x000000016161b824 */ /* 0x000fc600078e0a58 */
[----:B------:R-:W-:Y:S02]  /*93f0*/  IABS R100, R94 ;  /* 0x0000005e00647213 */ /* 0x000fe40000000000 */
[----:B------:R-:W-:Y:S01]  /*9400*/  ISETP.GT.U32.AND P3, PT, R88, R97, PT ;  /* 0x000000615800720c */ /* 0x000fe20003f64070 */
[----:B------:R-:W-:Y:S02]  /*9410*/  IMAD.MOV.U32 R122, RZ, RZ, R92 ;  /* 0x000000ffff7a7224 */ /* 0x000fe400078e005c */
[----:B------:R-:W-:-:S04]  /*9420*/  IMAD.HI.U32 R92, R86, R100, RZ ;  /* 0x00000064565c7227 */ /* 0x000fc800078e00ff */
[----:B------:R-:W-:Y:S01]  /*9430*/  @!P6 IMAD.MOV R122, RZ, RZ, -R122 ;  /* 0x000000ffff7ae224 */ /* 0x000fe200078e0a7a */
[----:B------:R-:W-:Y:S01]  /*9440*/  ISETP.GT.U32.AND P6, PT, R88, R91, PT ;  /* 0x0000005b5800720c */ /* 0x000fe20003fc4070 */
[----:B------:R-:W-:-:S04]  /*9450*/  IMAD.MOV R92, RZ, RZ, -R92 ;  /* 0x000000ffff5c7224 */ /* 0x000fc800078e0a5c */
[----:B------:R-:W-:Y:S02]  /*9460*/  @!P3 IMAD.IADD R97, R97, 0x1, -R88 ;  /* 0x000000016161b824 */ /* 0x000fe400078e0a58 */
[----:B------:R-:W-:Y:S02]  /*9470*/  IMAD R100, R88, R92, R100 ;  /* 0x0000005c58647224 */ /* 0x000fe400078e0264 */
[----:B------:R-:W-:-:S03]  /*9480*/  @!P4 IMAD.MOV R97, RZ, RZ, -R97 ;  /* 0x000000ffff61c224 */ /* 0x000fc600078e0a61 */
[----:B------:R-:W-:Y:S01]  /*9490*/  ISETP.GT.U32.AND P4, PT, R88, R100, PT ;  /* 0x000000645800720c */ /* 0x000fe20003f84070 */
[----:B------:R-:W-:Y:S01]  /*94a0*/  @!P6 IMAD.IADD R91, R91, 0x1, -R88 ;  /* 0x000000015b5be824 */ /* 0x000fe200078e0a58 */
[----:B------:R-:W-:-:S04]  /*94b0*/  LOP3.LUT R92, R87, 0xbc, RZ, 0xfc, !PT ;  /* 0x000000bc575c7812 */ /* 0x000fc800078efcff */
[----:B------:R-:W-:Y:S02]  /*94c0*/  ISETP.GT.U32.AND P6, PT, R88, R91, PT ;  /* 0x0000005b5800720c */ /* 0x000fe40003fc4070 */
[----:B------:R-:W-:-:S05]  /*94d0*/  IABS R95, R92 ;  /* 0x0000005c005f7213 */ /* 0x000fca0000000000 */
[----:B------:R-:W-:Y:S01]  /*94e0*/  @!P4 IMAD.IADD R100, R100, 0x1, -R88 ;  /* 0x000000016464c824 */ /* 0x000fe200078e0a58 */
[----:B------:R-:W-:Y:S01]  /*94f0*/  ISETP.GE.AND P3, PT, R94, RZ, PT ;  /* 0x000000ff5e00720c */ /* 0x000fe20003f66270 */
[----:B------:R-:W-:-:S03]  /*9500*/  IMAD.HI.U32 R94, R86, R95, RZ ;  /* 0x0000005f565e7227 */ /* 0x000fc600078e00ff */
[C---:B------:R-:W-:Y:S01]  /*9510*/  ISETP.GT.U32.AND P4, PT, R88.reuse, R100, PT ;  /* 0x000000645800720c */ /* 0x040fe20003f84070 */
[----:B------:R-:W-:Y:S02]  /*9520*/  @!P6 IMAD.IADD R91, R91, 0x1, -R88 ;  /* 0x000000015b5be824 */ /* 0x000fe400078e0a58 */
[----:B------:R-:W-:Y:S02]  /*9530*/  IMAD.MOV R94, RZ, RZ, -R94 ;  /* 0x000000ffff5e7224 */ /* 0x000fe400078e0a5e */
[----:B------:R-:W-:Y:S01]  /*9540*/  IMAD.MOV.U32 R120, RZ, RZ, R91 ;  /* 0x000000ffff787224 */ /* 0x000fe200078e005b */
[C---:B------:R-:W-:Y:S01]  /*9550*/  LOP3.LUT R91, R87.reuse, 0xc2, RZ, 0xfc, !PT ;  /* 0x000000c2575b7812 */ /* 0x040fe200078efcff */
[----:B------:R-:W-:Y:S01]  /*9560*/  IMAD R95, R88, R94, R95 ;  /* 0x0000005e585f7224 */ /* 0x000fe200078e025f */
[----:B------:R-:W-:Y:S02]  /*9570*/  ISETP.GE.AND P6, PT, R92, RZ, PT ;  /* 0x000000ff5c00720c */ /* 0x000fe40003fc6270 */
[----:B------:R-:W-:-:S02]  /*9580*/  LOP3.LUT R92, R87, 0xca, RZ, 0xfc, !PT ;  /* 0x000000ca575c7812 */ /* 0x000fc400078efcff */
[----:B------:R-:W-:Y:S01]  /*9590*/  IABS R102, R91 ;  /* 0x0000005b00667213 */ /* 0x000fe20000000000 */
[----:B------:R-:W-:Y:S01]  /*95a0*/  @!P4 IMAD.IADD R100, R100, 0x1, -R88 ;  /* 0x000000016464c824 */ /* 0x000fe200078e0a58 */
[----:B------:R-:W-:Y:S02]  /*95b0*/  ISETP.GT.U32.AND P4, PT, R88, R95, PT ;  /* 0x0000005f5800720c */ /* 0x000fe40003f84070 */
[----:B------:R-:W-:Y:S01]  /*95c0*/  IABS R104, R92 ;  /* 0x0000005c00687213 */ /* 0x000fe20000000000 */
[----:B------:R-:W-:Y:S01]  /*95d0*/  IMAD.HI.U32 R94, R86, R102, RZ ;  /* 0x00000066565e7227 */ /* 0x000fe200078e00ff */
[----:B------:R-:W-:-:S03]  /*95e0*/  LOP3.LUT R108, R87, 0xc4, RZ, 0xfc, !PT ;  /* 0x000000c4576c7812 */ /* 0x000fc600078efcff */
[----:B------:R-:W-:-:S04]  /*95f0*/  IMAD.HI.U32 R105, R86, R104, RZ ;  /* 0x0000006856697227 */ /* 0x000fc800078e00ff */
[----:B------:R-:W-:Y:S02]  /*9600*/  IMAD.MOV R94, RZ, RZ, -R94 ;  /* 0x000000ffff5e7224 */ /* 0x000fe400078e0a5e */
[----:B------:R-:W-:Y:S01]  /*9610*/  @!P5 IMAD.MOV R120, RZ, RZ, -R120 ;  /* 0x000000ffff78d224 */ /* 0x000fe200078e0a78 */
[----:B------:R-:W-:Y:S01]  /*9620*/  ISETP.GE.AND P5, PT, R91, RZ, PT ;  /* 0x000000ff5b00720c */ /* 0x000fe20003fa6270 */
[----:B------:R-:W-:Y:S01]  /*9630*/  IMAD.MOV R105, RZ, RZ, -R105 ;  /* 0x000000ffff697224 */ /* 0x000fe200078e0a69 */
[----:B------:R-:W-:Y:S01]  /*9640*/  IABS R91, R108 ;  /* 0x0000006c005b7213 */ /* 0x000fe20000000000 */
[C---:B------:R-:W-:Y:S01]  /*9650*/  IMAD R102, R88.reuse, R94, R102 ;  /* 0x0000005e58667224 */ /* 0x040fe200078e0266 */
[----:B------:R-:W-:Y:S01]  /*9660*/  LOP3.LUT R94, R87, 0xd2, RZ, 0xfc, !PT ;  /* 0x000000d2575e7812 */ /* 0x000fe200078efcff */
[----:B------:R-:W-:Y:S02]  /*9670*/  @!P4 IMAD.IADD R95, R95, 0x1, -R88 ;  /* 0x000000015f5fc824 */ /* 0x000fe400078e0a58 */
[----:B------:R-:W-:Y:S01]  /*9680*/  IMAD R104, R88, R105, R104 ;  /* 0x0000006958687224 */ /* 0x000fe200078e0268 */
[----:B------:R-:W-:Y:S01]  /*9690*/  IABS R105, R94 ;  /* 0x0000005e00697213 */ /* 0x000fe20000000000 */
[----:B------:R-:W-:Y:S01]  /*96a0*/  IMAD.HI.U32 R101, R86, R91, RZ ;  /* 0x0000005b56657227 */ /* 0x000fe200078e00ff */
[----:B------:R-:W-:-:S03]  /*96b0*/  ISETP.GT.U32.AND P4, PT, R88, R95, PT ;  /* 0x0000005f5800720c */ /* 0x000fc60003f84070 */
[----:B------:R-:W-:Y:S01]  /*96c0*/  @!P3 IMAD.MOV R100, RZ, RZ, -R100 ;  /* 0x000000ffff64b224 */ /* 0x000fe200078e0a64 */
[----:B------:R-:W-:Y:S01]  /*96d0*/  ISETP.GT.U32.AND P3, PT, R88, R102, PT ;  /* 0x000000665800720c */ /* 0x000fe20003f64070 */
[----:B------:R-:W-:Y:S01]  /*96e0*/  IMAD.MOV R101, RZ, RZ, -R101 ;  /* 0x000000ffff657224 */ /* 0x000fe200078e0a65 */
[----:B------:R-:W-:Y:S01]  /*96f0*/  LOP3.LUT R107, R87, 0xda, RZ, 0xfc, !PT ;  /* 0x000000da576b7812 */ /* 0x000fe200078efcff */
[----:B------:R-:W-:-:S04]  /*9700*/  IMAD.HI.U32 R118, R86, R105, RZ ;  /* 0x0000006956767227 */ /* 0x000fc800078e00ff */
[C---:B------:R-:W-:Y:S01]  /*9710*/  IMAD R91, R88.reuse, R101, R91 ;  /* 0x00000065585b7224 */ /* 0x040fe200078e025b */
[----:B------:R-:W-:Y:S01]  /*9720*/  IABS R101, R107 ;  /* 0x0000006b00657213 */ /* 0x000fe20000000000 */
[----:B------:R-:W-:Y:S02]  /*9730*/  IMAD.MOV R118, RZ, RZ, -R118 ;  /* 0x000000ffff767224 */ /* 0x000fe400078e0a76 */
[----:B------:R-:W-:Y:S02]  /*9740*/  @!P4 IMAD.IADD R95, R95, 0x1, -R88 ;  /* 0x000000015f5fc824 */ /* 0x000fe400078e0a58 */
[----:B------:R-:W-:Y:S02]  /*9750*/  IMAD R105, R88, R118, R105 ;  /* 0x0000007658697224 */ /* 0x000fe400078e0269 */
[----:B------:R-:W-:-:S04]  /*9760*/  IMAD.HI.U32 R118, R86, R101, RZ ;  /* 0x0000006556767227 */ /* 0x000fc800078e00ff */
[----:B------:R-:W-:Y:S02]  /*9770*/  @!P3 IMAD.IADD R102, R102, 0x1, -R88 ;  /* 0x000000016666b824 */ /* 0x000fe400078e0a58 */
[----:B------:R-:W-:Y:S01]  /*9780*/  IMAD.MOV R125, RZ, RZ, -R118 ;  /* 0x000000ffff7d7224 */ /* 0x000fe200078e0a76 */
[C---:B------:R-:W-:Y:S01]  /*9790*/  ISETP.GT.U32.AND P4, PT, R88.reuse, R104, PT ;  /* 0x000000685800720c */ /* 0x040fe20003f84070 */
[----:B------:R-:W-:Y:S01]  /*97a0*/  IMAD.MOV.U32 R118, RZ, RZ, R95 ;  /* 0x000000ffff767224 */ /* 0x000fe200078e005f */
[----:B------:R-:W-:-:S03]  /*97b0*/  ISETP.GT.U32.AND P3, PT, R88, R102, PT ;  /* 0x000000665800720c */ /* 0x000fc60003f64070 */
[----:B------:R-:W-:Y:S01]  /*97c0*/  @!P6 IMAD.MOV R118, RZ, RZ, -R118 ;  /* 0x000000ffff76e224 */ /* 0x000fe200078e0a76 */
[C---:B------:R-:W-:Y:S01]  /*97d0*/  ISETP.GT.U32.AND P6, PT, R88.reuse, R91, PT ;  /* 0x0000005b5800720c */ /* 0x040fe20003fc4070 */
[----:B------:R-:W-:-:S06]  /*97e0*/  IMAD R101, R88, R125, R101 ;  /* 0x0000007d58657224 */ /* 0x000fcc00078e0265 */
[--C-:B------:R-:W-:Y:S02]  /*97f0*/  @!P4 IMAD.IADD R104, R104, 0x1, -R88.reuse ;  /* 0x000000016868c824 */ /* 0x100fe400078e0a58 */
[--C-:B------:R-:W-:Y:S01]  /*9800*/  @!P3 IMAD.IADD R102, R102, 0x1, -R88.reuse ;  /* 0x000000016666b824 */ /* 0x100fe200078e0a58 */
[C---:B------:R-:W-:Y:S02]  /*9810*/  ISETP.GT.U32.AND P3, PT, R88.reuse, R105, PT ;  /* 0x000000695800720c */ /* 0x040fe40003f64070 */
[C---:B------:R-:W-:Y:S01]  /*9820*/  ISETP.GT.U32.AND P4, PT, R88.reuse, R104, PT ;  /* 0x000000685800720c */ /* 0x040fe20003f84070 */
[----:B------:R-:W-:Y:S01]  /*9830*/  @!P6 IMAD.IADD R91, R91, 0x1, -R88 ;  /* 0x000000015b5be824 */ /* 0x000fe200078e0a58 */
[----:B------:R-:W-:Y:S01]  /*9840*/  ISETP.GT.U32.AND P6, PT, R88, R101, PT ;  /* 0x000000655800720c */ /* 0x000fe20003fc4070 */
[----:B------:R-:W-:Y:S01]  /*9850*/  @!P5 IMAD.MOV R102, RZ, RZ, -R102 ;  /* 0x000000ffff66d224 */ /* 0x000fe200078e0a66 */
[----:B------:R-:W-:-:S07]  /*9860*/  ISETP.GE.AND P5, PT, R92, RZ, PT ;  /* 0x000000ff5c00720c */ /* 0x000fce0003fa6270 */
[--C-:B------:R-:W-:Y:S02]  /*9870*/  @!P3 IMAD.IADD R105, R105, 0x1, -R88.reuse ;  /* 0x000000016969b824 */ /* 0x100fe400078e0a58 */
[--C-:B------:R-:W-:Y:S02]  /*9880*/  @!P4 IMAD.IADD R104, R104, 0x1, -R88.reuse ;  /* 0x000000016868c824 */ /* 0x100fe400078e0a58 */
[----:B------:R-:W-:Y:S01]  /*9890*/  @!P6 IMAD.IADD R101, R101, 0x1, -R88 ;  /* 0x000000016565e824 */ /* 0x000fe200078e0a58 */
[----:B------:R-:W-:Y:S01]  /*98a0*/  ISETP.GT.U32.AND P3, PT, R88, R105, PT ;  /* 0x000000695800720c */ /* 0x000fe20003f64070 */
[----:B------:R-:W-:Y:S01]  /*98b0*/  @!P5 IMAD.MOV R104, RZ, RZ, -R104 ;  /* 0x000000ffff68d224 */ /* 0x000fe200078e0a68 */
[----:B------:R-:W-:Y:S02]  /*98c0*/  ISETP.GE.AND P4, PT, R94, RZ, PT ;  /* 0x000000ff5e00720c */ /* 0x000fe40003f86270 */
[----:B------:R-:W-:Y:S02]  /*98d0*/  ISETP.GT.U32.AND P5, PT, R88, R101, PT ;  /* 0x000000655800720c */ /* 0x000fe40003fa4070 */
[----:B------:R-:W-:-:S02]  /*98e0*/  SEL R92, R159, R90, !P2 ;  /* 0x0000005a9f5c7207 */ /* 0x000fc40005000000 */
[----:B------:R-:W-:-:S03]  /*98f0*/  LOP3.LUT R90, R87, 0xcc, RZ, 0xfc, !PT ;  /* 0x000000cc575a7812 */ /* 0x000fc600078efcff */
[----:B------:R-:W-:Y:S02]  /*9900*/  IMAD R94, R92, UR8, RZ ;  /* 0x000000085c5e7c24 */ /* 0x000fe4000f8e02ff */
[----:B------:R-:W-:Y:S01]  /*9910*/  @!P3 IMAD.IADD R105, R105, 0x1, -R88 ;  /* 0x000000016969b824 */ /* 0x000fe200078e0a58 */
[----:B------:R-:W-:-:S03]  /*9920*/  IABS R92, R90 ;  /* 0x0000005a005c7213 */ /* 0x000fc60000000000 */
[----:B------:R-:W-:Y:S01]  /*9930*/  @!P4 IMAD.MOV R105, RZ, RZ, -R105 ;  /* 0x000000ffff69c224 */ /* 0x000fe200078e0a69 */
[----:B------:R-:W-:Y:S01]  /*9940*/  ISETP.GE.AND P4, PT, R90, RZ, PT ;  /* 0x000000ff5a00720c */ /* 0x000fe20003f86270 */
[----:B------:R-:W-:Y:S01]  /*9950*/  @!P5 IMAD.IADD R101, R101, 0x1, -R88 ;  /* 0x000000016565d824 */ /* 0x000fe200078e0a58 */
[----:B------:R-:W-:Y:S01]  /*9960*/  IADD3 R126, P5, PT, R94, R85, RZ ;  /* 0x000000555e7e7210 */ /* 0x000fe20007fbe0ff */
[----:B------:R-:W-:Y:S01]  /*9970*/  IMAD.HI.U32 R95, R86, R92, RZ ;  /* 0x0000005c565f7227 */ /* 0x000fe200078e00ff */
[C---:B------:R-:W-:Y:S02]  /*9980*/  LOP3.LUT R90, R87.reuse, 0xd4, RZ, 0xfc, !PT ;  /* 0x000000d4575a7812 */ /* 0x040fe400078efcff */
[----:B------:R-:W-:Y:S02]  /*9990*/  LEA.HI.X.SX32 R127, R94, R84, 0x1, P5 ;  /* 0x000000545e7f7211 */ /* 0x000fe400028f0eff */
[----:B------:R-:W-:Y:S02]  /*99a0*/  ISETP.GE.AND P5, PT, R90, RZ, PT ;  /* 0x000000ff5a00720c */ /* 0x000fe40003fa6270 */
[----:B------:R-:W-:Y:S01]  /*99b0*/  IABS R94, R90 ;  /* 0x0000005a005e7213 */ /* 0x000fe20000000000 */
[----:B------:R-:W-:Y:S01]  /*99c0*/  IMAD.MOV R90, RZ, RZ, -R95 ;  /* 0x000000ffff5a7224 */ /* 0x000fe200078e0a5f */
[----:B------:R-:W-:-:S03]  /*99d0*/  LOP3.LUT R125, R87, 0xdc, RZ, 0xfc, !PT ;  /* 0x000000dc577d7812 */ /* 0x000fc600078efcff */
[----:B------:R-:W-:Y:S01]  /*99e0*/  IMAD R92, R88, R90, R92 ;  /* 0x0000005a585c7224 */ /* 0x000fe200078e025c */
[----:B------:R-:W-:Y:S01]  /*99f0*/  IABS R95, R125 ;  /* 0x0000007d005f7213 */ /* 0x000fe20000000000 */
[----:B------:R-:W-:Y:S01]  /*9a00*/  IMAD.HI.U32 R90, R86, R94, RZ ;  /* 0x0000005e565a7227 */ /* 0x000fe200078e00ff */
[----:B------:R-:W-:Y:S02]  /*9a10*/  ISETP.GE.AND P6, PT, R108, RZ, PT ;  /* 0x000000ff6c00720c */ /* 0x000fe40003fc6270 */
[----:B------:R-:W-:Y:S01]  /*9a20*/  ISETP.GE.AND P3, PT, R107, RZ, PT ;  /* 0x000000ff6b00720c */ /* 0x000fe20003f66270 */
[----:B------:R-:W-:Y:S01]  /*9a30*/  IMAD.MOV R90, RZ, RZ, -R90 ;  /* 0x000000ffff5a7224 */ /* 0x000fe200078e0a5a */
[----:B------:R-:W-:Y:S01]  /*9a40*/  LOP3.LUT R108, R87, 0xe2, RZ, 0xfc, !PT ;  /* 0x000000e2576c7812 */ /* 0x000fe200078efcff */
[----:B------:R-:W-:-:S04]  /*9a50*/  IMAD.HI.U32 R107, R86, R95, RZ ;  /* 0x0000005f566b7227 */ /* 0x000fc800078e00ff */
[----:B------:R-:W-:Y:S01]  /*9a60*/  IMAD R94, R88, R90, R94 ;  /* 0x0000005a585e7224 */ /* 0x000fe200078e025e */
[----:B------:R-:W-:Y:S01]  /*9a70*/  IABS R90, R108 ;  /* 0x0000006c005a7213 */ /* 0x000fe20000000000 */
[----:B------:R-:W-:-:S04]  /*9a80*/  IMAD.MOV R107, RZ, RZ, -R107 ;  /* 0x000000ffff6b7224 */ /* 0x000fc800078e0a6b */
[----:B------:R-:W-:Y:S02]  /*9a90*/  IMAD R95, R88, R107, R95 ;  /* 0x0000006b585f7224 */ /* 0x000fe400078e025f */
[----:B------:R-:W-:-:S04]  /*9aa0*/  IMAD.HI.U32 R107, R86, R90, RZ ;  /* 0x0000005a566b7227 */ /* 0x000fc800078e00ff */
[----:B------:R-:W-:-:S04]  /*9ab0*/  IMAD.MOV R107, RZ, RZ, -R107 ;  /* 0x000000ffff6b7224 */ /* 0x000fc800078e0a6b */
[----:B------:R-:W-:Y:S02]  /*9ac0*/  IMAD R90, R88, R107, R90 ;  /* 0x0000006b585a7224 */ /* 0x000fe400078e025a */
[----:B------:R-:W0:Y:S01]  /*9ad0*/  S2R R107, SR_TID.X ;  /* 0x00000000006b7919 */ /* 0x000e220000002100 */
[----:B------:R-:W-:-:S04]  /*9ae0*/  @!UP1 UIADD3 UR4, UPT, UPT, -UR6, 0x100000, URZ ;  /* 0x0010000006049890 */ /* 0x000fc8000fffe1ff */
[----:B------:R-:W-:Y:S02]  /*9af0*/  @!UP1 USHF.L.U32 UR5, UR4, 0xb, URZ ;  /* 0x0000000b04059899 */ /* 0x000fe400080006ff */
[----:B------:R-:W-:Y:S01]  /*9b00*/  @!UP1 USHF.L.U32 UR4, UR4, 0x1, URZ ;  /* 0x0000000104049899 */ /* 0x000fe200080006ff */
[----:B------:R-:W-:-:S11]  /*9b10*/  VOTEU.ALL UP1, P0 ;  /* 0x0000000000ff7886 */ /* 0x000fd60000020000 */
[----:B------:R1:W1:Y:S01]  /*9b20*/  @!UP1 SYNCS.EXCH.64 URZ, [UR13+0xc008], UR4 ;  /* 0x00c008040dff95b2 */ /* 0x0002620008000100 */
[----:B------:R-:W-:Y:S02]  /*9b30*/  SEL R103, R159, R103, !P2 ;  /* 0x000000679f677207 */ /* 0x000fe40005000000 */
[----:B0-----:R-:W-:-:S05]  /*9b40*/  LOP3.LUT R107, R107, 0x7f, RZ, 0xc0, !PT ;  /* 0x0000007f6b6b7812 */ /* 0x001fca00078ec0ff */
[----:B--2---:R-:W-:Y:S04]  /*9b50*/  STS.U8 [R107+UR13+0x8000], R143 ;  /* 0x0080008f6b007988 */ /* 0x004fe8000800000d */
[----:B------:R0:W-:Y:S02]  /*9b60*/  STS.U8 [R107+UR13+0x8400], R145 ;  /* 0x008400916b007988 */ /* 0x0001e4000800000d */
[----:B0-----:R-:W-:Y:S02]  /*9b70*/  IMAD.MOV.U32 R107, RZ, RZ, R101 ;  /* 0x000000ffff6b7224 */ /* 0x001fe400078e0065 */
[----:B------:R-:W0:Y:S01]  /*9b80*/  S2R R101, SR_TID.X ;  /* 0x0000000000657919 */ /* 0x000e220000002100 */
[----:B------:R-:W-:Y:S01]  /*9b90*/  PRMT R216, RZ, 0x7610, R216 ;  /* 0x00007610ffd87816 */ /* 0x000fe200000000d8 */
[----:B------:R-:W-:Y:S01]  /*9ba0*/  IMAD R103, R103, UR8, RZ ;  /* 0x0000000867677c24 */ /* 0x000fe2000f8e02ff */
[----:B------:R2:W-:Y:S01]  /*9bb0*/  STL [R1+0x168], R126 ;  /* 0x0001687e01007387 */ /* 0x0005e20000100800 */
[----:B------:R-:W-:-:S03]  /*9bc0*/  @!P3 IMAD.MOV R107, RZ, RZ, -R107 ;  /* 0x000000ffff6bb224 */ /* 0x000fc600078e0a6b */
[----:B------:R2:W3:Y:S04]  /*9bd0*/  @P1 LDG.E.U8 R216, desc[UR26][R126.64] ;  /* 0x0000001a7ed81981 */ /* 0x0004e8000c1e1100 */
[----:B------:R1:W-:Y:S01]  /*9be0*/  STL [R1+0x164], R127 ;  /* 0x0001647f01007387 */ /* 0x0003e20000100800 */
[----:B--2---:R-:W-:-:S04]  /*9bf0*/  IADD3 R126, P3, PT, R103, R85, RZ ;  /* 0x00000055677e7210 */ /* 0x004fc80007f7e0ff */
[----:B-1----:R-:W-:Y:S02]  /*9c00*/  LEA.HI.X.SX32 R127, R103, R84, 0x1, P3 ;  /* 0x00000054677f7211 */ /* 0x002fe400018f0eff */
[----:B------:R-:W-:Y:S02]  /*9c10*/  ISETP.GT.U32.AND P3, PT, R88, R90, PT ;  /* 0x0000005a5800720c */ /* 0x000fe40003f64070 */
[----:B------:R-:W-:Y:S02]  /*9c20*/  SEL R99, R159, R99, !P2 ;  /* 0x000000639f637207 */ /* 0x000fe40005000000 */
[----:B0-----:R-:W-:-:S03]  /*9c30*/  LOP3.LUT R101, R101, 0x7f, RZ, 0xc0, !PT ;  /* 0x0000007f65657812 */ /* 0x001fc600078ec0ff */
[----:B------:R-:W-:Y:S02]  /*9c40*/  IMAD R99, R99, UR8, RZ ;  /* 0x0000000863637c24 */ /* 0x000fe4000f8e02ff */
[----:B------:R-:W-:Y:S04]  /*9c50*/  STS.U8 [R101+UR13+0x8800], R146 ;  /* 0x0088009265007988 */ /* 0x000fe8000800000d */
[----:B------:R-:W-:Y:S01]  /*9c60*/  @!P3 IMAD.IADD R90, R90, 0x1, -R88 ;  /* 0x000000015a5ab824 */ /* 0x000fe200078e0a58 */
[----:B------:R0:W-:Y:S01]  /*9c70*/  STS.U8 [R101+UR13+0x8c00], R147 ;  /* 0x008c009365007988 */ /* 0x0001e2000800000d */
[----:B------:R-:W-:Y:S02]  /*9c80*/  PRMT R209, RZ, 0x7610, R209 ;  /* 0x00007610ffd17816 */ /* 0x000fe400000000d1 */
[----:B------:R-:W-:Y:S01]  /*9c90*/  PRMT R208, RZ, 0x7610, R208 ;  /* 0x00007610ffd07816 */ /* 0x000fe200000000d0 */
[----:B------:R1:W-:Y:S01]  /*9ca0*/  STL [R1+0x188], R126 ;  /* 0x0001887e01007387 */ /* 0x0003e20000100800 */
[----:B0-----:R-:W-:-:S03]  /*9cb0*/  IADD3 R101, P3, PT, R99, R85, RZ ;  /* 0x0000005563657210 */ /* 0x001fc60007f7e0ff */
[----:B------:R1:W2:Y:S01]  /*9cc0*/  @P1 LDG.E.U8 R209, desc[UR26][R126.64] ;  /* 0x0000001a7ed11981 */ /* 0x0002a2000c1e1100 */
[----:B------:R-:W-:-:S03]  /*9cd0*/  LEA.HI.X.SX32 R103, R99, R84, 0x1, P3 ;  /* 0x0000005463677211 */ /* 0x000fc600018f0eff */
[----:B------:R0:W-:Y:S01]  /*9ce0*/  STL [R1+0x184], R127 ;  /* 0x0001847f01007387 */ /* 0x0001e20000100800 */
[----:B-1----:R-:W-:Y:S02]  /*9cf0*/  @P1 IMAD.MOV.U32 R126, RZ, RZ, R101 ;  /* 0x000000ffff7e1224 */ /* 0x002fe400078e0065 */
[----:B0-----:R-:W-:-:S05]  /*9d00*/  @P1 IMAD.MOV.U32 R127, RZ, RZ, R103 ;  /* 0x000000ffff7f1224 */ /* 0x001fca00078e0067 */
[----:B------:R0:W2:Y:S01]  /*9d10*/  @P1 LDG.E.U8 R208, desc[UR26][R126.64] ;  /* 0x0000001a7ed01981 */ /* 0x0000a2000c1e1100 */
[----:B------:R-:W-:Y:S01]  /*9d20*/  ISETP.GT.U32.AND P3, PT, R88, R90, PT ;  /* 0x0000005a5800720c */ /* 0x000fe20003f64070 */
[----:B0-----:R-:W0:Y:S01]  /*9d30*/  S2R R126, SR_TID.X ;  /* 0x00000000007e7919 */ /* 0x001e220000002100 */
[----:B------:R-:W-:-:S05]  /*9d40*/  SEL R89, R159, R89, !P2 ;  /* 0x000000599f597207 */ /* 0x000fca0005000000 */
[----:B------:R-:W-:Y:S01]  /*9d50*/  IMAD R89, R89, UR8, RZ ;  /* 0x0000000859597c24 */ /* 0x000fe2000f8e02ff */
[----:B------:R1:W-:Y:S05]  /*9d60*/  STL [R1+0x1a8], R101 ;  /* 0x0001a86501007387 */ /* 0x0003ea0000100800 */
[----:B------:R-:W-:Y:S01]  /*9d70*/  @!P3 IMAD.IADD R90, R90, 0x1, -R88 ;  /* 0x000000015a5ab824 */ /* 0x000fe200078e0a58 */
[----:B------:R4:W-:Y:S01]  /*9d80*/  STL [R1+0x1a4], R103 ;  /* 0x0001a46701007387 */ /* 0x0009e20000100800 */
[----:B-1----:R-:W-:Y:S02]  /*9d90*/  LOP3.LUT R101, R87, 0xea, RZ, 0xfc, !PT ;  /* 0x000000ea57657812 */ /* 0x002fe400078efcff */
[----:B----4-:R-:W-:-:S04]  /*9da0*/  IADD3 R103, P3, PT, R89, R85, RZ ;  /* 0x0000005559677210 */ /* 0x010fc80007f7e0ff */
[----:B------:R-:W-:Y:S02]  /*9db0*/  LEA.HI.X.SX32 R127, R89, R84, 0x1, P3 ;  /* 0x00000054597f7211 */ /* 0x000fe400018f0eff */
[----:B------:R-:W-:Y:S02]  /*9dc0*/  IABS R89, R101 ;  /* 0x0000006500597213 */ /* 0x000fe40000000000 */
[----:B------:R-:W-:-:S03]  /*9dd0*/  ISETP.GE.AND P3, PT, R108, RZ, PT ;  /* 0x000000ff6c00720c */ /* 0x000fc60003f66270 */
[----:B------:R-:W-:Y:S01]  /*9de0*/  IMAD.HI.U32 R99, R86, R89, RZ ;  /* 0x0000005956637227 */ /* 0x000fe200078e00ff */
[----:B0-----:R-:W-:-:S03]  /*9df0*/  LOP3.LUT R126, R126, 0x7f, RZ, 0xc0, !PT ;  /* 0x0000007f7e7e7812 */ /* 0x001fc600078ec0ff */
[----:B------:R-:W-:Y:S01]  /*9e00*/  IMAD.MOV R99, RZ, RZ, -R99 ;  /* 0x000000ffff637224 */ /* 0x000fe200078e0a63 */
[----:B------:R-:W-:Y:S01]  /*9e10*/  SEL R96, R159, R96, !P2 ;  /* 0x000000609f607207 */ /* 0x000fe20005000000 */
[----:B------:R-:W-:Y:S02]  /*9e20*/  STS.U8 [R126+UR13+0x9000], R151 ;  /* 0x009000977e007988 */ /* 0x000fe4000800000d */
[----:B------:R-:W-:Y:S02]  /*9e30*/  IMAD R89, R88, R99, R89 ;  /* 0x0000006358597224 */ /* 0x000fe400078e0259 */
[----:B------:R-:W-:Y:S01]  /*9e40*/  STS.U8 [R126+UR13+0x9400], R149 ;  /* 0x009400957e007988 */ /* 0x000fe2000800000d */
[----:B------:R-:W-:-:S03]  /*9e50*/  LOP3.LUT R99, R126, 0x10, RZ, 0x3c, !PT ;  /* 0x000000107e637812 */ /* 0x000fc600078e3cff */
[----:B------:R-:W-:Y:S01]  /*9e60*/  STS.U8 [R126+UR13+0x9800], R153 ;  /* 0x009800997e007988 */ /* 0x000fe2000800000d */
[----:B------:R-:W-:-:S03]  /*9e70*/  IMAD R96, R96, UR8, RZ ;  /* 0x0000000860607c24 */ /* 0x000fc6000f8e02ff */
[----:B------:R0:W-:Y:S01]  /*9e80*/  STS.U8 [R126+UR13+0x9c00], R152 ;  /* 0x009c00987e007988 */ /* 0x0001e2000800000d */
[----:B------:R-:W-:-:S03]  /*9e90*/  PRMT R168, RZ, 0x7610, R168 ;  /* 0x00007610ffa87816 */ /* 0x000fc600000000a8 */
[----:B------:R1:W-:Y:S01]  /*9ea0*/  STL [R1+0x218], R103 ;  /* 0x0002186701007387 */ /* 0x0003e20000100800 */
[----:B0-----:R-:W-:Y:S02]  /*9eb0*/  @P1 IMAD.MOV.U32 R126, RZ, RZ, R103 ;  /* 0x000000ffff7e1224 */ /* 0x001fe400078e0067 */
[----:B-1----:R-:W-:Y:S01]  /*9ec0*/  IMAD.MOV.U32 R103, RZ, RZ, R90 ;  /* 0x000000ffff677224 */ /* 0x002fe200078e005a */
[----:B------:R0:W-:Y:S03]  /*9ed0*/  STL [R1+0x214], R127 ;  /* 0x0002147f01007387 */ /* 0x0001e60000100800 */
[----:B------:R-:W-:Y:S01]  /*9ee0*/  @!P3 IMAD.MOV R103, RZ, RZ, -R103 ;  /* 0x000000ffff67b224 */ /* 0x000fe200078e0a67 */
[----:B------:R-:W-:Y:S01]  /*9ef0*/  IADD3 R108, P3, PT, R96, R85, RZ ;  /* 0x00000055606c7210 */ /* 0x000fe20007f7e0ff */
[----:B------:R0:W4:Y:S01]  /*9f00*/  @P1 LDG.E.U8 R168, desc[UR26][R126.64] ;  /* 0x0000001a7ea81981 */ /* 0x000122000c1e1100 */
[----:B------:R-:W-:-:S02]  /*9f10*/  SEL R90, R159, R97, !P2 ;  /* 0x000000619f5a7207 */ /* 0x000fc40005000000 */
[----:B0-----:R-:W-:Y:S02]  /*9f20*/  LEA.HI.X.SX32 R127, R96, R84, 0x1, P3 ;  /* 0x00000054607f7211 */ /* 0x001fe400018f0eff */
[----:B------:R-:W-:Y:S01]  /*9f30*/  ISETP.GT.U32.AND P3, PT, R88, R89, PT ;  /* 0x000000595800720c */ /* 0x000fe20003f64070 */
[----:B------:R-:W-:Y:S01]  /*9f40*/  IMAD R90, R90, UR8, RZ ;  /* 0x000000085a5a7c24 */ /* 0x000fe2000f8e02ff */
[----:B------:R0:W-:Y:S01]  /*9f50*/  STL [R1+0x230], R108 ;  /* 0x0002306c01007387 */ /* 0x0001e20000100800 */
[----:B------:R-:W-:Y:S01]  /*9f60*/  @P1 IMAD.MOV.U32 R96, RZ, RZ, R108 ;  /* 0x000000ffff601224 */ /* 0x000fe200078e006c */
[----:B------:R-:W-:Y:S01]  /*9f70*/  PRMT R164, RZ, 0x7610, R164 ;  /* 0x00007610ffa47816 */ /* 0x000fe200000000a4 */
[----:B------:R-:W-:Y:S01]  /*9f80*/  @P1 IMAD.MOV.U32 R97, RZ, RZ, R127 ;  /* 0x000000ffff611224 */ /* 0x000fe200078e007f */
[----:B------:R1:W-:Y:S01]  /*9f90*/  STL [R1+0x22c], R127 ;  /* 0x00022c7f01007387 */ /* 0x0003e20000100800 */
[----:B------:R-:W-:Y:S02]  /*9fa0*/  PRMT R166, RZ, 0x7610, R166 ;  /* 0x00007610ffa67816 */ /* 0x000fe400000000a6 */
[----:B------:R-:W-:Y:S01]  /*9fb0*/  SEL R100, R159, R100, !P2 ;  /* 0x000000649f647207 */ /* 0x000fe20005000000 */
[----:B------:R1:W2:Y:S03]  /*9fc0*/  @P1 LDG.E.U8 R164, desc[UR26][R96.64] ;  /* 0x0000001a60a41981 */ /* 0x0002a6000c1e1100 */
[----:B------:R-:W-:Y:S01]  /*9fd0*/  @!P3 IMAD.IADD R89, R89, 0x1, -R88 ;  /* 0x000000015959b824 */ /* 0x000fe200078e0a58 */
[C---:B0-----:R-:W-:Y:S01]  /*9fe0*/  IADD3 R108, P3, PT, R90.reuse, R85, RZ ;  /* 0x000000555a6c7210 */ /* 0x041fe20007f7e0ff */
[----:B-1----:R-:W0:Y:S03]  /*9ff0*/  S2R R127, SR_TID.X ;  /* 0x00000000007f7919 */ /* 0x002e260000002100 */
[----:B------:R-:W-:-:S02]  /*a000*/  LEA.HI.X.SX32 R126, R90, R84, 0x1, P3 ;  /* 0x000000545a7e7211 */ /* 0x000fc400018f0eff */
[----:B------:R-:W-:Y:S01]  /*a010*/  ISETP.GT.U32.AND P3, PT, R88, R89, PT ;  /* 0x000000595800720c */ /* 0x000fe20003f64070 */
[----:B------:R-:W-:Y:S02]  /*a020*/  @P1 IMAD.MOV.U32 R96, RZ, RZ, R108 ;  /* 0x000000ffff601224 */ /* 0x000fe400078e006c */
[----:B------:R-:W-:Y:S02]  /*a030*/  @P1 IMAD.MOV.U32 R97, RZ, RZ, R126 ;  /* 0x000000ffff611224 */ /* 0x000fe400078e007e */
[----:B------:R-:W-:-:S03]  /*a040*/  IMAD R100, R100, UR8, RZ ;  /* 0x0000000864647c24 */ /* 0x000fc6000f8e02ff */
[----:B------:R1:W2:Y:S04]  /*a050*/  @P1 LDG.E.U8 R166, desc[UR26][R96.64] ;  /* 0x0000001a60a61981 */ /* 0x0002a8000c1e1100 */
[----:B------:R1:W-:Y:S01]  /*a060*/  STL [R1+0x248], R108 ;  /* 0x0002486c01007387 */ /* 0x0003e20000100800 */
[----:B------:R-:W-:Y:S01]  /*a070*/  @!P3 IMAD.IADD R89, R89, 0x1, -R88 ;  /* 0x000000015959b824 */ /* 0x000fe200078e0a58 */
[----:B-1----:R-:W-:Y:S02]  /*a080*/  LOP3.LUT R97, R87, 0xf2, RZ, 0xfc, !PT ;  /* 0x000000f257617812 */ /* 0x002fe400078efcff */
[----:B------:R1:W-:Y:S01]  /*a090*/  STL [R1+0x244], R126 ;  /* 0x0002447e01007387 */ /* 0x0003e20000100800 */
[----:B------:R-:W-:Y:S02]  /*a0a0*/  IADD3 R108, P3, PT, R100, R85, RZ ;  /* 0x00000055646c7210 */ /* 0x000fe40007f7e0ff */
[----:B------:R-:W-:-:S02]  /*a0b0*/  IABS R90, R97 ;  /* 0x00000061005a7213 */ /* 0x000fc40000000000 */
[----:B-1----:R-:W-:-:S03]  /*a0c0*/  LEA.HI.X.SX32 R126, R100, R84, 0x1, P3 ;  /* 0x00000054647e7211 */ /* 0x002fc600018f0eff */
[----:B------:R-:W-:Y:S01]  /*a0d0*/  IMAD.HI.U32 R96, R86, R90, RZ ;  /* 0x0000005a56607227 */ /* 0x000fe200078e00ff */
[----:B------:R-:W-:Y:S02]  /*a0e0*/  ISETP.GE.AND P3, PT, R101, RZ, PT ;  /* 0x000000ff6500720c */ /* 0x000fe40003f66270 */
[----:B------:R-:W-:Y:S01]  /*a0f0*/  SEL R102, R159, R102, !P2 ;  /* 0x000000669f667207 */ /* 0x000fe20005000000 */
[----:B------:R-:W-:Y:S01]  /*a100*/  IMAD.MOV R96, RZ, RZ, -R96 ;  /* 0x000000ffff607224 */ /* 0x000fe200078e0a60 */
[----:B0-----:R-:W-:-:S03]  /*a110*/  LOP3.LUT R127, R127, 0x7f, RZ, 0xc0, !PT ;  /* 0x0000007f7f7f7812 */ /* 0x001fc600078ec0ff */
[----:B------:R-:W-:Y:S02]  /*a120*/  IMAD R90, R88, R96, R90 ;  /* 0x00000060585a7224 */ /* 0x000fe400078e025a */
[----:B------:R-:W-:Y:S02]  /*a130*/  IMAD.MOV.U32 R96, RZ, RZ, R89 ;  /* 0x000000ffff607224 */ /* 0x000fe400078e0059 */
[----:B------:R-:W-:Y:S02]  /*a140*/  IMAD R102, R102, UR8, RZ ;  /* 0x0000000866667c24 */ /* 0x000fe4000f8e02ff */
[----:B------:R-:W-:Y:S01]  /*a150*/  @!P3 IMAD.MOV R96, RZ, RZ, -R96 ;  /* 0x000000ffff60b224 */ /* 0x000fe200078e0a60 */
[----:B------:R-:W-:Y:S01]  /*a160*/  STL [R1+0x260], R108 ;  /* 0x0002606c01007387 */ /* 0x000fe20000100800 */
[----:B------:R-:W-:Y:S02]  /*a170*/  LOP3.LUT R101, R127, 0x20, RZ, 0x3c, !PT ;  /* 0x000000207f657812 */ /* 0x000fe400078e3cff */
[C---:B------:R-:W-:Y:S01]  /*a180*/  IADD3 R100, P3, PT, R102.reuse, R85, RZ ;  /* 0x0000005566647210 */ /* 0x040fe20007f7e0ff */
[----:B------:R0:W-:Y:S01]  /*a190*/  STL [R1+0x25c], R126 ;  /* 0x00025c7e01007387 */ /* 0x0001e20000100800 */
[----:B------:R-:W-:Y:S01]  /*a1a0*/  @P1 IMAD.MOV.U32 R127, RZ, RZ, R126 ;  /* 0x000000ffff7f1224 */ /* 0x000fe200078e007e */
[----:B------:R-:W-:Y:S01]  /*a1b0*/  SEL R104, R159, R104, !P2 ;  /* 0x000000689f687207 */ /* 0x000fe20005000000 */
[----:B0-----:R-:W-:Y:S01]  /*a1c0*/  @P1 IMAD.MOV.U32 R126, RZ, RZ, R108 ;  /* 0x000000ffff7e1224 */ /* 0x001fe200078e006c */
[----:B------:R-:W-:-:S02]  /*a1d0*/  LEA.HI.X.SX32 R108, R102, R84, 0x1, P3 ;  /* 0x00000054666c7211 */ /* 0x000fc400018f0eff */
[----:B------:R-:W-:Y:S01]  /*a1e0*/  ISETP.GT.U32.AND P3, PT, R88, R90, PT ;  /* 0x0000005a5800720c */ /* 0x000fe20003f64070 */
[----:B------:R0:W-:Y:S01]  /*a1f0*/  STS.U8 [R99+UR13+0x8c80], R157 ;  /* 0x008c809d63007988 */ /* 0x0001e2000800000d */
[----:B------:R-:W-:Y:S01]  /*a200*/  IMAD R104, R104, UR8, RZ ;  /* 0x0000000868687c24 */ /* 0x000fe2000f8e02ff */
[----:B0-----:R-:W-:Y:S02]  /*a210*/  PRMT R157, RZ, 0x7610, R157 ;  /* 0x00007610ff9d7816 */ /* 0x001fe4000000009d */
[----:B------:R0:W-:Y:S08]  /*a220*/  STL [R1+0x278], R100 ;  /* 0x0002786401007387 */ /* 0x0001f00000100800 */
[----:B------:R-:W-:Y:S01]  /*a230*/  @!P3 IMAD.IADD R90, R90, 0x1, -R88 ;  /* 0x000000015a5ab824 */ /* 0x000fe200078e0a58 */
[----:B------:R1:W2:Y:S02]  /*a240*/  @P1 LDG.E.U8 R157, desc[UR26][R126.64] ;  /* 0x0000001a7e9d1981 */ /* 0x0002a4000c1e1100 */
[----:B-1----:R-:W-:Y:S01]  /*a250*/  @P1 IMAD.MOV.U32 R126, RZ, RZ, R100 ;  /* 0x000000ffff7e1224 */ /* 0x002fe200078e0064 */
[----:B0-----:R-:W-:-:S04]  /*a260*/  IADD3 R100, P3, PT, R104, R85, RZ ;  /* 0x0000005568647210 */ /* 0x001fc80007f7e0ff */
[----:B------:R-:W-:Y:S02]  /*a270*/  LEA.HI.X.SX32 R102, R104, R84, 0x1, P3 ;  /* 0x0000005468667211 */ /* 0x000fe400018f0eff */
[----:B------:R-:W-:Y:S02]  /*a280*/  ISETP.GT.U32.AND P3, PT, R88, R90, PT ;  /* 0x0000005a5800720c */ /* 0x000fe40003f64070 */
[----:B------:R-:W-:Y:S01]  /*a290*/  SEL R89, R159, R105, !P2 ;  /* 0x000000699f597207 */ /* 0x000fe20005000000 */
[----:B------:R-:W-:Y:S04]  /*a2a0*/  STL [R1+0x274], R108 ;  /* 0x0002746c01007387 */ /* 0x000fe80000100800 */
[----:B------:R-:W-:Y:S01]  /*a2b0*/  IMAD R89, R89, UR8, RZ ;  /* 0x0000000859597c24 */ /* 0x000fe2000f8e02ff */
[----:B------:R-:W-:Y:S01]  /*a2c0*/  STL [R1+0x290], R100 ;  /* 0x0002906401007387 */ /* 0x000fe20000100800 */
[----:B------:R-:W-:-:S03]  /*a2d0*/  @P1 IMAD.MOV.U32 R105, RZ, RZ, R102 ;  /* 0x000000ffff691224 */ /* 0x000fc600078e0066 */
[----:B------:R0:W-:Y:S01]  /*a2e0*/  STL [R1+0x28c], R102 ;  /* 0x00028c6601007387 */ /* 0x0001e20000100800 */
[----:B------:R-:W-:Y:S02]  /*a2f0*/  @!P3 IMAD.IADD R90, R90, 0x1, -R88 ;  /* 0x000000015a5ab824 */ /* 0x000fe400078e0a58 */
[----:B------:R-:W-:Y:S01]  /*a300*/  @P1 IMAD.MOV.U32 R127, RZ, RZ, R108 ;  /* 0x000000ffff7f1224 */ /* 0x000fe200078e006c */
[----:B0-----:R-:W-:-:S04]  /*a310*/  IADD3 R102, P3, PT, R89, R85, RZ ;  /* 0x0000005559667210 */ /* 0x001fc80007f7e0ff */
[----:B------:R-:W-:Y:S02]  /*a320*/  LEA.HI.X.SX32 R108, R89, R84, 0x1, P3 ;  /* 0x00000054596c7211 */ /* 0x000fe400018f0eff */
[----:B------:R-:W-:Y:S02]  /*a330*/  ISETP.GE.AND P3, PT, R97, RZ, PT ;  /* 0x000000ff6100720c */ /* 0x000fe40003f66270 */
[----:B------:R-:W-:-:S04]  /*a340*/  LOP3.LUT R97, R87, 0xfa, RZ, 0xfc, !PT ;  /* 0x000000fa57617812 */ /* 0x000fc800078efcff */
[----:B------:R-:W-:Y:S01]  /*a350*/  IABS R89, R97 ;  /* 0x0000006100597213 */ /* 0x000fe20000000000 */
[----:B------:R-:W-:Y:S01]  /*a360*/  @P1 IMAD.MOV.U32 R104, RZ, RZ, R100 ;  /* 0x000000ffff681224 */ /* 0x000fe200078e0064 */
[----:B------:R-:W-:Y:S02]  /*a370*/  SEL R107, R159, R107, !P2 ;  /* 0x0000006b9f6b7207 */ /* 0x000fe40005000000 */
[----:B------:R-:W-:Y:S01]  /*a380*/  PRMT R156, RZ, 0x7610, R156 ;  /* 0x00007610ff9c7816 */ /* 0x000fe2000000009c */
[----:B------:R-:W-:-:S04]  /*a390*/  IMAD.HI.U32 R100, R86, R89, RZ ;  /* 0x0000005956647227 */ /* 0x000fc800078e00ff */
[----:B------:R-:W-:Y:S01]  /*a3a0*/  IMAD R107, R107, UR8, RZ ;  /* 0x000000086b6b7c24 */ /* 0x000fe2000f8e02ff */
[----:B------:R0:W2:Y:S01]  /*a3b0*/  @P1 LDG.E.U8 R156, desc[UR26][R126.64] ;  /* 0x0000001a7e9c1981 */ /* 0x0000a2000c1e1100 */
[----:B------:R-:W-:Y:S02]  /*a3c0*/  IMAD.MOV R100, RZ, RZ, -R100 ;  /* 0x000000ffff647224 */ /* 0x000fe400078e0a64 */
[----:B------:R-:W-:Y:S01]  /*a3d0*/  @!P3 IMAD.MOV R90, RZ, RZ, -R90 ;  /* 0x000000ffff5ab224 */ /* 0x000fe200078e0a5a */
[----:B------:R1:W-:Y:S01]  /*a3e0*/  STL [R1+0x2a8], R102 ;  /* 0x0002a86601007387 */ /* 0x0003e20000100800 */
[----:B------:R-:W-:Y:S02]  /*a3f0*/  IMAD R89, R88, R100, R89 ;  /* 0x0000006458597224 */ /* 0x000fe400078e0259 */
[----:B0-----:R-:W-:Y:S01]  /*a400*/  @P1 IMAD.MOV.U32 R126, RZ, RZ, R102 ;  /* 0x000000ffff7e1224 */ /* 0x001fe200078e0066 */
[----:B------:R0:W-:Y:S01]  /*a410*/  STL [R1+0x2a4], R108 ;  /* 0x0002a46c01007387 */ /* 0x0001e20000100800 */
[----:B-1----:R-:W-:Y:S01]  /*a420*/  IADD3 R102, P3, PT, R107, R85, RZ ;  /* 0x000000556b667210 */ /* 0x002fe20007f7e0ff */
[----:B------:R-:W-:Y:S01]  /*a430*/  @P1 IMAD.MOV.U32 R127, RZ, RZ, R108 ;  /* 0x000000ffff7f1224 */ /* 0x000fe200078e006c */
[----:B------:R-:W-:-:S02]  /*a440*/  SEL R100, R159, R103, !P2 ;  /* 0x000000679f647207 */ /* 0x000fc40005000000 */
[----:B0-----:R-:W-:Y:S02]  /*a450*/  LEA.HI.X.SX32 R108, R107, R84, 0x1, P3 ;  /* 0x000000546b6c7211 */ /* 0x001fe400018f0eff */
[----:B------:R-:W-:Y:S01]  /*a460*/  ISETP.GT.U32.AND P3, PT, R88, R89, PT ;  /* 0x000000595800720c */ /* 0x000fe20003f64070 */
[----:B------:R-:W-:Y:S01]  /*a470*/  IMAD R100, R100, UR8, RZ ;  /* 0x0000000864647c24 */ /* 0x000fe2000f8e02ff */
[----:B------:R0:W-:Y:S01]  /*a480*/  STS.U8 [R99+UR13+0x8480], R154 ;  /* 0x0084809a63007988 */ /* 0x0001e2000800000d */
[----:B------:R-:W-:-:S03]  /*a490*/  @P1 IMAD.MOV.U32 R103, RZ, RZ, R108 ;  /* 0x000000ffff671224 */ /* 0x000fc600078e006c */
[----:B------:R-:W-:Y:S04]  /*a4a0*/  STL [R1+0x2c0], R102 ;  /* 0x0002c06601007387 */ /* 0x000fe80000100800 */
[----:B------:R1:W-:Y:S01]  /*a4b0*/  STL [R1+0x2bc], R108 ;  /* 0x0002bc6c01007387 */ /* 0x0003e20000100800 */
[----:B0-----:R-:W-:Y:S02]  /*a4c0*/  PRMT R154, RZ, 0x7610, R154 ;  /* 0x00007610ff9a7816 */ /* 0x001fe4000000009a */
[----:B------:R-:W-:Y:S01]  /*a4d0*/  @!P3 IMAD.IADD R89, R89, 0x1, -R88 ;  /* 0x000000015959b824 */ /* 0x000fe200078e0a58 */
[----:B------:R0:W-:Y:S04]  /*a4e0*/  STS.U8 [R99+UR13+0x8880], R155 ;  /* 0x0088809b63007988 */ /* 0x0001e8000800000d */
[----:B------:R3:W2:Y:S01]  /*a4f0*/  @P1 LDG.E.U8 R154, desc[UR26][R126.64] ;  /* 0x0000001a7e9a1981 */ /* 0x0006a2000c1e1100 */
[----:B-1----:R-:W-:-:S02]  /*a500*/  IADD3 R108, P3, PT, R100, R85, RZ ;  /* 0x00000055646c7210 */ /* 0x002fc40007f7e0ff */
[----:B------:R-:W-:Y:S02]  /*a510*/  SEL R96, R159, R96, !P2 ;  /* 0x000000609f607207 */ /* 0x000fe40005000000 */
[----:B0-----:R-:W-:Y:S02]  /*a520*/  PRMT R155, RZ, 0x7610, R155 ;  /* 0x00007610ff9b7816 */ /* 0x001fe4000000009b */
[----:B---3--:R-:W-:Y:S02]  /*a530*/  LEA.HI.X.SX32 R126, R100, R84, 0x1, P3 ;  /* 0x00000054647e7211 */ /* 0x008fe400018f0eff */
[----:B------:R-:W-:Y:S02]  /*a540*/  ISETP.GT.U32.AND P3, PT, R88, R89, PT ;  /* 0x000000595800720c */ /* 0x000fe40003f64070 */
[----:B------:R0:W3:Y:S01]  /*a550*/  @P1 LDG.E.U8 R155, desc[UR26][R104.64] ;  /* 0x0000001a689b1981 */ /* 0x0000e2000c1e1100 */
[----:B------:R-:W-:Y:S01]  /*a560*/  IMAD R96, R96, UR8, RZ ;  /* 0x0000000860607c24 */ /* 0x000fe2000f8e02ff */
[----:B0-----:R-:W-:-:S09]  /*a570*/  PRMT R104, RZ, 0x7610, R104 ;  /* 0x00007610ff687816 */ /* 0x001fd20000000068 */
[----:B------:R-:W-:Y:S01]  /*a580*/  @!P3 IMAD.IADD R89, R89, 0x1, -R88 ;  /* 0x000000015959b824 */ /* 0x000fe200078e0a58 */
[C---:B------:R-:W-:Y:S01]  /*a590*/  IADD3 R100, P3, PT, R96.reuse, R85, RZ ;  /* 0x0000005560647210 */ /* 0x040fe20007f7e0ff */
[----:B------:R0:W-:Y:S04]  /*a5a0*/  STL [R1+0x2d8], R108 ;  /* 0x0002d86c01007387 */ /* 0x0001e80000100800 */
[----:B------:R1:W2:Y:S01]  /*a5b0*/  @P1 LDG.E.U8 R104, desc[UR26][R102.64] ;  /* 0x0000001a66681981 */ /* 0x0002a2000c1e1100 */
[----:B------:R-:W-:Y:S01]  /*a5c0*/  SEL R90, R159, R90, !P2 ;  /* 0x0000005a9f5a7207 */ /* 0x000fe20005000000 */
[----:B-1----:R-:W-:Y:S01]  /*a5d0*/  @P1 IMAD.MOV.U32 R102, RZ, RZ, R108 ;  /* 0x000000ffff661224 */ /* 0x002fe200078e006c */
[----:B0-----:R-:W-:Y:S02]  /*a5e0*/  LEA.HI.X.SX32 R108, R96, R84, 0x1, P3 ;  /* 0x00000054606c7211 */ /* 0x001fe400018f0eff */
[----:B------:R-:W-:Y:S01]  /*a5f0*/  ISETP.GE.AND P3, PT, R97, RZ, PT ;  /* 0x000000ff6100720c */ /* 0x000fe20003f66270 */
[----:B------:R-:W-:Y:S01]  /*a600*/  IMAD R90, R90, UR8, RZ ;  /* 0x000000085a5a7c24 */ /* 0x000fe2000f8e02ff */
[----:B------:R-:W-:Y:S01]  /*a610*/  PRMT R153, RZ, 0x7610, R153 ;  /* 0x00007610ff997816 */ /* 0x000fe20000000099 */
[----:B------:R-:W-:Y:S01]  /*a620*/  STL [R1+0x2d4], R126 ;  /* 0x0002d47e01007387 */ /* 0x000fe20000100800 */
[----:B------:R-:W-:-:S02]  /*a630*/  @P1 IMAD.MOV.U32 R103, RZ, RZ, R126 ;  /* 0x000000ffff671224 */ /* 0x000fc400078e007e */
[----:B------:R-:W-:Y:S01]  /*a640*/  @P1 IMAD.MOV.U32 R96, RZ, RZ, R100 ;  /* 0x000000ffff601224 */ /* 0x000fe200078e0064 */
[----:B------:R0:W-:Y:S04]  /*a650*/  STL [R1+0x2f0], R100 ;  /* 0x0002f06401007387 */ /* 0x0001e80000100800 */
[----:B------:R-:W-:Y:S02]  /*a660*/  STS.U8 [R99+UR13+0x9080], R160 ;  /* 0x009080a063007988 */ /* 0x000fe4000800000d */
[----:B------:R-:W-:Y:S02]  /*a670*/  @!P3 IMAD.MOV R89, RZ, RZ, -R89 ;  /* 0x000000ffff59b224 */ /* 0x000fe400078e0a59 */
[----:B------:R-:W-:Y:S01]  /*a680*/  STS.U8 [R99+UR13+0x9480], R162 ;  /* 0x009480a263007988 */ /* 0x000fe2000800000d */
[----:B0-----:R-:W-:-:S03]  /*a690*/  IADD3 R100, P3, PT, R90, R85, RZ ;  /* 0x000000555a647210 */ /* 0x001fc60007f7e0ff */
[----:B------:R-:W-:Y:S04]  /*a6a0*/  STS.U8 [R99+UR13+0x9880], R161 ;  /* 0x009880a163007988 */ /* 0x000fe8000800000d */
[----:B------:R-:W-:Y:S04]  /*a6b0*/  STS.U8 [R99+UR13+0x9c80], R163 ;  /* 0x009c80a363007988 */ /* 0x000fe8000800000d */
[----:B------:R-:W-:Y:S04]  /*a6c0*/  STS.U8 [R99+UR13+0x8080], R165 ;  /* 0x008080a563007988 */ /* 0x000fe8000800000d */
[----:B------:R0:W-:Y:S04]  /*a6d0*/  STS.U8 [R101+UR13+0x8900], R206 ;  /* 0x008900ce65007988 */ /* 0x0001e8000800000d */
[----:B------:R1:W2:Y:S01]  /*a6e0*/  @P1 LDG.E.U8 R153, desc[UR26][R102.64] ;  /* 0x0000001a66991981 */ /* 0x0002a2000c1e1100 */
[----:B------:R-:W-:Y:S01]  /*a6f0*/  SEL R89, R159, R89, !P2 ;  /* 0x000000599f597207 */ /* 0x000fe20005000000 */
[----:B0-----:R-:W0:Y:S01]  /*a700*/  S2R R206, SR_TID.X ;  /* 0x0000000000ce7919 */ /* 0x001e220000002100 */
[----:B-1----:R-:W-:-:S02]  /*a710*/  LEA.HI.X.SX32 R102, R90, R84, 0x1, P3 ;  /* 0x000000545a667211 */ /* 0x002fc400018f0eff */
[----:B------:R-:W-:Y:S01]  /*a720*/  ISETP.GT.U32.AND P3, PT, R88, R91, PT ;  /* 0x0000005b5800720c */ /* 0x000fe20003f64070 */
[----:B------:R-:W-:Y:S01]  /*a730*/  @P1 IMAD.MOV.U32 R97, RZ, RZ, R108 ;  /* 0x000000ffff611224 */ /* 0x000fe200078e006c */
[----:B------:R-:W-:Y:S01]  /*a740*/  PRMT R107, RZ, 0x7610, R107 ;  /* 0x00007610ff6b7816 */ /* 0x000fe2000000006b */
[----:B------:R-:W-:Y:S01]  /*a750*/  IMAD R89, R89, UR8, RZ ;  /* 0x0000000859597c24 */ /* 0x000fe2000f8e02ff */
[----:B------:R1:W-:Y:S04]  /*a760*/  STL [R1+0x2ec], R108 ;  /* 0x0002ec6c01007387 */ /* 0x0003e80000100800 */
[----:B------:R1:W2:Y:S04]  /*a770*/  @P1 LDG.E.U8 R107, desc[UR26][R96.64] ;  /* 0x0000001a606b1981 */ /* 0x0002a8000c1e1100 */
[----:B------:R-:W-:Y:S01]  /*a780*/  STL [R1+0x308], R100 ;  /* 0x0003086401007387 */ /* 0x000fe20000100800 */
[----:B------:R-:W-:Y:S01]  /*a790*/  @!P3 IMAD.IADD R91, R91, 0x1, -R88 ;  /* 0x000000015b5bb824 */ /* 0x000fe200078e0a58 */
[----:B------:R-:W-:-:S02]  /*a7a0*/  IADD3 R103, P3, PT, R89, R85, RZ ;  /* 0x0000005559677210 */ /* 0x000fc40007f7e0ff */
[----:B------:R0:W-:Y:S01]  /*a7b0*/  STL [R1+0x304], R102 ;  /* 0x0003046601007387 */ /* 0x0001e20000100800 */
[----:B-1----:R-:W-:Y:S01]  /*a7c0*/  @P1 IMAD.MOV.U32 R97, RZ, RZ, R102 ;  /* 0x000000ffff611224 */ /* 0x002fe200078e0066 */
[----:B------:R-:W-:Y:S02]  /*a7d0*/  LEA.HI.X.SX32 R108, R89, R84, 0x1, P3 ;  /* 0x00000054596c7211 */ /* 0x000fe400018f0eff */
[----:B0-----:R-:W-:-:S04]  /*a7e0*/  LOP3.LUT R102, R87, 0xe4, RZ, 0xfc, !PT ;  /* 0x000000e457667812 */ /* 0x001fc800078efcff */
[----:B------:R-:W-:Y:S01]  /*a7f0*/  IABS R89, R102 ;  /* 0x0000006600597213 */ /* 0x000fe20000000000 */
[----:B------:R-:W-:Y:S01]  /*a800*/  @P1 IMAD.MOV.U32 R96, RZ, RZ, R100 ;  /* 0x000000ffff601224 */ /* 0x000fe200078e0064 */
[----:B------:R-:W-:-:S03]  /*a810*/  PRMT R152, RZ, 0x7610, R152 ;  /* 0x00007610ff987816 */ /* 0x000fc60000000098 */
[----:B------:R-:W-:Y:S01]  /*a820*/  IMAD.HI.U32 R90, R86, R89, RZ ;  /* 0x00000059565a7227 */ /* 0x000fe200078e00ff */
[----:B------:R-:W-:Y:S02]  /*a830*/  LOP3.LUT R206, R206, 0x7f, RZ, 0xc0, !PT ;  /* 0x0000007fcece7812 */ /* 0x000fe400078ec0ff */
[----:B------:R0:W2:Y:S01]  /*a840*/  @P1 LDG.E.U8 R152, desc[UR26][R96.64] ;  /* 0x0000001a60981981 */ /* 0x0000a2000c1e1100 */
[----:B------:R-:W-:Y:S01]  /*a850*/  IMAD.MOV R90, RZ, RZ, -R90 ;  /* 0x000000ffff5a7224 */ /* 0x000fe200078e0a5a */
[----:B------:R-:W-:-:S03]  /*a860*/  PRMT R146, RZ, 0x7610, R146 ;  /* 0x00007610ff927816 */ /* 0x000fc60000000092 */
[----:B------:R-:W-:Y:S01]  /*a870*/  IMAD R89, R88, R90, R89 ;  /* 0x0000005a58597224 */ /* 0x000fe200078e0259 */
[----:B------:R-:W-:Y:S01]  /*a880*/  SEL R90, R159, R128, !P2 ;  /* 0x000000809f5a7207 */ /* 0x000fe20005000000 */
[----:B0-----:R-:W-:Y:S02]  /*a890*/  @P1 IMAD.MOV.U32 R96, RZ, RZ, R103 ;  /* 0x000000ffff601224 */ /* 0x001fe400078e0067 */
[----:B------:R-:W-:Y:S01]  /*a8a0*/  @P1 IMAD.MOV.U32 R97, RZ, RZ, R108 ;  /* 0x000000ffff611224 */ /* 0x000fe200078e006c */
[----:B------:R-:W-:Y:S01]  /*a8b0*/  LOP3.LUT R105, R206, 0x30, RZ, 0x3c, !PT ;  /* 0x00000030ce697812 */ /* 0x000fe200078e3cff */
[----:B------:R-:W-:Y:S01]  /*a8c0*/  IMAD R90, R90, UR8, RZ ;  /* 0x000000085a5a7c24 */ /* 0x000fe2000f8e02ff */
[----:B------:R-:W-:Y:S04]  /*a8d0*/  STS.U8 [R101+UR13+0x8100], R167 ;  /* 0x008100a765007988 */ /* 0x000fe8000800000d */
[----:B------:R0:W2:Y:S04]  /*a8e0*/  @P1 LDG.E.U8 R146, desc[UR26][R96.64] ;  /* 0x0000001a60921981 */ /* 0x0000a8000c1e1100 */
[----:B------:R-:W-:Y:S04]  /*a8f0*/  STS.U8 [R101+UR13+0x8500], R169 ;  /* 0x008500a965007988 */ /* 0x000fe8000800000d */
[----:B------:R1:W-:Y:S01]  /*a900*/  STS.U8 [R101+UR13+0x8d00], R207 ;  /* 0x008d00cf65007988 */ /* 0x0003e2000800000d */
[----:B0-----:R-:W-:-:S03]  /*a910*/  IMAD.MOV.U32 R96, RZ, RZ, R91 ;  /* 0x000000ffff607224 */ /* 0x001fc600078e005b */
[----:B------:R-:W-:Y:S04]  /*a920*/  STS.U8 [R101+UR13+0x9100], R215 ;  /* 0x009100d765007988 */ /* 0x000fe8000800000d */
[----:B------:R-:W-:Y:S01]  /*a930*/  STS.U8 [R101+UR13+0x9500], R214 ;  /* 0x009500d665007988 */ /* 0x000fe2000800000d */
[----:B------:R-:W-:-:S03]  /*a940*/  @!P6 IMAD.MOV R96, RZ, RZ, -R96 ;  /* 0x000000ffff60e224 */ /* 0x000fc600078e0a60 */
[----:B------:R-:W-:Y:S04]  /*a950*/  STS.U8 [R101+UR13+0x9900], R222 ;  /* 0x009900de65007988 */ /* 0x000fe8000800000d */
[----:B------:R-:W-:Y:S01]  /*a960*/  STS.U8 [R101+UR13+0x9d00], R217 ;  /* 0x009d00d965007988 */ /* 0x000fe2000800000d */
[----:B-1----:R-:W-:-:S03]  /*a970*/  IADD3 R207, P6, PT, R90, R85, RZ ;  /* 0x000000555acf7210 */ /* 0x002fc60007fde0ff */
[----:B------:R0:W-:Y:S01]  /*a980*/  STS.U8 [R105+UR13+0x8580], R224 ;  /* 0x008580e069007988 */ /* 0x0001e2000800000d */
[----:B------:R-:W-:Y:S02]  /*a990*/  LEA.HI.X.SX32 R206, R90, R84, 0x1, P6 ;  /* 0x000000545ace7211 */ /* 0x000fe400030f0eff */
[----:B------:R-:W-:Y:S01]  /*a9a0*/  ISETP.GT.U32.AND P6, PT, R88, R92, PT ;  /* 0x0000005c5800720c */ /* 0x000fe20003fc4070 */
[----:B0-----:R-:W0:Y:S01]  /*a9b0*/  S2R R224, SR_TID.X ;  /* 0x0000000000e07919 */ /* 0x001e220000002100 */
[----:B------:R-:W-:-:S05]  /*a9c0*/  SEL R97, R159, R129, !P2 ;  /* 0x000000819f617207 */ /* 0x000fca0005000000 */
[----:B------:R-:W-:-:S06]  /*a9d0*/  IMAD R97, R97, UR8, RZ ;  /* 0x0000000861617c24 */ /* 0x000fcc000f8e02ff */
[----:B------:R-:W-:Y:S01]  /*a9e0*/  @!P6 IMAD.IADD R92, R92, 0x1, -R88 ;  /* 0x000000015c5ce824 */ /* 0x000fe200078e0a58 */
[----:B------:R-:W-:Y:S02]  /*a9f0*/  PRMT R148, RZ, 0x7610, R148 ;  /* 0x00007610ff947816 */ /* 0x000fe40000000094 */
[C---:B------:R-:W-:Y:S01]  /*aa00*/  IADD3 R215, P6, PT, R97.reuse, R85, RZ ;  /* 0x0000005561d77210 */ /* 0x040fe20007fde0ff */
[----:B------:R-:W-:Y:S02]  /*aa10*/  @P1 IMAD.MOV.U32 R90, RZ, RZ, R207 ;  /* 0x000000ffff5a1224 */ /* 0x000fe400078e00cf */
[----:B------:R-:W-:Y:S01]  /*aa20*/  @P1 IMAD.MOV.U32 R91, RZ, RZ, R206 ;  /* 0x000000ffff5b1224 */ /* 0x000fe200078e00ce */
[----:B------:R-:W-:Y:S02]  /*aa30*/  LEA.HI.X.SX32 R214, R97, R84, 0x1, P6 ;  /* 0x0000005461d67211 */ /* 0x000fe400030f0eff */
[----:B------:R-:W-:Y:S02]  /*aa40*/  ISETP.GT.U32.AND P6, PT, R88, R92, PT ;  /* 0x0000005c5800720c */ /* 0x000fe40003fc4070 */
[----:B------:R1:W2:Y:S01]  /*aa50*/  @P1 LDG.E.U8 R148, desc[UR26][R90.64] ;  /* 0x0000001a5a941981 */ /* 0x0002a2000c1e1100 */
[----:B------:R-:W-:-:S02]  /*aa60*/  PRMT R147, RZ, 0x7610, R147 ;  /* 0x00007610ff937816 */ /* 0x000fc40000000093 */
[----:B------:R-:W-:Y:S01]  /*aa70*/  SEL R97, R159, R130, !P2 ;  /* 0x000000829f617207 */ /* 0x000fe20005000000 */
[----:B-1----:R-:W-:Y:S02]  /*aa80*/  @P1 IMAD.MOV.U32 R90, RZ, RZ, R215 ;  /* 0x000000ffff5a1224 */ /* 0x002fe400078e00d7 */
[----:B------:R-:W-:Y:S01]  /*aa90*/  @P1 IMAD.MOV.U32 R91, RZ, RZ, R214 ;  /* 0x000000ffff5b1224 */ /* 0x000fe200078e00d6 */
[----:B0-----:R-:W-:Y:S01]  /*aaa0*/  LOP3.LUT R224, R224, 0x7f, RZ, 0xc0, !PT ;  /* 0x0000007fe0e07812 */ /* 0x001fe200078ec0ff */
[----:B------:R-:W-:-:S03]  /*aab0*/  IMAD R97, R97, UR8, RZ ;  /* 0x0000000861617c24 */ /* 0x000fc6000f8e02ff */
[----:B------:R0:W2:Y:S01]  /*aac0*/  @P1 LDG.E.U8 R147, desc[UR26][R90.64] ;  /* 0x0000001a5a931981 */ /* 0x0000a2000c1e1100 */
[----:B------:R-:W-:Y:S01]  /*aad0*/  LOP3.LUT R100, R224, 0x40, RZ, 0x3c, !PT ;  /* 0x00000040e0647812 */ /* 0x000fe200078e3cff */
[----:B------:R-:W-:Y:S02]  /*aae0*/  @!P6 IMAD.IADD R92, R92, 0x1, -R88 ;  /* 0x000000015c5ce824 */ /* 0x000fe400078e0a58 */
[----:B------:R1:W-:Y:S01]  /*aaf0*/  STS.U8 [R105+UR13+0x8180], R223 ;  /* 0x008180df69007988 */ /* 0x0003e2000800000d */
[----:B0-----:R-:W-:-:S03]  /*ab00*/  LOP3.LUT R90, R87, 0xec, RZ, 0xfc, !PT ;  /* 0x000000ec575a7812 */ /* 0x001fc600078efcff */
[----:B------:R-:W-:Y:S01]  /*ab10*/  STS.U8 [R105+UR13+0x8980], R225 ;  /* 0x008980e169007988 */ /* 0x000fe2000800000d */
[----:B-1----:R-:W-:-:S03]  /*ab20*/  IADD3 R223, P6, PT, R97, R85, RZ ;  /* 0x0000005561df7210 */ /* 0x002fc60007fde0ff */
[----:B------:R-:W-:Y:S01]  /*ab30*/  STS.U8 [R105+UR13+0x8d80], R230 ;  /* 0x008d80e669007988 */ /* 0x000fe2000800000d */
[----:B------:R-:W-:-:S03]  /*ab40*/  IABS R91, R90 ;  /* 0x0000005a005b7213 */ /* 0x000fc60000000000 */
[----:B------:R-:W-:Y:S04]  /*ab50*/  STS.U8 [R105+UR13+0x9180], R232 ;  /* 0x009180e869007988 */ /* 0x000fe8000800000d */
[----:B------:R-:W-:Y:S04]  /*ab60*/  STS.U8 [R105+UR13+0x9580], R231 ;  /* 0x009580e769007988 */ /* 0x000fe8000800000d */
[----:B------:R-:W-:Y:S04]  /*ab70*/  STS.U8 [R105+UR13+0x9980], R233 ;  /* 0x009980e969007988 */ /* 0x000fe8000800000d */
[----:B------:R-:W-:Y:S01]  /*ab80*/  STS.U8 [R105+UR13+0x9d80], R238 ;  /* 0x009d80ee69007988 */ /* 0x000fe2000800000d */
[----:B------:R-:W-:-:S03]  /*ab90*/  LEA.HI.X.SX32 R222, R97, R84, 0x1, P6 ;  /* 0x0000005461de7211 */ /* 0x000fc600030f0eff */
[----:B------:R-:W-:Y:S01]  /*aba0*/  STS.U8 [R100+UR13+0x8200], R240 ;  /* 0x008200f064007988 */ /* 0x000fe2000800000d */
[----:B------:R-:W-:-:S03]  /*abb0*/  IMAD.HI.U32 R97, R86, R91, RZ ;  /* 0x0000005b56617227 */ /* 0x000fc600078e00ff */
[----:B------:R-:W-:Y:S04]  /*abc0*/  STS.U8 [R100+UR13+0x8600], R239 ;  /* 0x008600ef64007988 */ /* 0x000fe8000800000d */
[----:B------:R-:W-:Y:S04]  /*abd0*/  STS.U8 [R100+UR13+0x8a00], R246 ;  /* 0x008a00f664007988 */ /* 0x000fe8000800000d */
[----:B------:R-:W-:Y:S04]  /*abe0*/  STS.U8 [R100+UR13+0x8e00], R241 ;  /* 0x008e00f164007988 */ /* 0x000fe8000800000d */
[----:B------:R-:W-:Y:S01]  /*abf0*/  STS.U8 [R100+UR13+0x9200], R247 ;  /* 0x009200f764007988 */ /* 0x000fe2000800000d */
[----:B------:R-:W-:-:S03]  /*ac00*/  IMAD.MOV R97, RZ, RZ, -R97 ;  /* 0x000000ffff617224 */ /* 0x000fc600078e0a61 */
[----:B------:R-:W-:Y:S04]  /*ac10*/  STS.U8 [R100+UR13+0x9600], R248 ;  /* 0x009600f864007988 */ /* 0x000fe8000800000d */
[----:B------:R-:W-:Y:S04]  /*ac20*/  STS.U8 [R100+UR13+0x9a00], R171 ;  /* 0x009a00ab64007988 */ /* 0x000fe8000800000d */
[----:B------:R0:W-:Y:S01]  /*ac30*/  STS.U8 [R100+UR13+0x9e00], R115 ;  /* 0x009e007364007988 */ /* 0x0001e2000800000d */
[----:B------:R-:W-:Y:S02]  /*ac40*/  IMAD R91, R88, R97, R91 ;  /* 0x00000061585b7224 */ /* 0x000fe400078e025b */
[----:B------:R-:W-:Y:S01]  /*ac50*/  IMAD.MOV.U32 R97, RZ, RZ, R92 ;  /* 0x000000ffff617224 */ /* 0x000fe200078e005c */
[----:B0-----:R-:W-:-:S03]  /*ac60*/  SEL R100, R159, R131, !P2 ;  /* 0x000000839f647207 */ /* 0x001fc60005000000 */
[----:B------:R-:W-:Y:S02]  /*ac70*/  @!P4 IMAD.MOV R97, RZ, RZ, -R97 ;  /* 0x000000ffff61c224 */ /* 0x000fe400078e0a61 */
[----:B------:R-:W-:-:S05]  /*ac80*/  IMAD R100, R100, UR8, RZ ;  /* 0x0000000864647c24 */ /* 0x000fca000f8e02ff */
[----:B------:R-:W-:-:S04]  /*ac90*/  IADD3 R231, P4, PT, R100, R85, RZ ;  /* 0x0000005564e77210 */ /* 0x000fc80007f9e0ff */
[----:B------:R-:W-:Y:S02]  /*aca0*/  LEA.HI.X.SX32 R230, R100, R84, 0x1, P4 ;  /* 0x0000005464e67211 */ /* 0x000fe400020f0eff */
[----:B------:R-:W-:Y:S02]  /*acb0*/  ISETP.GT.U32.AND P4, PT, R88, R94, PT ;  /* 0x0000005e5800720c */ /* 0x000fe40003f84070 */
[----:B------:R-:W-:-:S05]  /*acc0*/  SEL R92, R159, R133, !P2 ;  /* 0x000000859f5c7207 */ /* 0x000fca0005000000 */
[----:B------:R-:W-:-:S06]  /*acd0*/  IMAD R92, R92, UR8, RZ ;  /* 0x000000085c5c7c24 */ /* 0x000fcc000f8e02ff */
[----:B------:R-:W-:Y:S01]  /*ace0*/  @!P4 IMAD.IADD R94, R94, 0x1, -R88 ;  /* 0x000000015e5ec824 */ /* 0x000fe200078e0a58 */
        /* <DEDUP_REMOVED lines=8> */
[----:B------:R-:W-:Y:S02]  /*ad70*/  ISETP.GE.AND P4, PT, R90, RZ, PT ;  /* 0x000000ff5a00720c */ /* 0x000fe40003f86270 */
[----:B------:R-:W-:-:S04]  /*ad80*/  LOP3.LUT R90, R87, 0xf4, RZ, 0xfc, !PT ;  /* 0x000000f4575a7812 */ /* 0x000fc800078efcff */
[----:B------:R-:W-:-:S05]  /*ad90*/  IABS R92, R90 ;  /* 0x0000005a005c7213 */ /* 0x000fca0000000000 */
[----:B------:R-:W-:-:S04]  /*ada0*/  IMAD.HI.U32 R100, R86, R92, RZ ;  /* 0x0000005c56647227 */ /* 0x000fc800078e00ff */
[----:B------:R-:W-:Y:S01]  /*adb0*/  IMAD.MOV R100, RZ, RZ, -R100 ;  /* 0x000000ffff647224 */ /* 0x000fe200078e0a64 */
[----:B------:R0:W-:Y:S03]  /*adc0*/  STL [R1+0x320], R103 ;  /* 0x0003206701007387 */ /* 0x0001e60000100800 */
[----:B------:R-:W-:Y:S01]  /*add0*/  IMAD R92, R88, R100, R92 ;  /* 0x00000064585c7224 */ /* 0x000fe200078e025c */
[----:B------:R-:W-:Y:S01]  /*ade0*/  SEL R100, R159, R136, !P2 ;  /* 0x000000889f647207 */ /* 0x000fe20005000000 */
[----:B------:R-:W-:Y:S01]  /*adf0*/  @P1 IMAD.MOV.U32 R126, RZ, RZ, R223 ;  /* 0x000000ffff7e1224 */ /* 0x000fe200078e00df */
[----:B------:R-:W-:Y:S01]  /*ae00*/  PRMT R150, RZ, 0x7610, R150 ;  /* 0x00007610ff967816 */ /* 0x000fe20000000096 */
[----:B------:R-:W-:Y:S01]  /*ae10*/  @P1 IMAD.MOV.U32 R127, RZ, RZ, R222 ;  /* 0x000000ffff7f1224 */ /* 0x000fe200078e00de */
[----:B0-----:R-:W-:Y:S01]  /*ae20*/  LOP3.LUT R103, R224, 0x50, RZ, 0x3c, !PT ;  /* 0x00000050e0677812 */ /* 0x001fe200078e3cff */
[----:B------:R-:W-:Y:S01]  /*ae30*/  IMAD R100, R100, UR8, RZ ;  /* 0x0000000864647c24 */ /* 0x000fe2000f8e02ff */
[----:B------:R0:W-:Y:S01]  /*ae40*/  STL [R1+0x31c], R108 ;  /* 0x00031c6c01007387 */ /* 0x0001e20000100800 */
[----:B------:R-:W-:Y:S01]  /*ae50*/  PRMT R129, RZ, 0x7610, R129 ;  /* 0x00007610ff817816 */ /* 0x000fe20000000081 */
[----:B------:R-:W-:-:S02]  /*ae60*/  @!P5 IMAD.MOV R94, RZ, RZ, -R94 ;  /* 0x000000ffff5ed224 */ /* 0x000fc400078e0a5e */
[----:B------:R1:W-:Y:S04]  /*ae70*/  STS.U8 [R103+UR13+0x8280], R53 ;  /* 0x0082803567007988 */ /* 0x0003e8000800000d */
[----:B------:R1:W-:Y:S01]  /*ae80*/  STS.U8 [R103+UR13+0x8680], R51 ;  /* 0x0086803367007988 */ /* 0x0003e2000800000d */
[----:B0-----:R-:W-:-:S03]  /*ae90*/  IADD3 R108, P5, PT, R100, R85, RZ ;  /* 0x00000055646c7210 */ /* 0x001fc60007fbe0ff */
[----:B------:R0:W2:Y:S01]  /*aea0*/  @P1 LDG.E.U8 R150, desc[UR26][R126.64] ;  /* 0x0000001a7e961981 */ /* 0x0000a2000c1e1100 */
[----:B------:R-:W-:-:S03]  /*aeb0*/  ISETP.GE.AND P3, PT, R125, RZ, PT ;  /* 0x000000ff7d00720c */ /* 0x000fc60003f66270 */
[----:B------:R1:W-:Y:S01]  /*aec0*/  STS.U8 [R103+UR13+0x8a80], R52 ;  /* 0x008a803467007988 */ /* 0x0003e2000800000d */
[----:B------:R-:W-:-:S03]  /*aed0*/  LEA.HI.X.SX32 R125, R100, R84, 0x1, P5 ;  /* 0x00000054647d7211 */ /* 0x000fc600028f0eff */
[----:B------:R1:W-:Y:S01]  /*aee0*/  STS.U8 [R103+UR13+0x8e80], R49 ;  /* 0x008e803167007988 */ /* 0x0003e2000800000d */
[----:B0-----:R-:W-:Y:S02]  /*aef0*/  @P1 IMAD.MOV.U32 R126, RZ, RZ, R231 ;  /* 0x000000ffff7e1224 */ /* 0x001fe400078e00e7 */
[----:B------:R-:W-:Y:S01]  /*af00*/  @P1 IMAD.MOV.U32 R127, RZ, RZ, R230 ;  /* 0x000000ffff7f1224 */ /* 0x000fe200078e00e6 */
[----:B------:R-:W5:Y:S01]  /*af10*/  LDL.LU R171, [R1+0x48c] ;  /* 0x00048c0001ab7983 */ /* 0x000f620000300800 */
[----:B------:R-:W-:-:S03]  /*af20*/  PRMT R131, RZ, 0x7610, R131 ;  /* 0x00007610ff837816 */ /* 0x000fc60000000083 */
[----:B------:R-:W-:Y:S01]  /*af30*/  STS.U8 [R103+UR13+0x9280], R50 ;  /* 0x0092803267007988 */ /* 0x000fe2000800000d */
[----:B------:R-:W-:-:S03]  /*af40*/  ISETP.GT.U32.AND P5, PT, R88, R95, PT ;  /* 0x0000005f5800720c */ /* 0x000fc60003fa4070 */
[----:B------:R-:W5:Y:S04]  /*af50*/  LDL.LU R115, [R1+0x488] ;  /* 0x0004880001737983 */ /* 0x000f680000300800 */
[----:B------:R-:W-:Y:S04]  /*af60*/  STS.U8 [R103+UR13+0x9680], R47 ;  /* 0x0096802f67007988 */ /* 0x000fe8000800000d */
[----:B-1----:R-:W5:Y:S04]  /*af70*/  LDL.LU R53, [R1+0x484] ;  /* 0x0004840001357983 */ /* 0x002f680000300800 */
[----:B------:R-:W-:Y:S04]  /*af80*/  STS.U8 [R103+UR13+0x9a80], R48 ;  /* 0x009a803067007988 */ /* 0x000fe8000800000d */
[----:B------:R-:W5:Y:S04]  /*af90*/  LDL.LU R51, [R1+0x480] ;  /* 0x0004800001337983 */ /* 0x000f680000300800 */
[----:B------:R0:W2:Y:S04]  /*afa0*/  @P1 LDG.E.U8 R129, desc[UR26][R126.64] ;  /* 0x0000001a7e811981 */ /* 0x0000a8000c1e1100 */
[----:B------:R1:W-:Y:S01]  /*afb0*/  STS.U8 [R103+UR13+0x9e80], R45 ;  /* 0x009e802d67007988 */ /* 0x0003e2000800000d */
[----:B------:R-:W-:-:S03]  /*afc0*/  SEL R100, R159, R137, !P2 ;  /* 0x000000899f647207 */ /* 0x000fc60005000000 */
[----:B------:R-:W5:Y:S01]  /*afd0*/  LDL.LU R52, [R1+0x47c] ;  /* 0x00047c0001347983 */ /* 0x000f620000300800 */
[----:B0-----:R-:W-:Y:S02]  /*afe0*/  @P1 IMAD.MOV.U32 R126, RZ, RZ, R239 ;  /* 0x000000ffff7e1224 */ /* 0x001fe400078e00ef */
[----:B------:R-:W-:Y:S01]  /*aff0*/  @P1 IMAD.MOV.U32 R127, RZ, RZ, R238 ;  /* 0x000000ffff7f1224 */ /* 0x000fe200078e00ee */
[----:B------:R-:W5:Y:S01]  /*b000*/  LDL.LU R49, [R1+0x478] ;  /* 0x0004780001317983 */ /* 0x000f620000300800 */
[----:B-1----:R-:W-:-:S03]  /*b010*/  LOP3.LUT R103, R224, 0x60, RZ, 0x3c, !PT ;  /* 0x00000060e0677812 */ /* 0x002fc600078e3cff */
[----:B------:R-:W5:Y:S01]  /*b020*/  LDL.LU R50, [R1+0x474] ;  /* 0x0004740001327983 */ /* 0x000f620000300800 */
[----:B------:R-:W-:-:S03]  /*b030*/  PRMT R130, RZ, 0x7610, R130 ;  /* 0x00007610ff827816 */ /* 0x000fc60000000082 */
[----:B------:R-:W5:Y:S04]  /*b040*/  LDL.LU R47, [R1+0x470] ;  /* 0x00047000012f7983 */ /* 0x000f680000300800 */
[----:B------:R-:W5:Y:S01]  /*b050*/  LDL.LU R48, [R1+0x46c] ;  /* 0x00046c0001307983 */ /* 0x000f620000300800 */
[----:B------:R-:W-:-:S03]  /*b060*/  IMAD R100, R100, UR8, RZ ;  /* 0x0000000864647c24 */ /* 0x000fc6000f8e02ff */
[----:B------:R0:W2:Y:S04]  /*b070*/  @P1 LDG.E.U8 R131, desc[UR26][R126.64] ;  /* 0x0000001a7e831981 */ /* 0x0000a8000c1e1100 */
[----:B------:R-:W5:Y:S04]  /*b080*/  LDL.LU R45, [R1+0x468] ;  /* 0x00046800012d7983 */ /* 0x000f680000300800 */
[----:B------:R1:W-:Y:S01]  /*b090*/  STS.U8 [R103+UR13+0x8300], R46 ;  /* 0x0083002e67007988 */ /* 0x0003e2000800000d */
[----:B0-----:R-:W-:-:S03]  /*b0a0*/  @P1 IMAD.MOV.U32 R126, RZ, RZ, R247 ;  /* 0x000000ffff7e1224 */ /* 0x001fc600078e00f7 */
[----:B------:R0:W-:Y:S01]  /*b0b0*/  STS.U8 [R103+UR13+0x8700], R201 ;  /* 0x008700c967007988 */ /* 0x0001e2000800000d */
[----:B------:R-:W-:-:S03]  /*b0c0*/  @P1 IMAD.MOV.U32 R127, RZ, RZ, R246 ;  /* 0x000000ffff7f1224 */ /* 0x000fc600078e00f6 */
[----:B------:R3:W-:Y:S04]  /*b0d0*/  STS.U8 [R103+UR13+0x8b00], R186 ;  /* 0x008b00ba67007988 */ /* 0x0007e8000800000d */
[----:B-1----:R-:W5:Y:S04]  /*b0e0*/  LDL.LU R46, [R1+0x464] ;  /* 0x00046400012e7983 */ /* 0x002f680000300800 */
[----:B0-----:R-:W5:Y:S04]  /*b0f0*/  LDL.LU R201, [R1+0x460] ;  /* 0x0004600001c97983 */ /* 0x001f680000300800 */
[----:B---3--:R-:W5:Y:S04]  /*b100*/  LDL.LU R186, [R1+0x45c] ;  /* 0x00045c0001ba7983 */ /* 0x008f680000300800 */
[----:B------:R0:W-:Y:S01]  /*b110*/  STS.U8 [R103+UR13+0x8f00], R185 ;  /* 0x008f00b967007988 */ /* 0x0001e2000800000d */
[----:B------:R-:W-:-:S03]  /*b120*/  @!P5 IMAD.IADD R95, R95, 0x1, -R88 ;  /* 0x000000015f5fd824 */ /* 0x000fc600078e0a58 */
[----:B------:R1:W-:Y:S04]  /*b130*/  STS.U8 [R103+UR13+0x9300], R170 ;  /* 0x009300aa67007988 */ /* 0x0003e8000800000d */
[----:B------:R3:W-:Y:S04]  /*b140*/  STS.U8 [R103+UR13+0x9700], R44 ;  /* 0x0097002c67007988 */ /* 0x0007e8000800000d */
[----:B0-----:R-:W5:Y:S04]  /*b150*/  LDL.LU R185, [R1+0x458] ;  /* 0x0004580001b97983 */ /* 0x001f680000300800 */
[----:B-1----:R-:W5:Y:S04]  /*b160*/  LDL.LU R170, [R1+0x454] ;  /* 0x0004540001aa7983 */ /* 0x002f680000300800 */
[----:B------:R0:W2:Y:S04]  /*b170*/  @P1 LDG.E.U8 R130, desc[UR26][R126.64] ;  /* 0x0000001a7e821981 */ /* 0x0000a8000c1e1100 */
[----:B---3--:R-:W5:Y:S04]  /*b180*/  LDL.LU R44, [R1+0x450] ;  /* 0x00045000012c7983 */ /* 0x008f680000300800 */
[----:B------:R1:W-:Y:S01]  /*b190*/  STL [R1+0x8], R108 ;  /* 0x0000086c01007387 */ /* 0x0003e20000100800 */
[----:B0-----:R-:W-:-:S03]  /*b1a0*/  @P1 IMAD.MOV.U32 R126, RZ, RZ, R108 ;  /* 0x000000ffff7e1224 */ /* 0x001fc600078e006c */
[----:B------:R0:W-:Y:S01]  /*b1b0*/  STL [R1+0x4], R125 ;  /* 0x0000047d01007387 */ /* 0x0001e20000100800 */
[----:B------:R-:W-:Y:S01]  /*b1c0*/  @P1 IMAD.MOV.U32 R127, RZ, RZ, R125 ;  /* 0x000000ffff7f1224 */ /* 0x000fe200078e007d */
[----:B-1----:R-:W-:-:S04]  /*b1d0*/  IADD3 R108, P5, PT, R100, R85, RZ ;  /* 0x00000055646c7210 */ /* 0x002fc80007fbe0ff */
[----:B0-----:R-:W-:Y:S02]  /*b1e0*/  LEA.HI.X.SX32 R125, R100, R84, 0x1, P5 ;  /* 0x00000054647d7211 */ /* 0x001fe400028f0eff */
[----:B------:R-:W-:Y:S02]  /*b1f0*/  ISETP.GT.U32.AND P5, PT, R88, R95, PT ;  /* 0x0000005f5800720c */ /* 0x000fe40003fa4070 */
[----:B------:R-:W-:Y:S02]  /*b200*/  SEL R100, R159, R138, !P2 ;  /* 0x0000008a9f647207 */ /* 0x000fe40005000000 */
[----:B------:R-:W-:Y:S01]  /*b210*/  PRMT R217, RZ, 0x7610, R217 ;  /* 0x00007610ffd97816 */ /* 0x000fe200000000d9 */
[----:B------:R0:W-:Y:S02]  /*b220*/  STS.U8 [R103+UR13+0x9b00], R42 ;  /* 0x009b002a67007988 */ /* 0x0001e4000800000d */
[----:B------:R-:W-:-:S03]  /*b230*/  IMAD R100, R100, UR8, RZ ;  /* 0x0000000864647c24 */ /* 0x000fc6000f8e02ff */
[----:B------:R1:W3:Y:S03]  /*b240*/  @P1 LDG.E.U8 R217, desc[UR26][R126.64] ;  /* 0x0000001a7ed91981 */ /* 0x0002e6000c1e1100 */
[----:B------:R-:W-:Y:S01]  /*b250*/  @!P5 IMAD.IADD R95, R95, 0x1, -R88 ;  /* 0x000000015f5fd824 */ /* 0x000fe200078e0a58 */
[----:B0-----:R-:W5:Y:S04]  /*b260*/  LDL.LU R42, [R1+0x44c] ;  /* 0x00044c00012a7983 */ /* 0x001f680000300800 */
[----:B------:R0:W-:Y:S01]  /*b270*/  STL [R1+0x28], R108 ;  /* 0x0000286c01007387 */ /* 0x0001e20000100800 */
[----:B-1----:R-:W-:Y:S02]  /*b280*/  @P1 IMAD.MOV.U32 R126, RZ, RZ, R108 ;  /* 0x000000ffff7e1224 */ /* 0x002fe400078e006c */
[----:B------:R-:W-:Y:S01]  /*b290*/  @P1 IMAD.MOV.U32 R127, RZ, RZ, R125 ;  /* 0x000000ffff7f1224 */ /* 0x000fe200078e007d */
[----:B------:R1:W-:Y:S01]  /*b2a0*/  STL [R1+0x24], R125 ;  /* 0x0000247d01007387 */ /* 0x0003e20000100800 */
[----:B0-----:R-:W-:-:S04]  /*b2b0*/  IADD3 R108, P5, PT, R100, R85, RZ ;  /* 0x00000055646c7210 */ /* 0x001fc80007fbe0ff */
[----:B-1----:R-:W-:Y:S02]  /*b2c0*/  LEA.HI.X.SX32 R125, R100, R84, 0x1, P5 ;  /* 0x00000054647d7211 */ /* 0x002fe400028f0eff */
[----:B------:R-:W-:Y:S02]  /*b2d0*/  LOP3.LUT R100, R87, 0xfc, RZ, 0xfc, !PT ;  /* 0x000000fc57647812 */ /* 0x000fe400078efcff */
[----:B------:R-:W-:Y:S02]  /*b2e0*/  ISETP.GE.AND P5, PT, R90, RZ, PT ;  /* 0x000000ff5a00720c */ /* 0x000fe40003fa6270 */
[----:B------:R-:W-:Y:S01]  /*b2f0*/  IABS R90, R100 ;  /* 0x00000064005a7213 */ /* 0x000fe20000000000 */
[----:B------:R0:W-:Y:S04]  /*b300*/  STS.U8 [R103+UR13+0x9f00], R43 ;  /* 0x009f002b67007988 */ /* 0x0001e8000800000d */
[----:B0-----:R-:W-:Y:S01]  /*b310*/  IMAD.HI.U32 R103, R86, R90, RZ ;  /* 0x0000005a56677227 */ /* 0x001fe200078e00ff */
[----:B------:R-:W-:Y:S01]  /*b320*/  PRMT R225, RZ, 0x7610, R225 ;  /* 0x00007610ffe17816 */ /* 0x000fe200000000e1 */
[----:B------:R-:W5:Y:S02]  /*b330*/  LDL.LU R43, [R1+0x448] ;  /* 0x00044800012b7983 */ /* 0x000f640000300800 */
[----:B------:R-:W-:-:S02]  /*b340*/  IMAD.MOV R103, RZ, RZ, -R103 ;  /* 0x000000ffff677224 */ /* 0x000fc400078e0a67 */
[----:B------:R-:W-:Y:S01]  /*b350*/  @!P3 IMAD.MOV R95, RZ, RZ, -R95 ;  /* 0x000000ffff5fb224 */ /* 0x000fe200078e0a5f */
[----:B------:R0:W2:Y:S01]  /*b360*/  @P1 LDG.E.U8 R225, desc[UR26][R126.64] ;  /* 0x0000001a7ee11981 */ /* 0x0000a2000c1e1100 */
[----:B------:R-:W-:Y:S01]  /*b370*/  IMAD R90, R88, R103, R90 ;  /* 0x00000067585a7224 */ /* 0x000fe200078e025a */
[----:B------:R-:W-:-:S05]  /*b380*/  SEL R103, R159, R139, !P2 ;  /* 0x0000008b9f677207 */ /* 0x000fca0005000000 */
[----:B------:R-:W-:Y:S01]  /*b390*/  IMAD R103, R103, UR8, RZ ;  /* 0x0000000867677c24 */ /* 0x000fe2000f8e02ff */
[----:B------:R1:W-:Y:S01]  /*b3a0*/  STL [R1+0x48], R108 ;  /* 0x0000486c01007387 */ /* 0x0003e20000100800 */
[----:B0-----:R-:W-:-:S03]  /*b3b0*/  @P1 IMAD.MOV.U32 R126, RZ, RZ, R108 ;  /* 0x000000ffff7e1224 */ /* 0x001fc600078e006c */
[----:B------:R0:W-:Y:S01]  /*b3c0*/  STL [R1+0x44], R125 ;  /* 0x0000447d01007387 */ /* 0x0001e20000100800 */
[----:B------:R-:W-:Y:S01]  /*b3d0*/  @P1 IMAD.MOV.U32 R127, RZ, RZ, R125 ;  /* 0x000000ffff7f1224 */ /* 0x000fe200078e007d */
[C---:B-1----:R-:W-:Y:S02]  /*b3e0*/  IADD3 R108, P3, PT, R103.reuse, R85, RZ ;  /* 0x00000055676c7210 */ /* 0x042fe40007f7e0ff */
[----:B------:R-:W-:Y:S02]  /*b3f0*/  LOP3.LUT R128, R224, 0x70, RZ, 0x3c, !PT ;  /* 0x00000070e0807812 */ /* 0x000fe400078e3cff */
[----:B0-----:R-:W-:Y:S02]  /*b400*/  LEA.HI.X.SX32 R125, R103, R84, 0x1, P3 ;  /* 0x00000054677d7211 */ /* 0x001fe400018f0eff */
[----:B------:R-:W-:Y:S02]  /*b410*/  ISETP.GT.U32.AND P3, PT, R88, R89, PT ;  /* 0x000000595800720c */ /* 0x000fe40003f64070 */
[----:B------:R-:W-:Y:S01]  /*b420*/  SEL R103, R159, R141, !P2 ;  /* 0x0000008d9f677207 */ /* 0x000fe20005000000 */
[----:B------:R0:W-:Y:S01]  /*b430*/  STS.U8 [R128+UR13+0x8380], R40 ;  /* 0x0083802880007988 */ /* 0x0001e2000800000d */
[----:B------:R-:W-:-:S03]  /*b440*/  PRMT R169, RZ, 0x7610, R169 ;  /* 0x00007610ffa97816 */ /* 0x000fc600000000a9 */
[----:B------:R1:W-:Y:S01]  /*b450*/  STS.U8 [R128+UR13+0x8780], R41 ;  /* 0x0087802980007988 */ /* 0x0003e2000800000d */
[----:B------:R-:W-:-:S03]  /*b460*/  IMAD R103, R103, UR8, RZ ;  /* 0x0000000867677c24 */ /* 0x000fc6000f8e02ff */
[----:B------:R4:W-:Y:S04]  /*b470*/  STS.U8 [R128+UR13+0x8b80], R38 ;  /* 0x008b802680007988 */ /* 0x0009e8000800000d */
[----:B0-----:R-:W5:Y:S04]  /*b480*/  LDL.LU R40, [R1+0x444] ;  /* 0x0004440001287983 */ /* 0x001f680000300800 */
[----:B-1----:R-:W5:Y:S04]  /*b490*/  LDL.LU R41, [R1+0x440] ;  /* 0x0004400001297983 */ /* 0x002f680000300800 */
[----:B----4-:R-:W5:Y:S04]  /*b4a0*/  LDL.LU R38, [R1+0x43c] ;  /* 0x00043c0001267983 */ /* 0x010f680000300800 */
[----:B------:R0:W-:Y:S01]  /*b4b0*/  STS.U8 [R128+UR13+0x8f80], R39 ;  /* 0x008f802780007988 */ /* 0x0001e2000800000d */
[----:B------:R-:W-:-:S03]  /*b4c0*/  @!P3 IMAD.IADD R89, R89, 0x1, -R88 ;  /* 0x000000015959b824 */ /* 0x000fc600078e0a58 */
[----:B------:R1:W-:Y:S04]  /*b4d0*/  STS.U8 [R128+UR13+0x9380], R36 ;  /* 0x0093802480007988 */ /* 0x0003e8000800000d */
[----:B------:R4:W-:Y:S04]  /*b4e0*/  STS.U8 [R128+UR13+0x9780], R37 ;  /* 0x0097802580007988 */ /* 0x0009e8000800000d */
[----:B0-----:R-:W5:Y:S04]  /*b4f0*/  LDL.LU R39, [R1+0x438] ;  /* 0x0004380001277983 */ /* 0x001f680000300800 */
[----:B-1----:R-:W5:Y:S04]  /*b500*/  LDL.LU R36, [R1+0x434] ;  /* 0x0004340001247983 */ /* 0x002f680000300800 */
[----:B------:R0:W2:Y:S04]  /*b510*/  @P1 LDG.E.U8 R169, desc[UR26][R126.64] ;  /* 0x0000001a7ea91981 */ /* 0x0000a8000c1e1100 */
[----:B----4-:R-:W5:Y:S04]  /*b520*/  LDL.LU R37, [R1+0x430] ;  /* 0x0004300001257983 */ /* 0x010f680000300800 */
        /* <DEDUP_REMOVED lines=11> */
[----:B------:R1:W4:Y:S01]  /*b5e0*/  @P1 LDG.E.U8 R167, desc[UR26][R126.64] ;  /* 0x0000001a7ea71981 */ /* 0x000322000c1e1100 */
[----:B------:R-:W-:Y:S02]  /*b5f0*/  SEL R109, R159, R109, !P2 ;  /* 0x0000006d9f6d7207 */ /* 0x000fe40005000000 */
        /* <DEDUP_REMOVED lines=8> */
[----:B------:R-:W-:Y:S01]  /*b680*/  ISETP.GE.AND P3, PT, R100, RZ, PT ;  /* 0x000000ff6400720c */ /* 0x000fe20003f66270 */
[----:B------:R-:W-:Y:S01]  /*b690*/  IMAD R100, R109, UR8, RZ ;  /* 0x000000086d647c24 */ /* 0x000fe2000f8e02ff */
[C---:B------:R-:W-:Y:S01]  /*b6a0*/  SEL R110, R159.reuse, R110, !P2 ;  /* 0x0000006e9f6e7207 */ /* 0x040fe20005000000 */
[----:B------:R-:W-:Y:S01]  /*b6b0*/  STL [R1+0xa8], R108 ;  /* 0x0000a86c01007387 */ /* 0x000fe20000100800 */
[----:B------:R-:W-:Y:S02]  /*b6c0*/  PRMT R163, RZ, 0x7610, R163 ;  /* 0x00007610ffa37816 */ /* 0x000fe400000000a3 */
[----:B------:R-:W-:Y:S01]  /*b6d0*/  IADD3 R103, P6, PT, R100, R85, RZ ;  /* 0x0000005564677210 */ /* 0x000fe20007fde0ff */
[----:B------:R-:W-:Y:S01]  /*b6e0*/  IMAD R110, R110, UR8, RZ ;  /* 0x000000086e6e7c24 */ /* 0x000fe2000f8e02ff */
[----:B------:R0:W-:Y:S01]  /*b6f0*/  STL [R1+0xa4], R125 ;  /* 0x0000a47d01007387 */ /* 0x0001e20000100800 */
[----:B------:R-:W-:Y:S01]  /*b700*/  @P1 IMAD.MOV.U32 R109, RZ, RZ, R125 ;  /* 0x000000ffff6d1224 */ /* 0x000fe200078e007d */
[----:B------:R-:W-:-:S02]  /*b710*/  SEL R114, R159, R114, !P2 ;  /* 0x000000729f727207 */ /* 0x000fc40005000000 */
[----:B------:R1:W-:Y:S01]  /*b720*/  STS.U8 [R128+UR13+0x9f80], R35 ;  /* 0x009f802380007988 */ /* 0x0003e2000800000d */
[----:B------:R-:W-:Y:S02]  /*b730*/  PRMT R161, RZ, 0x7610, R161 ;  /* 0x00007610ffa17816 */ /* 0x000fe400000000a1 */
[----:B0-----:R-:W-:Y:S01]  /*b740*/  LEA.HI.X.SX32 R125, R100, R84, 0x1, P6 ;  /* 0x00000054647d7211 */ /* 0x001fe200030f0eff */
[----:B------:R0:W-:Y:S01]  /*b750*/  STS.U8 [R224+UR13], R200 ;  /* 0x000000c8e0007988 */ /* 0x0001e2000800000d */
[----:B------:R-:W-:-:S03]  /*b760*/  IADD3 R100, P6, PT, R110, R85, RZ ;  /* 0x000000556e647210 */ /* 0x000fc60007fde0ff */
[----:B-1----:R-:W5:Y:S01]  /*b770*/  LDL.LU R35, [R1+0x428] ;  /* 0x0004280001237983 */ /* 0x002f620000300800 */
[----:B------:R-:W-:-:S03]  /*b780*/  IMAD R114, R114, UR8, RZ ;  /* 0x0000000872727c24 */ /* 0x000fc6000f8e02ff */
[----:B------:R1:W2:Y:S04]  /*b790*/  @P1 LDG.E.U8 R163, desc[UR26][R108.64] ;  /* 0x0000001a6ca31981 */ /* 0x0002a8000c1e1100 */
[----:B0-----:R-:W5:Y:S01]  /*b7a0*/  LDL.LU R200, [R1+0x424] ;  /* 0x0004240001c87983 */ /* 0x001f620000300800 */
[----:B------:R-:W-:-:S03]  /*b7b0*/  SEL R116, R159, R116, !P2 ;  /* 0x000000749f747207 */ /* 0x000fc60005000000 */
[----:B------:R0:W-:Y:S01]  /*b7c0*/  STL [R1+0xc8], R103 ;  /* 0x0000c86701007387 */ /* 0x0001e20000100800 */
[----:B-1----:R-:W-:Y:S02]  /*b7d0*/  @P1 IMAD.MOV.U32 R108, RZ, RZ, R103 ;  /* 0x000000ffff6c1224 */ /* 0x002fe400078e0067 */
[----:B------:R-:W-:Y:S01]  /*b7e0*/  @P1 IMAD.MOV.U32 R109, RZ, RZ, R125 ;  /* 0x000000ffff6d1224 */ /* 0x000fe200078e007d */
[----:B------:R-:W-:Y:S01]  /*b7f0*/  STL [R1+0xc4], R125 ;  /* 0x0000c47d01007387 */ /* 0x000fe20000100800 */
[----:B------:R-:W-:-:S03]  /*b800*/  PRMT R162, RZ, 0x7610, R162 ;  /* 0x00007610ffa27816 */ /* 0x000fc600000000a2 */
[----:B------:R1:W-:Y:S01]  /*b810*/  STS.U8 [R224+UR13+0x200], R199 ;  /* 0x000200c7e0007988 */ /* 0x0003e2000800000d */
[----:B0-----:R-:W-:-:S03]  /*b820*/  LEA.HI.X.SX32 R103, R110, R84, 0x1, P6 ;  /* 0x000000546e677211 */ /* 0x001fc600030f0eff */
[----:B------:R0:W-:Y:S01]  /*b830*/  STS.U8 [R224+UR13+0x400], R184 ;  /* 0x000400b8e0007988 */ /* 0x0001e2000800000d */
[----:B------:R-:W-:-:S03]  /*b840*/  IMAD R116, R116, UR8, RZ ;  /* 0x0000000874747c24 */ /* 0x000fc6000f8e02ff */
[----:B------:R0:W2:Y:S04]  /*b850*/  @P1 LDG.E.U8 R161, desc[UR26][R108.64] ;  /* 0x0000001a6ca11981 */ /* 0x0000a8000c1e1100 */
[----:B-1----:R-:W5:Y:S04]  /*b860*/  LDL.LU R199, [R1+0x420] ;  /* 0x0004200001c77983 */ /* 0x002f680000300800 */
[----:B0-----:R-:W5:Y:S01]  /*b870*/  LDL.LU R184, [R1+0x41c] ;  /* 0x00041c0001b87983 */ /* 0x001f620000300800 */
[----:B------:R-:W-:-:S03]  /*b880*/  @P1 IMAD.MOV.U32 R108, RZ, RZ, R100 ;  /* 0x000000ffff6c1224 */ /* 0x000fc600078e0064 */
[----:B------:R0:W-:Y:S01]  /*b890*/  STL [R1+0xe8], R100 ;  /* 0x0000e86401007387 */ /* 0x0001e20000100800 */
[----:B------:R-:W-:-:S03]  /*b8a0*/  @P1 IMAD.MOV.U32 R109, RZ, RZ, R103 ;  /* 0x000000ffff6d1224 */ /* 0x000fc600078e0067 */
[----:B------:R1:W-:Y:S04]  /*b8b0*/  STL [R1+0xe4], R103 ;  /* 0x0000e46701007387 */ /* 0x0003e80000100800 */
[----:B------:R1:W-:Y:S01]  /*b8c0*/  STS.U8 [R224+UR13+0x600], R183 ;  /* 0x000600b7e0007988 */ /* 0x0003e2000800000d */
[----:B0-----:R-:W-:-:S03]  /*b8d0*/  IADD3 R100, P6, PT, R114, R85, RZ ;  /* 0x0000005572647210 */ /* 0x001fc60007fde0ff */
[----:B------:R0:W-:Y:S01]  /*b8e0*/  STS.U8 [R224+UR13+0x800], R82 ;  /* 0x00080052e0007988 */ /* 0x0001e2000800000d */
[----:B-1----:R-:W-:-:S03]  /*b8f0*/  LEA.HI.X.SX32 R103, R114, R84, 0x1, P6 ;  /* 0x0000005472677211 */ /* 0x002fc600030f0eff */
[----:B------:R1:W2:Y:S01]  /*b900*/  @P1 LDG.E.U8 R162, desc[UR26][R108.64] ;  /* 0x0000001a6ca21981 */ /* 0x0002a2000c1e1100 */
[----:B------:R-:W-:-:S03]  /*b910*/  SEL R117, R159, R117, !P2 ;  /* 0x000000759f757207 */ /* 0x000fc60005000000 */
[----:B------:R-:W5:Y:S04]  /*b920*/  LDL.LU R183, [R1+0x418] ;  /* 0x0004180001b77983 */ /* 0x000f680000300800 */
[----:B0-----:R-:W5:Y:S01]  /*b930*/  LDL.LU R82, [R1+0x414] ;  /* 0x0004140001527983 */ /* 0x001f620000300800 */
[----:B-1----:R-:W-:-:S03]  /*b940*/  @P1 IMAD.MOV.U32 R108, RZ, RZ, R100 ;  /* 0x000000ffff6c1224 */ /* 0x002fc600078e0064 */
[----:B------:R0:W-:Y:S01]  /*b950*/  STL [R1+0x108], R100 ;  /* 0x0001086401007387 */ /* 0x0001e20000100800 */
[----:B------:R-:W-:Y:S01]  /*b960*/  PRMT R158, RZ, 0x7610, R158 ;  /* 0x00007610ff9e7816 */ /* 0x000fe2000000009e */
[----:B------:R-:W-:Y:S02]  /*b970*/  @P1 IMAD.MOV.U32 R109, RZ, RZ, R103 ;  /* 0x000000ffff6d1224 */ /* 0x000fe400078e0067 */
[----:B------:R1:W-:Y:S01]  /*b980*/  STL [R1+0x104], R103 ;  /* 0x0001046701007387 */ /* 0x0003e20000100800 */
[----:B------:R-:W-:Y:S01]  /*b990*/  IMAD R117, R117, UR8, RZ ;  /* 0x0000000875757c24 */ /* 0x000fe2000f8e02ff */
[----:B------:R-:W-:Y:S02]  /*b9a0*/  SEL R119, R159, R119, !P2 ;  /* 0x000000779f777207 */ /* 0x000fe40005000000 */
[----:B------:R1:W-:Y:S01]  /*b9b0*/  STS.U8 [R224+UR13+0xa00], R33 ;  /* 0x000a0021e0007988 */ /* 0x0003e2000800000d */
[----:B0-----:R-:W-:-:S03]  /*b9c0*/  IADD3 R100, P6, PT, R116, R85, RZ ;  /* 0x0000005574647210 */ /* 0x001fc60007fde0ff */
[----:B------:R0:W2:Y:S01]  /*b9d0*/  @P1 LDG.E.U8 R158, desc[UR26][R108.64] ;  /* 0x0000001a6c9e1981 */ /* 0x0000a2000c1e1100 */
[----:B-1----:R-:W-:-:S03]  /*b9e0*/  LEA.HI.X.SX32 R103, R116, R84, 0x1, P6 ;  /* 0x0000005474677211 */ /* 0x002fc600030f0eff */
[----:B------:R1:W-:Y:S01]  /*b9f0*/  STS.U8 [R224+UR13+0xc00], R31 ;  /* 0x000c001fe0007988 */ /* 0x0003e2000800000d */
[----:B------:R-:W-:-:S03]  /*ba00*/  PRMT R160, RZ, 0x7610, R160 ;  /* 0x00007610ffa07816 */ /* 0x000fc600000000a0 */
[----:B------:R-:W5:Y:S01]  /*ba10*/  LDL.LU R33, [R1+0x410] ;  /* 0x0004100001217983 */ /* 0x000f620000300800 */
[----:B0-----:R-:W-:Y:S02]  /*ba20*/  @P1 IMAD.MOV.U32 R108, RZ, RZ, R100 ;  /* 0x000000ffff6c1224 */ /* 0x001fe400078e0064 */
[----:B------:R-:W-:Y:S01]  /*ba30*/  @P1 IMAD.MOV.U32 R109, RZ, RZ, R103 ;  /* 0x000000ffff6d1224 */ /* 0x000fe200078e0067 */
[----:B-1----:R-:W5:Y:S01]  /*ba40*/  LDL.LU R31, [R1+0x40c] ;  /* 0x00040c00011f7983 */ /* 0x002f620000300800 */
[----:B------:R-:W-:-:S03]  /*ba50*/  IMAD R119, R119, UR8, RZ ;  /* 0x0000000877777c24 */ /* 0x000fc6000f8e02ff */
[----:B------:R0:W-:Y:S04]  /*ba60*/  STL [R1+0x130], R100 ;  /* 0x0001306401007387 */ /* 0x0001e80000100800 */
[----:B------:R1:W-:Y:S04]  /*ba70*/  STL [R1+0x124], R103 ;  /* 0x0001246701007387 */ /* 0x0003e80000100800 */
[----:B------:R3:W-:Y:S01]  /*ba80*/  STS.U8 [R224+UR13+0xe00], R32 ;  /* 0x000e0020e0007988 */ /* 0x0007e2000800000d */
[----:B0-----:R-:W-:-:S03]  /*ba90*/  IADD3 R100, P6, PT, R117, R85, RZ ;  /* 0x0000005575647210 */ /* 0x001fc60007fde0ff */
[----:B------:R0:W-:Y:S01]  /*baa0*/  STS.U8 [R224+UR13+0x1000], R29 ;  /* 0x0010001de0007988 */ /* 0x0001e2000800000d */
[----:B-1----:R-:W-:-:S03]  /*bab0*/  LEA.HI.X.SX32 R103, R117, R84, 0x1, P6 ;  /* 0x0000005475677211 */ /* 0x002fc600030f0eff */
[----:B------:R1:W2:Y:S01]  /*bac0*/  @P1 LDG.E.U8 R160, desc[UR26][R108.64] ;  /* 0x0000001a6ca01981 */ /* 0x0002a2000c1e1100 */
[----:B------:R-:W-:-:S03]  /*bad0*/  SEL R121, R159, R121, !P2 ;  /* 0x000000799f797207 */ /* 0x000fc60005000000 */
[----:B---3--:R-:W5:Y:S04]  /*bae0*/  LDL.LU R32, [R1+0x408] ;  /* 0x0004080001207983 */ /* 0x008f680000300800 */
        /* <DEDUP_REMOVED lines=14> */
[----:B---3--:R-:W5:Y:S01]  /*bbd0*/  LDL.LU R30, [R1+0x400] ;  /* 0x00040000011e7983 */ /* 0x008f620000300800 */
        /* <DEDUP_REMOVED lines=72> */
[----:B------:R-:W-:-:S03]  /*c060*/  @P1 IMAD.MOV.U32 R109, RZ, RZ, R103 ;  /* 0x000000ffff6d1224 */ /* 0x000fc600078e0067 */
[----:B------:R1:W-:Y:S01]  /*c070*/  STS.U8 [R224+UR13+0x2a00], R140 ;  /* 0x002a008ce0007988 */ /* 0x0003e2000800000d */
[----:B------:R-:W-:Y:S01]  /*c080*/  IMAD R96, R96, UR8, RZ ;  /* 0x0000000860607c24 */ /* 0x000fe2000f8e02ff */
[----:B0-----:R-:W-:Y:S02]  /*c090*/  IADD3 R100, P6, PT, R118, R85, RZ ;  /* 0x0000005576647210 */ /* 0x001fe40007fde0ff */
[----:B------:R0:W-:Y:S01]  /*c0a0*/  STL [R1+0x24c], R103 ;  /* 0x00024c6701007387 */ /* 0x0001e20000100800 */
[----:B-1----:R-:W-:-:S03]  /*c0b0*/  PRMT R140, RZ, 0x7610, R140 ;  /* 0x00007610ff8c7816 */ /* 0x002fc6000000008c */
[----:B------:R1:W-:Y:S01]  /*c0c0*/  STS.U8 [R224+UR13+0x2c00], R181 ;  /* 0x002c00b5e0007988 */ /* 0x0003e2000800000d */
[----:B------:R-:W-:-:S03]  /*c0d0*/  SEL R97, R159, R97, !P2 ;  /* 0x000000619f617207 */ /* 0x000fc60005000000 */
[----:B------:R3:W2:Y:S01]  /*c0e0*/  @P1 LDG.E.U8 R140, desc[UR26][R108.64] ;  /* 0x0000001a6c8c1981 */ /* 0x0006a2000c1e1100 */
[----:B0-----:R-:W-:-:S03]  /*c0f0*/  LEA.HI.X.SX32 R103, R118, R84, 0x1, P6 ;  /* 0x0000005476677211 */ /* 0x001fc600030f0eff */
[----:B-1----:R-:W5:Y:S04]  /*c100*/  LDL.LU R181, [R1+0x3c8] ;  /* 0x0003c80001b57983 */ /* 0x002f680000300800 */
[----:B------:R0:W-:Y:S01]  /*c110*/  STL [R1+0x268], R100 ;  /* 0x0002686401007387 */ /* 0x0001e20000100800 */
[----:B---3--:R-:W-:-:S03]  /*c120*/  @P1 IMAD.MOV.U32 R109, RZ, RZ, R103 ;  /* 0x000000ffff6d1224 */ /* 0x008fc600078e0067 */
[----:B------:R1:W-:Y:S01]  /*c130*/  STL [R1+0x264], R103 ;  /* 0x0002646701007387 */ /* 0x0003e20000100800 */
[----:B------:R-:W-:Y:S01]  /*c140*/  @P1 IMAD.MOV.U32 R108, RZ, RZ, R100 ;  /* 0x000000ffff6c1224 */ /* 0x000fe200078e0064 */
[----:B------:R-:W-:Y:S02]  /*c150*/  SEL R94, R159, R94, !P2 ;  /* 0x0000005e9f5e7207 */ /* 0x000fe40005000000 */
[----:B------:R3:W-:Y:S01]  /*c160*/  STS.U8 [R224+UR13+0x2e00], R11 ;  /* 0x002e000be0007988 */ /* 0x0007e2000800000d */
[----:B0-----:R-:W-:Y:S01]  /*c170*/  IMAD R100, R97, UR8, RZ ;  /* 0x0000000861647c24 */ /* 0x001fe2000f8e02ff */
[C---:B-1----:R-:W-:Y:S02]  /*c180*/  IADD3 R103, P6, PT, R96.reuse, R85, RZ ;  /* 0x0000005560677210 */ /* 0x042fe40007fde0ff */
[----:B------:R0:W-:Y:S01]  /*c190*/  STS.U8 [R224+UR13+0x3000], R81 ;  /* 0x00300051e0007988 */ /* 0x0001e2000800000d */
[----:B------:R-:W-:Y:S02]  /*c1a0*/  PRMT R141, RZ, 0x7610, R141 ;  /* 0x00007610ff8d7816 */ /* 0x000fe4000000008d */
[----:B------:R-:W-:Y:S01]  /*c1b0*/  LEA.HI.X.SX32 R110, R96, R84, 0x1, P6 ;  /* 0x00000054606e7211 */ /* 0x000fe200030f0eff */
[----:B---3--:R-:W5:Y:S01]  /*c1c0*/  LDL.LU R11, [R1+0x3c4] ;  /* 0x0003c400010b7983 */ /* 0x008f620000300800 */
[----:B------:R-:W-:Y:S01]  /*c1d0*/  @P1 IMAD.MOV.U32 R96, RZ, RZ, R103 ;  /* 0x000000ffff601224 */ /* 0x000fe200078e0067 */
[----:B------:R-:W-:Y:S01]  /*c1e0*/  PRMT R138, RZ, 0x7610, R138 ;  /* 0x00007610ff8a7816 */ /* 0x000fe2000000008a */
[----:B------:R-:W-:Y:S01]  /*c1f0*/  IMAD R94, R94, UR8, RZ ;  /* 0x000000085e5e7c24 */ /* 0x000fe2000f8e02ff */
[----:B------:R1:W3:Y:S04]  /*c200*/  @P1 LDG.E.U8 R141, desc[UR26][R108.64] ;  /* 0x0000001a6c8d1981 */ /* 0x0002e8000c1e1100 */
[----:B0-----:R-:W5:Y:S01]  /*c210*/  LDL.LU R81, [R1+0x3c0] ;  /* 0x0003c00001517983 */ /* 0x001f620000300800 */
[----:B------:R-:W-:-:S03]  /*c220*/  @P1 IMAD.MOV.U32 R97, RZ, RZ, R110 ;  /* 0x000000ffff611224 */ /* 0x000fc600078e006e */
[----:B------:R0:W-:Y:S04]  /*c230*/  STL [R1+0x280], R103 ;  /* 0x0002806701007387 */ /* 0x0001e80000100800 */
[----:B------:R-:W-:Y:S04]  /*c240*/  STL [R1+0x27c], R110 ;  /* 0x00027c6e01007387 */ /* 0x000fe80000100800 */
[----:B------:R4:W-:Y:S01]  /*c250*/  STS.U8 [R224+UR13+0x3200], R18 ;  /* 0x00320012e0007988 */ /* 0x0009e2000800000d */
[----:B0-----:R-:W-:-:S03]  /*c260*/  IADD3 R103, P6, PT, R100, R85, RZ ;  /* 0x0000005564677210 */ /* 0x001fc60007fde0ff */
[----:B------:R0:W-:Y:S01]  /*c270*/  STS.U8 [R224+UR13+0x3400], R19 ;  /* 0x00340013e0007988 */ /* 0x0001e2000800000d */
[----:B-1----:R-:W-:Y:S02]  /*c280*/  LEA.HI.X.SX32 R108, R100, R84, 0x1, P6 ;  /* 0x00000054646c7211 */ /* 0x002fe400030f0eff */
[----:B------:R-:W-:Y:S01]  /*c290*/  IADD3 R100, P6, PT, R94, R85, RZ ;  /* 0x000000555e647210 */ /* 0x000fe20007fde0ff */
[----:B------:R1:W2:Y:S04]  /*c2a0*/  @P1 LDG.E.U8 R138, desc[UR26][R96.64] ;  /* 0x0000001a608a1981 */ /* 0x0002a8000c1e1100 */
[----:B----4-:R-:W5:Y:S04]  /*c2b0*/  LDL.LU R18, [R1+0x3bc] ;  /* 0x0003bc0001127983 */ /* 0x010f680000300800 */
[----:B0-----:R-:W5:Y:S01]  /*c2c0*/  LDL.LU R19, [R1+0x3b8] ;  /* 0x0003b80001137983 */ /* 0x001f620000300800 */
[----:B-1----:R-:W-:-:S03]  /*c2d0*/  @P1 IMAD.MOV.U32 R96, RZ, RZ, R103 ;  /* 0x000000ffff601224 */ /* 0x002fc600078e0067 */
[----:B------:R0:W-:Y:S01]  /*c2e0*/  STL [R1+0x298], R103 ;  /* 0x0002986701007387 */ /* 0x0001e20000100800 */
[----:B------:R-:W-:Y:S01]  /*c2f0*/  SEL R95, R159, R95, !P2 ;  /* 0x0000005f9f5f7207 */ /* 0x000fe20005000000 */
[----:B------:R-:W-:Y:S01]  /*c300*/  @P1 IMAD.MOV.U32 R97, RZ, RZ, R108 ;  /* 0x000000ffff611224 */ /* 0x000fe200078e006c */
[----:B------:R-:W-:Y:S02]  /*c310*/  PRMT R139, RZ, 0x7610, R139 ;  /* 0x00007610ff8b7816 */ /* 0x000fe4000000008b */
[----:B0-----:R-:W-:Y:S01]  /*c320*/  LEA.HI.X.SX32 R103, R94, R84, 0x1, P6 ;  /* 0x000000545e677211 */ /* 0x001fe200030f0eff */
[----:B------:R-:W-:Y:S01]  /*c330*/  IMAD R95, R95, UR8, RZ ;  /* 0x000000085f5f7c24 */ /* 0x000fe2000f8e02ff */
[----:B------:R-:W-:Y:S02]  /*c340*/  ISETP.GE.AND P6, PT, R102, RZ, PT ;  /* 0x000000ff6600720c */ /* 0x000fe40003fc6270 */
[----:B------:R0:W4:Y:S01]  /*c350*/  @P1 LDG.E.U8 R139, desc[UR26][R96.64] ;  /* 0x0000001a608b1981 */ /* 0x000122000c1e1100 */
[----:B------:R-:W-:Y:S01]  /*c360*/  PRMT R137, RZ, 0x7610, R137 ;  /* 0x00007610ff897816 */ /* 0x000fe20000000089 */
[----:B0-----:R-:W-:-:S02]  /*c370*/  @P1 IMAD.MOV.U32 R96, RZ, RZ, R100 ;  /* 0x000000ffff601224 */ /* 0x001fc400078e0064 */
[----:B------:R-:W-:-:S07]  /*c380*/  @P1 IMAD.MOV.U32 R97, RZ, RZ, R103 ;  /* 0x000000ffff611224 */ /* 0x000fce00078e0067 */
[----:B------:R-:W-:Y:S01]  /*c390*/  @!P6 IMAD.MOV R89, RZ, RZ, -R89 ;  /* 0x000000ffff59e224 */ /* 0x000fe200078e0a59 */
[----:B------:R-:W-:Y:S01]  /*c3a0*/  IADD3 R94, P6, PT, R95, R85, RZ ;  /* 0x000000555f5e7210 */ /* 0x000fe20007fde0ff */
[----:B------:R0:W2:Y:S03]  /*c3b0*/  @P1 LDG.E.U8 R137, desc[UR26][R96.64] ;  /* 0x0000001a60891981 */ /* 0x0000a6000c1e1100 */
[----:B------:R-:W-:Y:S01]  /*c3c0*/  SEL R89, R159, R89, !P2 ;  /* 0x000000599f597207 */ /* 0x000fe20005000000 */
[----:B------:R-:W-:Y:S01]  /*c3d0*/  STL [R1+0x294], R108 ;  /* 0x0002946c01007387 */ /* 0x000fe20000100800 */
[----:B0-----:R-:W-:Y:S02]  /*c3e0*/  LEA.HI.X.SX32 R96, R95, R84, 0x1, P6 ;  /* 0x000000545f607211 */ /* 0x001fe400030f0eff */
[----:B------:R-:W-:Y:S01]  /*c3f0*/  ISETP.GT.U32.AND P6, PT, R88, R91, PT ;  /* 0x0000005b5800720c */ /* 0x000fe20003fc4070 */
[----:B------:R0:W-:Y:S04]  /*c400*/  STS.U8 [R224+UR13+0x3600], R16 ;  /* 0x00360010e0007988 */ /* 0x0001e8000800000d */
[----:B------:R1:W-:Y:S04]  /*c410*/  STS.U8 [R224+UR13+0x3800], R17 ;  /* 0x00380011e0007988 */ /* 0x0003e8000800000d */
[----:B------:R1:W-:Y:S04]  /*c420*/  STS.U8 [R224+UR13+0x3a00], R14 ;  /* 0x003a000ee0007988 */ /* 0x0003e8000800000d */
[----:B0-----:R-:W5:Y:S04]  /*c430*/  LDL.LU R16, [R1+0x3b4] ;  /* 0x0003b40001107983 */ /* 0x001f680000300800 */
[----:B-1----:R-:W5:Y:S01]  /*c440*/  LDL.LU R17, [R1+0x3b0] ;  /* 0x0003b00001117983 */ /* 0x002f620000300800 */
[----:B------:R-:W-:-:S03]  /*c450*/  IMAD R89, R89, UR8, RZ ;  /* 0x0000000859597c24 */ /* 0x000fc6000f8e02ff */
[----:B------:R-:W5:Y:S04]  /*c460*/  LDL.LU R14, [R1+0x3ac] ;  /* 0x0003ac00010e7983 */ /* 0x000f680000300800 */
[----:B------:R-:W-:Y:S04]  /*c470*/  STL [R1+0x2b0], R100 ;  /* 0x0002b06401007387 */ /* 0x000fe80000100800 */
[----:B------:R-:W-:Y:S04]  /*c480*/  STL [R1+0x2ac], R103 ;  /* 0x0002ac6701007387 */ /* 0x000fe80000100800 */
[----:B------:R0:W-:Y:S04]  /*c490*/  STS.U8 [R224+UR13+0x3c00], R15 ;  /* 0x003c000fe0007988 */ /* 0x0001e8000800000d */
[----:B------:R1:W-:Y:S01]  /*c4a0*/  STS.U8 [R224+UR13+0x3e00], R12 ;  /* 0x003e000ce0007988 */ /* 0x0003e2000800000d */
[----:B------:R-:W-:-:S03]  /*c4b0*/  @P1 IMAD.MOV.U32 R95, RZ, RZ, R96 ;  /* 0x000000ffff5f1224 */ /* 0x000fc600078e0060 */
[----:B------:R1:W-:Y:S04]  /*c4c0*/  STS.U8 [R99+UR13+0x80], R13 ;  /* 0x0000800d63007988 */ /* 0x0003e8000800000d */
[----:B0-----:R-:W5:Y:S01]  /*c4d0*/  LDL.LU R15, [R1+0x3a8] ;  /* 0x0003a800010f7983 */ /* 0x001f620000300800 */
[----:B------:R-:W-:-:S03]  /*c4e0*/  @!P6 IMAD.IADD R91, R91, 0x1, -R88 ;  /* 0x000000015b5be824 */ /* 0x000fc600078e0a58 */
[----:B-1----:R-:W5:Y:S04]  /*c4f0*/  LDL.LU R12, [R1+0x3a4] ;  /* 0x0003a400010c7983 */ /* 0x002f680000300800 */
[----:B------:R-:W5:Y:S04]  /*c500*/  LDL.LU R13, [R1+0x3a0] ;  /* 0x0003a000010d7983 */ /* 0x000f680000300800 */
[----:B------:R-:W-:Y:S04]  /*c510*/  STL [R1+0x2c8], R94 ;  /* 0x0002c85e01007387 */ /* 0x000fe80000100800 */
[----:B------:R0:W-:Y:S02]  /*c520*/  STL [R1+0x2c4], R96 ;  /* 0x0002c46001007387 */ /* 0x0001e40000100800 */
[----:B0-----:R-:W-:-:S04]  /*c530*/  IADD3 R96, P6, PT, R89, R85, RZ ;  /* 0x0000005559607210 */ /* 0x001fc80007fde0ff */
[----:B------:R-:W-:Y:S02]  /*c540*/  LEA.HI.X.SX32 R97, R89, R84, 0x1, P6 ;  /* 0x0000005459617211 */ /* 0x000fe400030f0eff */
[----:B------:R-:W-:Y:S02]  /*c550*/  ISETP.GT.U32.AND P6, PT, R88, R91, PT ;  /* 0x0000005b5800720c */ /* 0x000fe40003fc4070 */
[----:B------:R-:W-:Y:S02]  /*c560*/  PRMT R136, RZ, 0x7610, R136 ;  /* 0x00007610ff887816 */ /* 0x000fe40000000088 */
[----:B------:R-:W-:-:S04]  /*c570*/  PRMT R135, RZ, 0x7610, R135 ;  /* 0x00007610ff877816 */ /* 0x000fc80000000087 */
[----:B------:R0:W2:Y:S05]  /*c580*/  @P1 LDG.E.U8 R136, desc[UR26][R94.64] ;  /* 0x0000001a5e881981 */ /* 0x0000aa000c1e1100 */
[----:B------:R-:W-:Y:S01]  /*c590*/  @!P6 IMAD.IADD R91, R91, 0x1, -R88 ;  /* 0x000000015b5be824 */ /* 0x000fe200078e0a58 */
[----:B------:R-:W-:-:S03]  /*c5a0*/  ISETP.GT.U32.AND P6, PT, R88, R92, PT ;  /* 0x0000005c5800720c */ /* 0x000fc60003fc4070 */
[----:B------:R-:W-:-:S05]  /*c5b0*/  @!P4 IMAD.MOV R91, RZ, RZ, -R91 ;  /* 0x000000ffff5bc224 */ /* 0x000fca00078e0a5b */
[----:B------:R-:W-:Y:S01]  /*c5c0*/  SEL R91, R159, R91, !P2 ;  /* 0x0000005b9f5b7207 */ /* 0x000fe20005000000 */
[----:B0-----:R-:W-:-:S04]  /*c5d0*/  @P1 IMAD.MOV.U32 R94, RZ, RZ, R96 ;  /* 0x000000ffff5e1224 */ /* 0x001fc800078e0060 */
[----:B------:R-:W-:Y:S02]  /*c5e0*/  IMAD R91, R91, UR8, RZ ;  /* 0x000000085b5b7c24 */ /* 0x000fe4000f8e02ff */
[----:B------:R-:W-:Y:S02]  /*c5f0*/  @P1 IMAD.MOV.U32 R95, RZ, RZ, R97 ;  /* 0x000000ffff5f1224 */ /* 0x000fe400078e0061 */
[----:B------:R-:W-:Y:S01]  /*c600*/  @!P6 IMAD.IADD R92, R92, 0x1, -R88 ;  /* 0x000000015c5ce824 */ /* 0x000fe200078e0a58 */
[C---:B------:R-:W-:Y:S02]  /*c610*/  IADD3 R89, P6, PT, R91.reuse, R85, RZ ;  /* 0x000000555b597210 */ /* 0x040fe40007fde0ff */
[----:B------:R-:W-:Y:S01]  /*c620*/  ISETP.GT.U32.AND P4, PT, R88, R90, PT ;  /* 0x0000005a5800720c */ /* 0x000fe20003f84070 */
[----:B------:R0:W2:Y:S02]  /*c630*/  @P1 LDG.E.U8 R135, desc[UR26][R94.64] ;  /* 0x0000001a5e871981 */ /* 0x0000a4000c1e1100 */
[----:B0-----:R-:W-:-:S02]  /*c640*/  LEA.HI.X.SX32 R94, R91, R84, 0x1, P6 ;  /* 0x000000545b5e7211 */ /* 0x001fc400030f0eff */
[----:B------:R-:W-:-:S08]  /*c650*/  ISETP.GT.U32.AND P6, PT, R88, R92, PT ;  /* 0x0000005c5800720c */ /* 0x000fd00003fc4070 */
[----:B------:R-:W-:-:S05]  /*c660*/  @!P4 IMAD.IADD R90, R90, 0x1, -R88 ;  /* 0x000000015a5ac824 */ /* 0x000fca00078e0a58 */
[----:B------:R-:W-:Y:S01]  /*c670*/  ISETP.GT.U32.AND P4, PT, R88, R90, PT ;  /* 0x0000005a5800720c */ /* 0x000fe20003f84070 */
[----:B------:R-:W-:-:S04]  /*c680*/  @!P6 IMAD.IADD R92, R92, 0x1, -R88 ;  /* 0x000000015c5ce824 */ /* 0x000fc800078e0a58 */
[----:B------:R-:W-:Y:S01]  /*c690*/  @!P5 IMAD.MOV R92, RZ, RZ, -R92 ;  /* 0x000000ffff5cd224 */ /* 0x000fe200078e0a5c */
[----:B------:R0:W-:Y:S04]  /*c6a0*/  STS.U8 [R99+UR13+0x280], R195 ;  /* 0x000280c363007988 */ /* 0x0001e8000800000d */
[----:B------:R-:W-:Y:S01]  /*c6b0*/  SEL R92, R159, R92, !P2 ;  /* 0x0000005c9f5c7207 */ /* 0x000fe20005000000 */
[----:B------:R1:W-:Y:S02]  /*c6c0*/  STS.U8 [R99+UR13+0x480], R196 ;  /* 0x000480c463007988 */ /* 0x0003e4000800000d */
[----:B------:R-:W-:Y:S02]  /*c6d0*/  @!P4 IMAD.IADD R90, R90, 0x1, -R88 ;  /* 0x000000015a5ac824 */ /* 0x000fe400078e0a58 */
[----:B0-----:R-:W5:Y:S01]  /*c6e0*/  LDL.LU R195, [R1+0x39c] ;  /* 0x00039c0001c37983 */ /* 0x001f620000300800 */
[----:B------:R-:W-:-:S03]  /*c6f0*/  IMAD R92, R92, UR8, RZ ;  /* 0x000000085c5c7c24 */ /* 0x000fc6000f8e02ff */
[----:B------:R-:W-:Y:S04]  /*c700*/  STL [R1+0x2e0], R96 ;  /* 0x0002e06001007387 */ /* 0x000fe80000100800 */
[----:B------:R-:W-:Y:S01]  /*c710*/  STL [R1+0x2dc], R97 ;  /* 0x0002dc6101007387 */ /* 0x000fe20000100800 */
[----:B------:R-:W-:-:S03]  /*c720*/  @P1 IMAD.MOV.U32 R95, RZ, RZ, R94 ;  /* 0x000000ffff5f1224 */ /* 0x000fc600078e005e */
[----:B-1----:R-:W5:Y:S04]  /*c730*/  LDL.LU R196, [R1+0x398] ;  /* 0x0003980001c47983 */ /* 0x002f680000300800 */
[----:B------:R0:W-:Y:S01]  /*c740*/  STS.U8 [R99+UR13+0x680], R179 ;  /* 0x000680b363007988 */ /* 0x0001e2000800000d */
[----:B------:R-:W-:-:S03]  /*c750*/  @!P3 IMAD.MOV R90, RZ, RZ, -R90 ;  /* 0x000000ffff5ab224 */ /* 0x000fc600078e0a5a */
[----:B------:R1:W-:Y:S01]  /*c760*/  STS.U8 [R99+UR13+0x880], R134 ;  /* 0x0008808663007988 */ /* 0x0003e2000800000d */
[----:B------:R-:W-:Y:S01]  /*c770*/  IADD3 R91, P3, PT, R92, R85, RZ ;  /* 0x000000555c5b7210 */ /* 0x000fe20007f7e0ff */
[----:B------:R-:W3:Y:S02]  /*c780*/  S2R R224, SR_TID.X ;  /* 0x0000000000e07919 */ /* 0x000ee40000002100 */
[----:B0-----:R-:W5:Y:S01]  /*c790*/  LDL.LU R179, [R1+0x394] ;  /* 0x0003940001b37983 */ /* 0x001f620000300800 */
[----:B-1----:R-:W-:-:S03]  /*c7a0*/  PRMT R134, RZ, 0x7610, R134 ;  /* 0x00007610ff867816 */ /* 0x002fc60000000086 */
[----:B------:R-:W-:Y:S04]  /*c7b0*/  STL [R1+0x2f8], R89 ;  /* 0x0002f85901007387 */ /* 0x000fe80000100800 */
[----:B------:R0:W-:Y:S02]  /*c7c0*/  STL [R1+0x2f4], R94 ;  /* 0x0002f45e01007387 */ /* 0x0001e40000100800 */
[----:B0-----:R-:W-:Y:S01]  /*c7d0*/  @P1 IMAD.MOV.U32 R94, RZ, RZ, R89 ;  /* 0x000000ffff5e1224 */ /* 0x001fe200078e0059 */
[----:B------:R-:W-:Y:S01]  /*c7e0*/  SEL R89, R159, R90, !P2 ;  /* 0x0000005a9f597207 */ /* 0x000fe20005000000 */
[----:B------:R0:W-:Y:S04]  /*c7f0*/  STS.U8 [R99+UR13+0xa80], R180 ;  /* 0x000a80b463007988 */ /* 0x0001e8000800000d */
[----:B------:R1:W2:Y:S01]  /*c800*/  @P1 LDG.E.U8 R134, desc[UR26][R94.64] ;  /* 0x0000001a5e861981 */ /* 0x0002a2000c1e1100 */
[----:B------:R-:W-:-:S03]  /*c810*/  @P1 IMAD.MOV.U32 R90, RZ, RZ, R91 ;  /* 0x000000ffff5a1224 */ /* 0x000fc600078e005b */
[----:B------:R3:W-:Y:S01]  /*c820*/  STS.U8 [R99+UR13+0xc80], R132 ;  /* 0x000c808463007988 */ /* 0x0007e2000800000d */
[----:B------:R-:W-:-:S03]  /*c830*/  IMAD R89, R89, UR8, RZ ;  /* 0x0000000859597c24 */ /* 0x000fc6000f8e02ff */
[----:B0-----:R-:W5:Y:S01]  /*c840*/  LDL.LU R180, [R1+0x390] ;  /* 0x0003900001b47983 */ /* 0x001f620000300800 */
[----:B-1----:R-:W-:-:S03]  /*c850*/  LEA.HI.X.SX32 R94, R92, R84, 0x1, P3 ;  /* 0x000000545c5e7211 */ /* 0x002fc600018f0eff */
[----:B------:R0:W-:Y:S01]  /*c860*/  STL [R1+0x310], R91 ;  /* 0x0003105b01007387 */ /* 0x0001e20000100800 */
[----:B---3--:R-:W-:Y:S01]  /*c870*/  PRMT R132, RZ, 0x7610, R132 ;  /* 0x00007610ff847816 */ /* 0x008fe20000000084 */
[----:B0-----:R-:W-:Y:S01]  /*c880*/  @P1 IMAD.MOV.U32 R91, RZ, RZ, R94 ;  /* 0x000000ffff5b1224 */ /* 0x001fe200078e005e */
[----:B------:R-:W-:-:S04]  /*c890*/  PRMT R133, RZ, 0x7610, R133 ;  /* 0x00007610ff857816 */ /* 0x000fc80000000085 */
[----:B------:R0:W3:Y:S04]  /*c8a0*/  @P1 LDG.E.U8 R132, desc[UR26][R90.64] ;  /* 0x0000001a5a841981 */ /* 0x0000e8000c1e1100 */
[----:B------:R-:W-:Y:S01]  /*c8b0*/  STL [R1+0x30c], R94 ;  /* 0x00030c5e01007387 */ /* 0x000fe20000100800 */
[----:B0-----:R-:W-:-:S03]  /*c8c0*/  IADD3 R90, P3, PT, R89, R85, RZ ;  /* 0x00000055595a7210 */ /* 0x001fc60007f7e0ff */
[----:B------:R0:W-:Y:S01]  /*c8d0*/  STS.U8 [R99+UR13+0xe80], R111 ;  /* 0x000e806f63007988 */ /* 0x0001e2000800000d */
[----:B------:R-:W-:-:S03]  /*c8e0*/  LEA.HI.X.SX32 R91, R89, R84, 0x1, P3 ;  /* 0x00000054595b7211 */ /* 0x000fc600018f0eff */
[----:B------:R1:W-:Y:S01]  /*c8f0*/  STS.U8 [R99+UR13+0x1080], R20 ;  /* 0x0010801463007988 */ /* 0x0003e2000800000d */
[----:B------:R-:W-:-:S03]  /*c900*/  LOP3.LUT R89, R87, 0x6, RZ, 0xfc, !PT ;  /* 0x0000000657597812 */ /* 0x000fc600078efcff */
[----:B------:R4:W2:Y:S04]  /*c910*/  @P1 LDG.E.U8 R133, desc[UR26][R90.64] ;  /* 0x0000001a5a851981 */ /* 0x0008a8000c1e1100 */
[----:B0-----:R-:W5:Y:S04]  /*c920*/  LDL.LU R111, [R1+0x38c] ;  /* 0x00038c00016f7983 */ /* 0x001f680000300800 */
[----:B-1----:R-:W5:Y:S04]  /*c930*/  LDL.LU R20, [R1+0x388] ;  /* 0x0003880001147983 */ /* 0x002f680000300800 */
[----:B------:R4:W-:Y:S01]  /*c940*/  STL [R1+0x328], R90 ;  /* 0x0003285a01007387 */ /* 0x0009e20000100800 */
[----:B------:R-:W-:-:S03]  /*c950*/  LEA.HI R224, R224, R0, RZ, 0x1a ;  /* 0x00000000e0e07211 */ /* 0x000fc600078fd0ff */
[----:B------:R0:W-:Y:S01]  /*c960*/  STL [R1+0x324], R91 ;  /* 0x0003245b01007387 */ /* 0x0001e20000100800 */
[----:B----4-:R-:W-:Y:S01]  /*c970*/  IABS R90, R89 ;  /* 0x00000059005a7213 */ /* 0x010fe20000000000 */
[----:B------:R-:W-:-:S04]  /*c980*/  VIADD R92, R224, 0xe ;  /* 0x0000000ee05c7836 */ /* 0x000fc80000000000 */
[----:B0-----:R-:W-:Y:S01]  /*c990*/  IMAD.HI.U32 R91, R86, R90, RZ ;  /* 0x0000005a565b7227 */ /* 0x001fe200078e00ff */
[----:B------:R-:W-:-:S03]  /*c9a0*/  ISETP.GE.AND P5, PT, R89, RZ, PT ;  /* 0x000000ff5900720c */ /* 0x000fc60003fa6270 */
[----:B------:R-:W-:-:S04]  /*c9b0*/  IMAD.MOV R91, RZ, RZ, -R91 ;  /* 0x000000ffff5b7224 */ /* 0x000fc800078e0a5b */
[----:B------:R-:W-:Y:S01]  /*c9c0*/  IMAD R89, R88, R91, R90 ;  /* 0x0000005b58597224 */ /* 0x000fe200078e025a */
[----:B------:R-:W-:-:S04]  /*c9d0*/  IABS R91, R92 ;  /* 0x0000005c005b7213 */ /* 0x000fc80000000000 */
[----:B------:R-:W-:Y:S01]  /*c9e0*/  ISETP.GT.U32.AND P4, PT, R88, R89, PT ;  /* 0x000000595800720c */ /* 0x000fe20003f84070 */
[----:B------:R-:W-:-:S04]  /*c9f0*/  IMAD.HI.U32 R90, R86, R91, RZ ;  /* 0x0000005b565a7227 */ /* 0x000fc800078e00ff */
[----:B------:R-:W-:-:S04]  /*ca00*/  IMAD.MOV R90, RZ, RZ, -R90 ;  /* 0x000000ffff5a7224 */ /* 0x000fc800078e0a5a */
[----:B------:R-:W-:Y:S01]  /*ca10*/  IMAD R90, R88, R90, R91 ;  /* 0x0000005a585a7224 */ /* 0x000fe200078e025b */
[----:B------:R-:W-:-:S03]  /*ca20*/  LOP3.LUT R91, R87, 0x16, RZ, 0xfc, !PT ;  /* 0x00000016575b7812 */ /* 0x000fc600078efcff */
[----:B------:R-:W-:Y:S01]  /*ca30*/  @!P4 IMAD.IADD R89, R89, 0x1, -R88 ;  /* 0x000000015959c824 */ /* 0x000fe200078e0a58 */
[----:B------:R-:W-:Y:S02]  /*ca40*/  ISETP.GT.U32.AND P6, PT, R88, R90, PT ;  /* 0x0000005a5800720c */ /* 0x000fe40003fc4070 */
[----:B------:R-:W-:Y:S02]  /*ca50*/  ISETP.GE.AND P3, PT, R92, RZ, PT ;  /* 0x000000ff5c00720c */ /* 0x000fe40003f66270 */
[----:B------:R-:W-:Y:S02]  /*ca60*/  ISETP.GT.U32.AND P4, PT, R88, R89, PT ;  /* 0x000000595800720c */ /* 0x000fe40003f84070 */
[----:B------:R-:W-:Y:S01]  /*ca70*/  IABS R92, R91 ;  /* 0x0000005b005c7213 */ /* 0x000fe20000000000 */
[----:B------:R-:W-:-:S04]  /*ca80*/  VIADD R95, R224, 0x1e ;  /* 0x0000001ee05f7836 */ /* 0x000fc80000000000 */
[----:B------:R-:W-:-:S04]  /*ca90*/  IMAD.HI.U32 R94, R86, R92, RZ ;  /* 0x0000005c565e7227 */ /* 0x000fc800078e00ff */
[----:B------:R-:W-:Y:S02]  /*caa0*/  @!P6 IMAD.IADD R90, R90, 0x1, -R88 ;  /* 0x000000015a5ae824 */ /* 0x000fe400078e0a58 */
[----:B------:R-:W-:Y:S02]  /*cab0*/  IMAD.MOV R94, RZ, RZ, -R94 ;  /* 0x000000ffff5e7224 */ /* 0x000fe400078e0a5e */
[----:B------:R-:W-:Y:S01]  /*cac0*/  @!P4 IMAD.IADD R89, R89, 0x1, -R88 ;  /* 0x000000015959c824 */ /* 0x000fe200078e0a58 */
[C---:B------:R-:W-:Y:S02]  /*cad0*/  ISETP.GT.U32.AND P6, PT, R88.reuse, R90, PT ;  /* 0x0000005a5800720c */ /* 0x040fe40003fc4070 */
[----:B------:R-:W-:Y:S01]  /*cae0*/  ISETP.GE.AND P4, PT, R91, RZ, PT ;  /* 0x000000ff5b00720c */ /* 0x000fe20003f86270 */
[----:B------:R-:W-:Y:S01]  /*caf0*/  IMAD R91, R88, R94, R92 ;  /* 0x0000005e585b7224 */ /* 0x000fe200078e025c */
[----:B------:R-:W-:Y:S01]  /*cb00*/  IABS R94, R95 ;  /* 0x0000005f005e7213 */ /* 0x000fe20000000000 */
[----:B------:R-:W-:-:S04]  /*cb10*/  IMAD.MOV.U32 R123, RZ, RZ, R89 ;  /* 0x000000ffff7b7224 */ /* 0x000fc800078e0059 */
[----:B------:R-:W-:-:S04]  /*cb20*/  IMAD.HI.U32 R92, R86, R94, RZ ;  /* 0x0000005e565c7227 */ /* 0x000fc800078e00ff */
[----:B------:R-:W-:Y:S01]  /*cb30*/  @!P5 IMAD.MOV R123, RZ, RZ, -R123 ;  /* 0x000000ffff7bd224 */ /* 0x000fe200078e0a7b */
[----:B------:R-:W-:Y:S01]  /*cb40*/  ISETP.GT.U32.AND P5, PT, R88, R91, PT ;  /* 0x0000005b5800720c */ /* 0x000fe20003fa4070 */
[----:B------:R-:W-:Y:S02]  /*cb50*/  IMAD.MOV R89, RZ, RZ, -R92 ;  /* 0x000000ffff597224 */ /* 0x000fe400078e0a5c */
[----:B------:R-:W-:Y:S02]  /*cb60*/  @!P6 IMAD.IADD R90, R90, 0x1, -R88 ;  /* 0x000000015a5ae824 */ /* 0x000fe400078e0a58 */
[----:B------:R-:W-:Y:S02]  /*cb70*/  IMAD R89, R88, R89, R94 ;  /* 0x0000005958597224 */ /* 0x000fe400078e025e */
[----:B------:R-:W-:-:S04]  /*cb80*/  IMAD.MOV.U32 R128, RZ, RZ, R90 ;  /* 0x000000ffff807224 */ /* 0x000fc800078e005a */
[----:B------:R-:W-:Y:S01]  /*cb90*/  @!P3 IMAD.MOV R128, RZ, RZ, -R128 ;  /* 0x000000ffff80b224 */ /* 0x000fe200078e0a80 */
[----:B------:R-:W-:Y:S01]  /*cba0*/  ISETP.GT.U32.AND P3, PT, R88, R89, PT ;  /* 0x000000595800720c */ /* 0x000fe20003f64070 */
[----:B------:R-:W-:Y:S01]  /*cbb0*/  @!P5 IMAD.IADD R91, R91, 0x1, -R88 ;  /* 0x000000015b5bd824 */ /* 0x000fe200078e0a58 */
[----:B------:R-:W-:-:S04]  /*cbc0*/  LOP3.LUT R92, R87, 0x26, RZ, 0xfc, !PT ;  /* 0x00000026575c7812 */ /* 0x000fc800078efcff */
[----:B------:R-:W-:Y:S02]  /*cbd0*/  ISETP.GT.U32.AND P5, PT, R88, R91, PT ;  /* 0x0000005b5800720c */ /* 0x000fe40003fa4070 */
[----:B------:R-:W-:Y:S02]  /*cbe0*/  IABS R94, R92 ;  /* 0x0000005c005e7213 */ /* 0x000fe40000000000 */
[----:B------:R-:W-:-:S03]  /*cbf0*/  ISETP.GE.AND P6, PT, R95, RZ, PT ;  /* 0x000000ff5f00720c */ /* 0x000fc60003fc6270 */
[----:B------:R-:W-:Y:S01]  /*cc00*/  IMAD.HI.U32 R95, R86, R94, RZ ;  /* 0x0000005e565f7227 */ /* 0x000fe200078e00ff */
[----:B------:R-:W-:-:S03]  /*cc10*/  PRMT R165, RZ, 0x7610, R165 ;  /* 0x00007610ffa57816 */ /* 0x000fc600000000a5 */
[--C-:B------:R-:W-:Y:S02]  /*cc20*/  @!P3 IMAD.IADD R89, R89, 0x1, -R88.reuse ;  /* 0x000000015959b824 */ /* 0x100fe400078e0a58 */
[----:B------:R-:W-:Y:S01]  /*cc30*/  IMAD.MOV R90, RZ, RZ, -R95 ;  /* 0x000000ffff5a7224 */ /* 0x000fe200078e0a5f */
[----:B------:R0:W4:Y:S01]  /*cc40*/  @P1 LDG.E.U8 R165, desc[UR26][R126.64] ;  /* 0x0000001a7ea51981 */ /* 0x000122000c1e1100 */
[----:B------:R-:W-:Y:S01]  /*cc50*/  VIADD R95, R224, 0x2e ;  /* 0x0000002ee05f7836 */ /* 0x000fe20000000000 */
[C---:B------:R-:W-:Y:S01]  /*cc60*/  ISETP.GT.U32.AND P3, PT, R88.reuse, R89, PT ;  /* 0x000000595800720c */ /* 0x040fe20003f64070 */
[----:B------:R-:W-:Y:S02]  /*cc70*/  @!P5 IMAD.IADD R91, R91, 0x1, -R88 ;  /* 0x000000015b5bd824 */ /* 0x000fe400078e0a58 */
[----:B------:R-:W-:Y:S01]  /*cc80*/  IMAD R90, R88, R90, R94 ;  /* 0x0000005a585a7224 */ /* 0x000fe200078e025e */
[----:B------:R-:W-:Y:S01]  /*cc90*/  IABS R94, R95 ;  /* 0x0000005f005e7213 */ /* 0x000fe20000000000 */
[----:B0-----:R-:W-:Y:S01]  /*cca0*/  IMAD.MOV.U32 R127, RZ, RZ, R91 ;  /* 0x000000ffff7f7224 */ /* 0x001fe200078e005b */
[----:B------:R-:W-:-:S03]  /*ccb0*/  ISETP.GE.AND P5, PT, R92, RZ, PT ;  /* 0x000000ff5c00720c */ /* 0x000fc60003fa6270 */
[----:B------:R-:W-:-:S04]  /*ccc0*/  IMAD.HI.U32 R92, R86, R94, RZ ;  /* 0x0000005e565c7227 */ /* 0x000fc800078e00ff */
[----:B------:R-:W-:Y:S01]  /*ccd0*/  @!P4 IMAD.MOV R127, RZ, RZ, -R127 ;  /* 0x000000ffff7fc224 */ /* 0x000fe200078e0a7f */
[C---:B------:R-:W-:Y:S01]  /*cce0*/  ISETP.GT.U32.AND P4, PT, R88.reuse, R90, PT ;  /* 0x0000005a5800720c */ /* 0x040fe20003f84070 */
        /* <DEDUP_REMOVED lines=11> */
[----:B------:R-:W-:-:S04]  /*cda0*/  IMAD.HI.U32 R95, R86, R94, RZ ;  /* 0x0000005e565f7227 */ /* 0x000fc800078e00ff */
[--C-:B------:R-:W-:Y:S02]  /*cdb0*/  @!P6 IMAD.IADD R91, R91, 0x1, -R88.reuse ;  /* 0x000000015b5be824 */ /* 0x100fe400078e0a58 */
[----:B------:R-:W-:Y:S02]  /*cdc0*/  IMAD.MOV R89, RZ, RZ, -R95 ;  /* 0x000000ffff597224 */ /* 0x000fe400078e0a5f */
[----:B------:R-:W-:Y:S01]  /*cdd0*/  VIADD R95, R224, 0x3e ;  /* 0x0000003ee05f7836 */ /* 0x000fe20000000000 */
[----:B------:R-:W-:Y:S01]  /*cde0*/  ISETP.GT.U32.AND P6, PT, R88, R91, PT ;  /* 0x0000005b5800720c */ /* 0x000fe20003fc4070 */
[----:B------:R-:W-:Y:S02]  /*cdf0*/  @!P4 IMAD.IADD R90, R90, 0x1, -R88 ;  /* 0x000000015a5ac824 */ /* 0x000fe400078e0a58 */
[----:B------:R-:W-:Y:S01]  /*ce00*/  IMAD R89, R88, R89, R94 ;  /* 0x0000005958597224 */ /* 0x000fe200078e025e */
[----:B------:R-:W-:Y:S01]  /*ce10*/  IABS R94, R95 ;  /* 0x0000005f005e7213 */ /* 0x000fe20000000000 */
[----:B------:R-:W-:Y:S01]  /*ce20*/  IMAD.MOV.U32 R125, RZ, RZ, R90 ;  /* 0x000000ffff7d7224 */ /* 0x000fe200078e005a */
        /* <DEDUP_REMOVED lines=19> */
[C---:B------:R-:W-:Y:S01]  /*cf60*/  ISETP.GT.U32.AND P3, PT, R88.reuse, R90, PT ;  /* 0x0000005a5800720c */ /* 0x040fe20003f64070 */
[----:B------:R-:W-:Y:S02]  /*cf70*/  @!P5 IMAD.IADD R89, R89, 0x1, -R88 ;  /* 0x000000015959d824 */ /* 0x000fe400078e0a58 */
[----:B------:R-:W-:Y:S01]  /*cf80*/  IMAD R91, R88, R91, R94 ;  /* 0x0000005b585b7224 */ /* 0x000fe200078e025e */
[----:B------:R-:W-:Y:S01]  /*cf90*/  IABS R94, R95 ;  /* 0x0000005f005e7213 */ /* 0x000fe20000000000 */
[----:B------:R-:W-:Y:S01]  /*cfa0*/  IMAD.MOV.U32 R122, RZ, RZ, R89 ;  /* 0x000000ffff7a7224 */ /* 0x000fe200078e0059 */
[----:B------:R-:W-:-:S03]  /*cfb0*/  ISETP.GE.AND P5, PT, R92, RZ, PT ;  /* 0x000000ff5c00720c */ /* 0x000fc60003fa6270 */
        /* <DEDUP_REMOVED lines=124> */
[----:B------:R-:W-:Y:S01]  /*d780*/  @!P6 IMAD.IADD R91, R91, 0x1, -R88 ;  /* 0x000000015b5be824 */ /* 0x000fe200078e0a58 */
[----:B--2---:R0:W-:Y:S01]  /*d790*/  STS.U8 [R99+UR13+0x3a80], R107 ;  /* 0x003a806b63007988 */ /* 0x0041e2000800000d */
[----:B------:R-:W-:Y:S01]  /*d7a0*/  IMAD R90, R88, R90, R94 ;  /* 0x0000005a585a7224 */ /* 0x000fe200078e025e */
[----:B------:R-:W-:Y:S01]  /*d7b0*/  LOP3.LUT R92, R87, 0xa6, RZ, 0xfc, !PT ;  /* 0x000000a6575c7812 */ /* 0x000fe200078efcff */
[----:B0-----:R-:W-:-:S06]  /*d7c0*/  IMAD.MOV.U32 R107, RZ, RZ, R91 ;  /* 0x000000ffff6b7224 */ /* 0x001fcc00078e005b */
[----:B------:R-:W-:Y:S02]  /*d7d0*/  @!P5 IMAD.IADD R89, R89, 0x1, -R88 ;  /* 0x000000015959d824 */ /* 0x000fe400078e0a58 */
[----:B------:R-:W-:Y:S01]  /*d7e0*/  @!P3 IMAD.MOV R107, RZ, RZ, -R107 ;  /* 0x000000ffff6bb224 */ /* 0x000fe200078e0a6b */
[C---:B------:R-:W-:Y:S02]  /*d7f0*/  ISETP.GT.U32.AND P3, PT, R88.reuse, R90, PT ;  /* 0x0000005a5800720c */ /* 0x040fe40003f64070 */
        /* <DEDUP_REMOVED lines=8> */
[----:B------:R-:W-:Y:S01]  /*d880*/  @!P5 IMAD.IADD R89, R89, 0x1, -R88 ;  /* 0x000000015959d824 */ /* 0x000fe200078e0a58 */
[----:B------:R-:W-:Y:S01]  /*d890*/  ISETP.GE.AND P5, PT, R92, RZ, PT ;  /* 0x000000ff5c00720c */ /* 0x000fe20003fa6270 */
[----:B------:R-:W-:Y:S01]  /*d8a0*/  IMAD R92, R88, R91, R94 ;  /* 0x0000005b585c7224 */ /* 0x000fe200078e025e */
[----:B------:R0:W-:Y:S01]  /*d8b0*/  STS.U8 [R99+UR13+0x3680], R104 ;  /* 0x0036806863007988 */ /* 0x0001e2000800000d */
[----:B------:R-:W-:-:S05]  /*d8c0*/  IABS R94, R95 ;  /* 0x0000005f005e7213 */ /* 0x000fca0000000000 */
[----:B------:R-:W-:-:S04]  /*d8d0*/  IMAD.HI.U32 R91, R86, R94, RZ ;  /* 0x0000005e565b7227 */ /* 0x000fc800078e00ff */
[----:B0-----:R-:W-:-:S04]  /*d8e0*/  IMAD.MOV.U32 R104, RZ, RZ, R89 ;  /* 0x000000ffff687224 */ /* 0x001fc800078e0059 */
        /* <DEDUP_REMOVED lines=21> */
[----:B------:R-:W-:Y:S01]  /*da40*/  IABS R94, R95 ;  /* 0x0000005f005e7213 */ /* 0x000fe20000000000 */
[----:B------:R-:W-:-:S04]  /*da50*/  IMAD.MOV.U32 R102, RZ, RZ, R92 ;  /* 0x000000ffff667224 */ /* 0x000fc800078e005c */
        /* <DEDUP_REMOVED lines=25> */
[----:B------:R-:W-:Y:S02]  /*dbf0*/  IMAD.MOV R89, RZ, RZ, -R89 ;  /* 0x000000ffff597224 */ /* 0x000fe400078e0a59 */
[----:B------:R-:W-:Y:S02]  /*dc00*/  @!P3 IMAD.IADD R92, R92, 0x1, -R88 ;  /* 0x000000015c5cb824 */ /* 0x000fe400078e0a58 */
[----:B------:R-:W-:Y:S01]  /*dc10*/  @!P4 IMAD.MOV R97, RZ, RZ, -R97 ;  /* 0x000000ffff61c224 */ /* 0x000fe200078e0a61 */
[C---:B------:R-:W-:Y:S01]  /*dc20*/  ISETP.GT.U32.AND P4, PT, R88.reuse, R90, PT ;  /* 0x0000005a5800720c */ /* 0x040fe20003f84070 */
[----:B------:R-:W-:Y:S02]  /*dc30*/  IMAD R89, R88, R89, R94 ;  /* 0x0000005958597224 */ /* 0x000fe400078e025e */
[----:B------:R-:W-:-:S04]  /*dc40*/  IMAD.MOV.U32 R96, RZ, RZ, R92 ;  /* 0x000000ffff607224 */ /* 0x000fc800078e005c */
[----:B------:R-:W-:Y:S01]  /*dc50*/  @!P6 IMAD.MOV R96, RZ, RZ, -R96 ;  /* 0x000000ffff60e224 */ /* 0x000fe200078e0a60 */
[----:B------:R-:W-:Y:S02]  /*dc60*/  ISETP.GT.U32.AND P6, PT, R88, R89, PT ;  /* 0x000000595800720c */ /* 0x000fe40003fc4070 */
[----:B------:R-:W-:-:S03]  /*dc70*/  LOP3.LUT R94, R87, 0xd6, RZ, 0xfc, !PT ;  /* 0x000000d6575e7812 */ /* 0x000fc600078efcff */
[----:B------:R-:W-:Y:S01]  /*dc80*/  @!P4 IMAD.IADD R90, R90, 0x1, -R88 ;  /* 0x000000015a5ac824 */ /* 0x000fe200078e0a58 */
[----:B------:R-:W-:-:S04]  /*dc90*/  IABS R91, R94 ;  /* 0x0000005e005b7213 */ /* 0x000fc80000000000 */
[----:B------:R-:W-:-:S03]  /*dca0*/  ISETP.GT.U32.AND P4, PT, R88, R90, PT ;  /* 0x0000005a5800720c */ /* 0x000fc60003f84070 */
[----:B------:R-:W-:Y:S01]  /*dcb0*/  @!P6 IMAD.IADD R89, R89, 0x1, -R88 ;  /* 0x000000015959e824 */ /* 0x000fe200078e0a58 */
[----:B------:R0:W-:Y:S01]  /*dcc0*/  STS.U8 [R99+UR13+0x1280], R9 ;  /* 0x0012800963007988 */ /* 0x0001e2000800000d */
[----:B------:R-:W-:-:S03]  /*dcd0*/  IMAD.HI.U32 R92, R86, R91, RZ ;  /* 0x0000005b565c7227 */ /* 0x000fc600078e00ff */
[----:B------:R-:W-:Y:S01]  /*dce0*/  ISETP.GT.U32.AND P6, PT, R88, R89, PT ;  /* 0x000000595800720c */ /* 0x000fe20003fc4070 */
[----:B------:R-:W-:Y:S01]  /*dcf0*/  STS.U8 [R99+UR13+0x1480], R10 ;  /* 0x0014800a63007988 */ /* 0x000fe2000800000d */
[----:B------:R-:W-:-:S03]  /*dd00*/  IMAD.MOV R92, RZ, RZ, -R92 ;  /* 0x000000ffff5c7224 */ /* 0x000fc600078e0a5c */
[----:B------:R-:W-:Y:S04]  /*dd10*/  STS.U8 [R99+UR13+0x1680], R7 ;  /* 0x0016800763007988 */ /* 0x000fe8000800000d */
        /* <DEDUP_REMOVED lines=8> */
[----:B------:R1:W-:Y:S04]  /*dda0*/  STS.U8 [R99+UR13+0x2880], R168 ;  /* 0x002880a863007988 */ /* 0x0003e8000800000d */
        /* <DEDUP_REMOVED lines=8> */
[----:B------:R-:W-:Y:S01]  /*de30*/  STS.U8 [R99+UR13+0x3e80], R146 ;  /* 0x003e809263007988 */ /* 0x000fe2000800000d */
[----:B------:R-:W-:-:S02]  /*de40*/  @!P4 IMAD.IADD R90, R90, 0x1, -R88 ;  /* 0x000000015a5ac824 */ /* 0x000fc400078e0a58 */
[----:B------:R-:W-:Y:S01]  /*de50*/  IMAD R91, R88, R92, R91 ;  /* 0x0000005c585b7224 */ /* 0x000fe200078e025b */
[----:B------:R2:W-:Y:S01]  /*de60*/  STS.U8 [R101+UR13+0x700], R129 ;  /* 0x0007008165007988 */ /* 0x0005e2000800000d */
[----:B------:R-:W-:Y:S01]  /*de70*/  ISETP.GE.AND P4, PT, R94, RZ, PT ;  /* 0x000000ff5e00720c */ /* 0x000fe20003f86270 */
[----:B------:R-:W-:Y:S01]  /*de80*/  @!P6 IMAD.IADD R89, R89, 0x1, -R88 ;  /* 0x000000015959e824 */ /* 0x000fe200078e0a58 */
[----:B------:R-:W-:Y:S01]  /*de90*/  ISETP.GE.AND P3, PT, R95, RZ, PT ;  /* 0x000000ff5f00720c */ /* 0x000fe20003f66270 */
[----:B0-----:R-:W5:Y:S01]  /*dea0*/  LDL.LU R9, [R1+0x384] ;  /* 0x0003840001097983 */ /* 0x001f620000300800 */
[----:B------:R-:W-:Y:S01]  /*deb0*/  SEL R123, R159, R123, !P2 ;  /* 0x0000007b9f7b7207 */ /* 0x000fe20005000000 */
[----:B-1----:R-:W0:Y:S01]  /*dec0*/  LDC R168, c[0x0][0x3a0] ;  /* 0x0000e800ffa87b82 */ /* 0x002e220000000800 */
[----:B--2---:R-:W-:Y:S01]  /*ded0*/  VIADD R129, R224, 0xde ;  /* 0x000000dee0817836 */ /* 0x004fe20000000000 */
[----:B------:R-:W-:Y:S01]  /*dee0*/  ISETP.GT.U32.AND P6, PT, R88, R91, PT ;  /* 0x0000005b5800720c */ /* 0x000fe20003fc4070 */
[----:B------:R-:W-:Y:S01]  /*def0*/  IMAD.MOV.U32 R95, RZ, RZ, R90 ;  /* 0x000000ffff5f7224 */ /* 0x000fe200078e005a */
[----:B------:R1:W-:Y:S02]  /*df00*/  STS.U8 [R101+UR13+0xb00], R130 ;  /* 0x000b008265007988 */ /* 0x0003e4000800000d */
[----:B------:R-:W-:-:S02]  /*df10*/  IABS R94, R129 ;  /* 0x00000081005e7213 */ /* 0x000fc40000000000 */
[C---:B------:R-:W-:Y:S01]  /*df20*/  SEL R216, R159.reuse, R128, !P2 ;  /* 0x000000809fd87207 */ /* 0x040fe20005000000 */
[----:B------:R-:W-:Y:S02]  /*df30*/  STS.U8 [R101+UR13+0x900], R131 ;  /* 0x0009008365007988 */ /* 0x000fe4000800000d */
[----:B------:R-:W-:Y:S01]  /*df40*/  IMAD.HI.U32 R92, R86, R94, RZ ;  /* 0x0000005e565c7227 */ /* 0x000fe200078e00ff */
[C---:B------:R-:W-:Y:S01]  /*df50*/  SEL R232, R159.reuse, R126, !P2 ;  /* 0x0000007e9fe87207 */ /* 0x040fe20005000000 */
[----:B------:R2:W-:Y:S02]  /*df60*/  STS.U8 [R101+UR13+0x100], R148 ;  /* 0x0001009465007988 */ /* 0x0005e4000800000d */
[----:B------:R-:W-:Y:S01]  /*df70*/  IMAD.MOV R92, RZ, RZ, -R92 ;  /* 0x000000ffff5c7224 */ /* 0x000fe200078e0a5c */
[----:B------:R-:W-:Y:S01]  /*df80*/  SEL R240, R159, R125, !P2 ;  /* 0x0000007d9ff07207 */ /* 0x000fe20005000000 */
[----:B------:R0:W-:Y:S02]  /*df90*/  STS.U8 [R101+UR13+0x300], R147 ;  /* 0x0003009365007988 */ /* 0x0001e4000800000d */
[----:B------:R-:W-:-:S02]  /*dfa0*/  IMAD R92, R88, R92, R94 ;  /* 0x0000005c585c7224 */ /* 0x000fc400078e025e */
[----:B------:R-:W-:Y:S01]  /*dfb0*/  IMAD.MOV.U32 R94, RZ, RZ, R89 ;  /* 0x000000ffff5e7224 */ /* 0x000fe200078e0059 */
[----:B------:R0:W-:Y:S01]  /*dfc0*/  STS.U8 [R101+UR13+0x500], R150 ;  /* 0x0005009665007988 */ /* 0x0001e2000800000d */
[----:B------:R-:W-:Y:S02]  /*dfd0*/  @!P6 IMAD.IADD R91, R91, 0x1, -R88 ;  /* 0x000000015b5be824 */ /* 0x000fe400078e0a58 */
[----:B------:R-:W-:Y:S01]  /*dfe0*/  @!P3 IMAD.MOV R94, RZ, RZ, -R94 ;  /* 0x000000ffff5eb224 */ /* 0x000fe200078e0a5e */
[C---:B------:R-:W-:Y:S02]  /*dff0*/  ISETP.GT.U32.AND P3, PT, R88.reuse, R92, PT ;  /* 0x0000005c5800720c */ /* 0x040fe40003f64070 */
[----:B------:R-:W-:Y:S01]  /*e000*/  SEL R248, R159, R124, !P2 ;  /* 0x0000007c9ff87207 */ /* 0x000fe20005000000 */
[----:B------:R0:W-:Y:S01]  /*e010*/  STS.U8 [R101+UR13+0xd00], R217 ;  /* 0x000d00d965007988 */ /* 0x0001e2000800000d */
[----:B------:R-:W-:Y:S02]  /*e020*/  ISETP.GT.U32.AND P6, PT, R88, R91, PT ;  /* 0x0000005b5800720c */ /* 0x000fe40003fc4070 */
[----:B------:R-:W-:-:S02]  /*e030*/  LOP3.LUT R89, R87, 0xe6, RZ, 0xfc, !PT ;  /* 0x000000e657597812 */ /* 0x000fc400078efcff */
[C---:B------:R-:W-:Y:S02]  /*e040*/  SEL R122, R159.reuse, R122, !P2 ;  /* 0x0000007a9f7a7207 */ /* 0x040fe40005000000 */
[C---:B------:R-:W-:Y:S02]  /*e050*/  SEL R121, R159.reuse, R121, !P2 ;  /* 0x000000799f797207 */ /* 0x040fe40005000000 */
[C---:B------:R-:W-:Y:S01]  /*e060*/  SEL R120, R159.reuse, R120, !P2 ;  /* 0x000000789f787207 */ /* 0x040fe20005000000 */
[--C-:B------:R-:W-:Y:S01]  /*e070*/  @!P3 IMAD.IADD R92, R92, 0x1, -R88.reuse ;  /* 0x000000015c5cb824 */ /* 0x100fe200078e0a58 */
[----:B------:R-:W-:Y:S02]  /*e080*/  IABS R90, R89 ;  /* 0x00000059005a7213 */ /* 0x000fe40000000000 */
[----:B------:R-:W-:Y:S01]  /*e090*/  SEL R119, R159, R119, !P2 ;  /* 0x000000779f777207 */ /* 0x000fe20005000000 */
[----:B------:R-:W-:Y:S01]  /*e0a0*/  @!P6 IMAD.IADD R91, R91, 0x1, -R88 ;  /* 0x000000015b5be824 */ /* 0x000fe200078e0a58 */
[----:B------:R-:W-:Y:S01]  /*e0b0*/  ISETP.GE.AND P6, PT, R89, RZ, PT ;  /* 0x000000ff5900720c */ /* 0x000fe20003fc6270 */
[----:B------:R-:W-:Y:S01]  /*e0c0*/  IMAD.HI.U32 R89, R86, R90, RZ ;  /* 0x0000005a56597227 */ /* 0x000fe200078e00ff */
[----:B------:R-:W-:-:S02]  /*e0d0*/  ISETP.GT.U32.AND P3, PT, R88, R92, PT ;  /* 0x0000005c5800720c */ /* 0x000fc40003f64070 */
[C---:B------:R-:W-:Y:S01]  /*e0e0*/  SEL R118, R159.reuse, R118, !P2 ;  /* 0x000000769f767207 */ /* 0x040fe20005000000 */
[----:B------:R-:W-:Y:S01]  /*e0f0*/  IMAD.MOV R89, RZ, RZ, -R89 ;  /* 0x000000ffff597224 */ /* 0x000fe200078e0a59 */
[C---:B------:R-:W-:Y:S02]  /*e100*/  SEL R117, R159.reuse, R117, !P2 ;  /* 0x000000759f757207 */ /* 0x040fe40005000000 */
[C---:B------:R-:W-:Y:S01]  /*e110*/  SEL R116, R159.reuse, R116, !P2 ;  /* 0x000000749f747207 */ /* 0x040fe20005000000 */
[----:B------:R-:W-:Y:S01]  /*e120*/  IMAD R90, R88, R89, R90 ;  /* 0x00000059585a7224 */ /* 0x000fe200078e025a */
[C---:B------:R-:W-:Y:S02]  /*e130*/  SEL R114, R159.reuse, R114, !P2 ;  /* 0x000000729f727207 */ /* 0x040fe40005000000 */
[C---:B------:R-:W-:Y:S02]  /*e140*/  SEL R110, R159.reuse, R110, !P2 ;  /* 0x0000006e9f6e7207 */ /* 0x040fe40005000000 */
[----:B------:R-:W-:Y:S01]  /*e150*/  SEL R146, R159, R96, !P2 ;  /* 0x000000609f927207 */ /* 0x000fe20005000000 */
[----:B------:R-:W-:Y:S01]  /*e160*/  @!P3 IMAD.IADD R92, R92, 0x1, -R88 ;  /* 0x000000015c5cb824 */ /* 0x000fe200078e0a58 */
[----:B------:R-:W-:Y:S01]  /*e170*/  ISETP.GT.U32.AND P3, PT, R88, R90, PT ;  /* 0x0000005a5800720c */ /* 0x000fe20003f64070 */
[----:B-1----:R-:W-:Y:S01]  /*e180*/  VIADD R130, R224, 0xee ;  /* 0x000000eee0827836 */ /* 0x002fe20000000000 */
[----:B------:R1:W-:Y:S01]  /*e190*/  STS.U8 [R101+UR13+0xf00], R225 ;  /* 0x000f00e165007988 */ /* 0x0003e2000800000d */
[----:B------:R-:W-:Y:S01]  /*e1a0*/  @!P5 IMAD.MOV R95, RZ, RZ, -R95 ;  /* 0x000000ffff5fd224 */ /* 0x000fe200078e0a5f */
[----:B------:R-:W-:-:S02]  /*e1b0*/  ISETP.GE.AND P5, PT, R129, RZ, PT ;  /* 0x000000ff8100720c */ /* 0x000fc40003fa6270 */
[----:B------:R-:W-:Y:S01]  /*e1c0*/  IABS R129, R130 ;  /* 0x0000008200817213 */ /* 0x000fe20000000000 */
[----:B------:R-:W5:Y:S04]  /*e1d0*/  LDL.LU R10, [R1+0x380] ;  /* 0x00038000010a7983 */ /* 0x000f680000300800 */
[----:B------:R-:W-:-:S04]  /*e1e0*/  IMAD.HI.U32 R89, R86, R129, RZ ;  /* 0x0000008156597227 */ /* 0x000fc800078e00ff */
[----:B------:R-:W-:Y:S02]  /*e1f0*/  @!P3 IMAD.IADD R90, R90, 0x1, -R88 ;  /* 0x000000015a5ab824 */ /* 0x000fe400078e0a58 */
[----:B------:R-:W-:Y:S02]  /*e200*/  @!P4 IMAD.MOV R91, RZ, RZ, -R91 ;  /* 0x000000ffff5bc224 */ /* 0x000fe400078e0a5b */
[----:B------:R-:W-:Y:S01]  /*e210*/  IMAD R123, R123, UR8, RZ ;  /* 0x000000087b7b7c24 */ /* 0x000fe2000f8e02ff */
[----:B------:R-:W-:Y:S01]  /*e220*/  ISETP.GT.U32.AND P3, PT, R88, R90, PT ;  /* 0x0000005a5800720c */ /* 0x000fe20003f64070 */
[----:B------:R-:W-:Y:S02]  /*e230*/  IMAD.MOV R89, RZ, RZ, -R89 ;  /* 0x000000ffff597224 */ /* 0x000fe400078e0a59 */
[----:B------:R-:W-:Y:S01]  /*e240*/  IMAD R216, R216, UR8, RZ ;  /* 0x00000008d8d87c24 */ /* 0x000fe2000f8e02ff */
[----:B------:R-:W-:Y:S01]  /*e250*/  SEL R224, R159, R127, !P2 ;  /* 0x0000007f9fe07207 */ /* 0x000fe20005000000 */
[----:B------:R-:W-:Y:S01]  /*e260*/  IMAD R89, R88, R89, R129 ;  /* 0x0000005958597224 */ /* 0x000fe200078e0281 */
[----:B------:R-:W-:Y:S01]  /*e270*/  LOP3.LUT R129, R87, 0xf6, RZ, 0xfc, !PT ;  /* 0x000000f657817812 */ /* 0x000fe200078efcff */
[----:B------:R-:W-:Y:S01]  /*e280*/  @!P5 IMAD.MOV R92, RZ, RZ, -R92 ;  /* 0x000000ffff5cd224 */ /* 0x000fe200078e0a5c */
[----:B------:R-:W-:-:S02]  /*e290*/  SEL R124, R159, R109, !P2 ;  /* 0x0000006d9f7c7207 */ /* 0x000fc40005000000 */
[C---:B------:R-:W-:Y:S02]  /*e2a0*/  SEL R125, R159.reuse, R108, !P2 ;  /* 0x0000006c9f7d7207 */ /* 0x040fe40005000000 */
[C---:B------:R-:W-:Y:S02]  /*e2b0*/  SEL R126, R159.reuse, R107, !P2 ;  /* 0x0000006b9f7e7207 */ /* 0x040fe40005000000 */
[C---:B------:R-:W-:Y:S02]  /*e2c0*/  SEL R128, R159.reuse, R103, !P2 ;  /* 0x000000679f807207 */ /* 0x040fe40005000000 */
[C---:B--2---:R-:W-:Y:S01]  /*e2d0*/  SEL R148, R159.reuse, R94, !P2 ;  /* 0x0000005e9f947207 */ /* 0x044fe20005000000 */
[----:B------:R-:W-:Y:S01]  /*e2e0*/  IMAD R232, R232, UR8, RZ ;  /* 0x00000008e8e87c24 */ /* 0x000fe2000f8e02ff */
[----:B------:R-:W-:Y:S01]  /*e2f0*/  IABS R87, R129 ;  /* 0x0000008100577213 */ /* 0x000fe20000000000 */
[----:B------:R-:W-:Y:S01]  /*e300*/  @!P3 IMAD.IADD R90, R90, 0x1, -R88 ;  /* 0x000000015a5ab824 */ /* 0x000fe200078e0a58 */
[----:B------:R-:W-:Y:S01]  /*e310*/  ISETP.GT.U32.AND P3, PT, R88, R89, PT ;  /* 0x000000595800720c */ /* 0x000fe20003f64070 */
[----:B------:R-:W-:Y:S01]  /*e320*/  IMAD R240, R240, UR8, RZ ;  /* 0x00000008f0f07c24 */ /* 0x000fe2000f8e02ff */
[C---:B0-----:R-:W-:Y:S01]  /*e330*/  SEL R147, R159.reuse, R95, !P2 ;  /* 0x0000005f9f937207 */ /* 0x041fe20005000000 */
[----:B------:R-:W-:Y:S01]  /*e340*/  IMAD.HI.U32 R86, R86, R87, RZ ;  /* 0x0000005756567227 */ /* 0x000fe200078e00ff */
[----:B------:R-:W5:Y:S03]  /*e350*/  LDL.LU R7, [R1+0x37c] ;  /* 0x00037c0001077983 */ /* 0x000f660000300800 */
[----:B------:R-:W-:Y:S01]  /*e360*/  IMAD.MOV R86, RZ, RZ, -R86 ;  /* 0x000000ffff567224 */ /* 0x000fe200078e0a56 */
[C---:B------:R-:W-:Y:S01]  /*e370*/  SEL R127, R159.reuse, R104, !P2 ;  /* 0x000000689f7f7207 */ /* 0x040fe20005000000 */
[----:B------:R-:W-:Y:S01]  /*e380*/  @!P6 IMAD.MOV R90, RZ, RZ, -R90 ;  /* 0x000000ffff5ae224 */ /* 0x000fe200078e0a5a */
[C---:B------:R-:W-:Y:S01]  /*e390*/  SEL R150, R159.reuse, R91, !P2 ;  /* 0x0000005b9f967207 */ /* 0x040fe20005000000 */
[C---:B------:R-:W-:Y:S01]  /*e3a0*/  IMAD R86, R88.reuse, R86, R87 ;  /* 0x0000005658567224 */ /* 0x040fe200078e0257 */
[----:B------:R-:W-:Y:S01]  /*e3b0*/  SEL R152, R159, R92, !P2 ;  /* 0x0000005c9f987207 */ /* 0x000fe20005000000 */
[----:B------:R-:W-:Y:S01]  /*e3c0*/  @!P3 IMAD.IADD R89, R89, 0x1, -R88 ;  /* 0x000000015959b824 */ /* 0x000fe200078e0a58 */
[----:B------:R-:W5:Y:S02]  /*e3d0*/  LDL.LU R8, [R1+0x378] ;  /* 0x0003780001087983 */ /* 0x000f640000300800 */
[----:B------:R-:W-:-:S02]  /*e3e0*/  ISETP.GT.U32.AND P3, PT, R88, R86, PT ;  /* 0x000000565800720c */ /* 0x000fc40003f64070 */
[----:B------:R-:W-:Y:S01]  /*e3f0*/  ISETP.GT.U32.AND P4, PT, R88, R89, PT ;  /* 0x000000595800720c */ /* 0x000fe20003f84070 */
[----:B------:R-:W-:Y:S01]  /*e400*/  IMAD R224, R224, UR8, RZ ;  /* 0x00000008e0e07c24 */ /* 0x000fe2000f8e02ff */
[----:B------:R-:W-:Y:S01]  /*e410*/  SEL R153, R159, R90, !P2 ;  /* 0x0000005a9f997207 */ /* 0x000fe20005000000 */
[----:B------:R-:W-:Y:S01]  /*e420*/  IMAD R248, R248, UR8, RZ ;  /* 0x00000008f8f87c24 */ /* 0x000fe2000f8e02ff */
[----:B------:R-:W-:Y:S01]  /*e430*/  PRMT R87, RZ, 0x7610, R87 ;  /* 0x00007610ff577816 */ /* 0x000fe20000000057 */
[----:B------:R-:W5:Y:S01]  /*e440*/  LDL.LU R5, [R1+0x374] ;  /* 0x0003740001057983 */ /* 0x000f620000300800 */
[----:B------:R-:W-:-:S03]  /*e450*/  PRMT R92, RZ, 0x7610, R92 ;  /* 0x00007610ff5c7816 */ /* 0x000fc6000000005c */
[----:B------:R-:W5:Y:S02]  /*e460*/  LDL.LU R6, [R1+0x370] ;  /* 0x0003700001067983 */ /* 0x000f640000300800 */
[--C-:B------:R-:W-:Y:S02]  /*e470*/  @!P3 IMAD.IADD R86, R86, 0x1, -R88.reuse ;  /* 0x000000015656b824 */ /* 0x100fe400078e0a58 */
[----:B------:R-:W-:Y:S01]  /*e480*/  @!P4 IMAD.IADD R89, R89, 0x1, -R88 ;  /* 0x000000015959c824 */ /* 0x000fe200078e0a58 */
[----:B------:R-:W5:Y:S02]  /*e490*/  LDL.LU R3, [R1+0x36c] ;  /* 0x00036c0001037983 */ /* 0x000f640000300800 */
[----:B------:R-:W-:Y:S02]  /*e4a0*/  ISETP.GT.U32.AND P3, PT, R88, R86, PT ;  /* 0x000000565800720c */ /* 0x000fe40003f64070 */
[----:B------:R-:W-:-:S11]  /*e4b0*/  ISETP.GE.AND P4, PT, R130, RZ, PT ;  /* 0x000000ff8200720c */ /* 0x000fd60003f86270 */
[----:B------:R-:W-:Y:S01]  /*e4c0*/  @!P3 IMAD.IADD R86, R86, 0x1, -R88 ;  /* 0x000000015656b824 */ /* 0x000fe200078e0a58 */
[----:B------:R-:W-:-:S04]  /*e4d0*/  IADD3 R209, P3, PT, R123, R85, RZ ;  /* 0x000000557bd17210 */ /* 0x000fc80007f7e0ff */
[----:B------:R-:W-:Y:S02]  /*e4e0*/  LEA.HI.X.SX32 R208, R123, R84, 0x1, P3 ;  /* 0x000000547bd07211 */ /* 0x000fe400018f0eff */
[----:B------:R-:W-:Y:S01]  /*e4f0*/  ISETP.GE.AND P3, PT, R129, RZ, PT ;  /* 0x000000ff8100720c */ /* 0x000fe20003f66270 */
[----:B------:R-:W-:Y:S01]  /*e500*/  @P1 IMAD.MOV.U32 R130, RZ, RZ, R209 ;  /* 0x000000ffff821224 */ /* 0x000fe200078e00d1 */
[----:B------:R-:W-:Y:S01]  /*e510*/  PRMT R123, RZ, 0x7610, R123 ;  /* 0x00007610ff7b7816 */ /* 0x000fe2000000007b */
[----:B------:R-:W-:Y:S02]  /*e520*/  @P1 IMAD.MOV.U32 R131, RZ, RZ, R208 ;  /* 0x000000ffff831224 */ /* 0x000fe400078e00d0 */
[----:B------:R-:W-:Y:S01]  /*e530*/  @!P4 IMAD.MOV R89, RZ, RZ, -R89 ;  /* 0x000000ffff59c224 */ /* 0x000fe200078e0a59 */
[C---:B------:R-:W-:Y:S02]  /*e540*/  SEL R129, R159.reuse, R102, !P2 ;  /* 0x000000669f817207 */ /* 0x040fe40005000000 */
[----:B------:R0:W2:Y:S05]  /*e550*/  @P1 LDG.E.U8 R123, desc[UR26][R130.64] ;  /* 0x0000001a827b1981 */ /* 0x0000aa000c1e1100 */
[----:B------:R-:W-:Y:S01]  /*e560*/  @!P3 IMAD.MOV R86, RZ, RZ, -R86 ;  /* 0x000000ffff56b224 */ /* 0x000fe200078e0a56 */
[----:B------:R-:W-:-:S02]  /*e570*/  SEL R154, R159, R89, !P2 ;  /* 0x000000599f9a7207 */ /* 0x000fc40005000000 */
[C---:B0-----:R-:W-:Y:S02]  /*e580*/  SEL R130, R159.reuse, R100, !P2 ;  /* 0x000000649f827207 */ /* 0x041fe40005000000 */
[C---:B------:R-:W-:Y:S02]  /*e590*/  SEL R131, R159.reuse, R97, !P2 ;  /* 0x000000619f837207 */ /* 0x040fe40005000000 */
[----:B------:R-:W-:Y:S02]  /*e5a0*/  SEL R159, R159, R86, !P2 ;  /* 0x000000569f9f7207 */ /* 0x000fe40005000000 */
[----:B------:R-:W-:-:S04]  /*e5b0*/  IADD3 R217, P2, PT, R216, R85, RZ ;  /* 0x00000055d8d97210 */ /* 0x000fc80007f5e0ff */
[----:B------:R-:W-:Y:S01]  /*e5c0*/  LEA.HI.X.SX32 R216, R216, R84, 0x1, P2 ;  /* 0x00000054d8d87211 */ /* 0x000fe200010f0eff */
[----:B------:R-:W-:Y:S01]  /*e5d0*/  @P1 IMAD.MOV.U32 R88, RZ, RZ, R217 ;  /* 0x000000ffff581224 */ /* 0x000fe200078e00d9 */
[----:B------:R-:W-:Y:S02]  /*e5e0*/  PRMT R86, RZ, 0x7610, R86 ;  /* 0x00007610ff567816 */ /* 0x000fe40000000056 */
[----:B-1----:R-:W-:Y:S01]  /*e5f0*/  IADD3 R225, P2, PT, R224, R85, RZ ;  /* 0x00000055e0e17210 */ /* 0x002fe20007f5e0ff */
[----:B------:R-:W-:-:S03]  /*e600*/  @P1 IMAD.MOV.U32 R89, RZ, RZ, R216 ;  /* 0x000000ffff591224 */ /* 0x000fc600078e00d8 */
[-C--:B------:R-:W-:Y:S02]  /*e610*/  LEA.HI.X.SX32 R224, R224, R84.reuse, 0x1, P2 ;  /* 0x00000054e0e07211 */ /* 0x080fe400010f0eff */
[----:B------:R0:W2:Y:S01]  /*e620*/  @P1 LDG.E.U8 R86, desc[UR26][R88.64] ;  /* 0x0000001a58561981 */ /* 0x0000a2000c1e1100 */
[C---:B------:R-:W-:Y:S01]  /*e630*/  IADD3 R233, P2, PT, R232.reuse, R85, RZ ;  /* 0x00000055e8e97210 */ /* 0x040fe20007f5e0ff */
[----:B------:R-:W-:Y:S02]  /*e640*/  @P1 IMAD.MOV.U32 R90, RZ, RZ, R225 ;  /* 0x000000ffff5a1224 */ /* 0x000fe400078e00e1 */
[----:B------:R-:W-:Y:S01]  /*e650*/  @P1 IMAD.MOV.U32 R91, RZ, RZ, R224 ;  /* 0x000000ffff5b1224 */ /* 0x000fe200078e00e0 */
[----:B------:R-:W-:Y:S02]  /*e660*/  LEA.HI.X.SX32 R232, R232, R84, 0x1, P2 ;  /* 0x00000054e8e87211 */ /* 0x000fe400010f0eff */
[----:B0-----:R-:W-:-:S06]  /*e670*/  PRMT R88, RZ, 0x7610, R88 ;  /* 0x00007610ff587816 */ /* 0x001fcc0000000058 */
[----:B------:R0:W2:Y:S01]  /*e680*/  @P1 LDG.E.U8 R88, desc[UR26][R90.64] ;  /* 0x0000001a5a581981 */ /* 0x0000a2000c1e1100 */
[C---:B------:R-:W-:Y:S01]  /*e690*/  IADD3 R241, P2, PT, R240.reuse, R85, RZ ;  /* 0x00000055f0f17210 */ /* 0x040fe20007f5e0ff */
[----:B0-----:R-:W-:Y:S02]  /*e6a0*/  @P1 IMAD.MOV.U32 R90, RZ, RZ, R233 ;  /* 0x000000ffff5a1224 */ /* 0x001fe400078e00e9 */
[----:B------:R-:W-:Y:S01]  /*e6b0*/  @P1 IMAD.MOV.U32 R91, RZ, RZ, R232 ;  /* 0x000000ffff5b1224 */ /* 0x000fe200078e00e8 */
[----:B------:R-:W-:-:S04]  /*e6c0*/  LEA.HI.X.SX32 R240, R240, R84, 0x1, P2 ;  /* 0x00000054f0f07211 */ /* 0x000fc800010f0eff */
[----:B------:R0:W2:Y:S01]  /*e6d0*/  @P1 LDG.E.U8 R87, desc[UR26][R90.64] ;  /* 0x0000001a5a571981 */ /* 0x0000a2000c1e1100 */
[C---:B------:R-:W-:Y:S01]  /*e6e0*/  IADD3 R249, P2, PT, R248.reuse, R85, RZ ;  /* 0x00000055f8f97210 */ /* 0x040fe20007f5e0ff */
[----:B------:R-:W-:Y:S02]  /*e6f0*/  @P1 IMAD.MOV.U32 R94, RZ, RZ, R241 ;  /* 0x000000ffff5e1224 */ /* 0x000fe400078e00f1 */
[----:B------:R-:W-:Y:S01]  /*e700*/  @P1 IMAD.MOV.U32 R95, RZ, RZ, R240 ;  /* 0x000000ffff5f1224 */ /* 0x000fe200078e00f0 */
[----:B------:R-:W-:Y:S02]  /*e710*/  LEA.HI.X.SX32 R248, R248, R84, 0x1, P2 ;  /* 0x00000054f8f87211 */ /* 0x000fe400010f0eff */
[----:B0-----:R-:W-:Y:S01]  /*e720*/  PRMT R90, RZ, 0x7610, R90 ;  /* 0x00007610ff5a7816 */ /* 0x001fe2000000005a */
[----:B------:R-:W-:Y:S01]  /*e730*/  IMAD R91, R122, UR8, RZ ;  /* 0x000000087a5b7c24 */ /* 0x000fe2000f8e02ff */
[----:B------:R-:W-:-:S04]  /*e740*/  PRMT R89, RZ, 0x7610, R89 ;  /* 0x00007610ff597816 */ /* 0x000fc80000000059 */
[----:B------:R0:W2:Y:S01]  /*e750*/  @P1 LDG.E.U8 R90, desc[UR26][R94.64] ;  /* 0x0000001a5e5a1981 */ /* 0x0000a2000c1e1100 */
[----:B------:R-:W-:-:S04]  /*e760*/  IADD3 R155, P2, PT, R91, R85, RZ ;  /* 0x000000555b9b7210 */ /* 0x000fc80007f5e0ff */
[----:B------:R-:W-:Y:S01]  /*e770*/  LEA.HI.X.SX32 R156, R91, R84, 0x1, P2 ;  /* 0x000000545b9c7211 */ /* 0x000fe200010f0eff */
[----:B0-----:R-:W-:Y:S02]  /*e780*/  @P1 IMAD.MOV.U32 R94, RZ, RZ, R249 ;  /* 0x000000ffff5e1224 */ /* 0x001fe400078e00f9 */
[----:B------:R-:W-:Y:S02]  /*e790*/  @P1 IMAD.MOV.U32 R95, RZ, RZ, R248 ;  /* 0x000000ffff5f1224 */ /* 0x000fe400078e00f8 */
[----:B------:R-:W-:-:S03]  /*e7a0*/  IMAD R91, R121, UR8, RZ ;  /* 0x00000008795b7c24 */ /* 0x000fc6000f8e02ff */
[----:B------:R0:W2:Y:S02]  /*e7b0*/  @P1 LDG.E.U8 R89, desc[UR26][R94.64] ;  /* 0x0000001a5e591981 */ /* 0x0000a4000c1e1100 */
[----:B------:R-:W-:-:S04]  /*e7c0*/  IADD3 R96, P2, PT, R91, R85, RZ ;  /* 0x000000555b607210 */ /* 0x000fc80007f5e0ff */
[----:B------:R-:W-:Y:S01]  /*e7d0*/  LEA.HI.X.SX32 R97, R91, R84, 0x1, P2 ;  /* 0x000000545b617211 */ /* 0x000fe200010f0eff */
[----:B0-----:R-:W-:Y:S02]  /*e7e0*/  @P1 IMAD.MOV.U32 R94, RZ, RZ, R155 ;  /* 0x000000ffff5e1224 */ /* 0x001fe400078e009b */
[----:B------:R-:W-:Y:S01]  /*e7f0*/  @P1 IMAD.MOV.U32 R95, RZ, RZ, R156 ;  /* 0x000000ffff5f1224 */ /* 0x000fe200078e009c */
[----:B------:R-:W-:-:S04]  /*e800*/  PRMT R91, RZ, 0x7610, R91 ;  /* 0x00007610ff5b7816 */ /* 0x000fc8000000005b */
[----:B------:R0:W2:Y:S02]  /*e810*/  @P1 LDG.E.U8 R92, desc[UR26][R94.64] ;  /* 0x0000001a5e5c1981 */ /* 0x0000a4000c1e1100 */
[----:B0-----:R-:W-:Y:S02]  /*e820*/  @P1 IMAD.MOV.U32 R94, RZ, RZ, R96 ;  /* 0x000000ffff5e1224 */ /* 0x001fe400078e0060 */
[----:B------:R-:W-:-:S05]  /*e830*/  @P1 IMAD.MOV.U32 R95, RZ, RZ, R97 ;  /* 0x000000ffff5f1224 */ /* 0x000fca00078e0061 */
[----:B------:R0:W2:Y:S04]  /*e840*/  @P1 LDG.E.U8 R91, desc[UR26][R94.64] ;  /* 0x0000001a5e5b1981 */ /* 0x0000a8000c1e1100 */
[----:B------:R-:W-:Y:S01]  /*e850*/  STL [R1+0x10], R155 ;  /* 0x0000109b01007387 */ /* 0x000fe20000100800 */
[----:B0-----:R-:W-:-:S03]  /*e860*/  IMAD R94, R120, UR8, RZ ;  /* 0x00000008785e7c24 */ /* 0x001fc6000f8e02ff */
[----:B------:R-:W-:Y:S04]  /*e870*/  STL [R1+0xc], R156 ;  /* 0x00000c9c01007387 */ /* 0x000fe80000100800 */
[----:B------:R0:W-:Y:S04]  /*e880*/  STL [R1+0x30], R96 ;  /* 0x0000306001007387 */ /* 0x0001e80000100800 */
[----:B------:R1:W-:Y:S01]  /*e890*/  STL [R1+0x2c], R97 ;  /* 0x00002c6101007387 */ /* 0x0003e20000100800 */
[----:B0-----:R-:W-:-:S04]  /*e8a0*/  IADD3 R96, P2, PT, R94, R85, RZ ;  /* 0x000000555e607210 */ /* 0x001fc80007f5e0ff */
[----:B-1----:R-:W-:Y:S01]  /*e8b0*/  LEA.HI.X.SX32 R97, R94, R84, 0x1, P2 ;  /* 0x000000545e617211 */ /* 0x002fe200010f0eff */
[----:B------:R-:W-:Y:S01]  /*e8c0*/  IMAD R94, R119, UR8, RZ ;  /* 0x00000008775e7c24 */ /* 0x000fe2000f8e02ff */
[----:B------:R-:W-:-:S04]  /*e8d0*/  PRMT R95, RZ, 0x7610, R95 ;  /* 0x00007610ff5f7816 */ /* 0x000fc8000000005f */
[C---:B------:R-:W-:Y:S01]  /*e8e0*/  IADD3 R100, P2, PT, R94.reuse, R85, RZ ;  /* 0x000000555e647210 */ /* 0x040fe20007f5e0ff */
[----:B------:R0:W-:Y:S03]  /*e8f0*/  STL [R1+0x50], R96 ;  /* 0x0000506001007387 */ /* 0x0001e60000100800 */
[----:B------:R-:W-:Y:S01]  /*e900*/  LEA.HI.X.SX32 R102, R94, R84, 0x1, P2 ;  /* 0x000000545e667211 */ /* 0x000fe200010f0eff */
[----:B------:R1:W-:Y:S01]  /*e910*/  STL [R1+0x4c], R97 ;  /* 0x00004c6101007387 */ /* 0x0003e20000100800 */
[----:B------:R-:W-:-:S03]  /*e920*/  PRMT R94, RZ, 0x7610, R94 ;  /* 0x00007610ff5e7816 */ /* 0x000fc6000000005e */
[----:B------:R0:W2:Y:S02]  /*e930*/  @P1 LDG.E.U8 R95, desc[UR26][R96.64] ;  /* 0x0000001a605f1981 */ /* 0x0000a4000c1e1100 */
[----:B0-----:R-:W-:Y:S02]  /*e940*/  @P1 IMAD.MOV.U32 R96, RZ, RZ, R100 ;  /* 0x000000ffff601224 */ /* 0x001fe400078e0064 */
[----:B-1----:R-:W-:-:S05]  /*e950*/  @P1 IMAD.MOV.U32 R97, RZ, RZ, R102 ;  /* 0x000000ffff611224 */ /* 0x002fca00078e0066 */
[----:B------:R0:W2:Y:S04]  /*e960*/  @P1 LDG.E.U8 R94, desc[UR26][R96.64] ;  /* 0x0000001a605e1981 */ /* 0x0000a8000c1e1100 */
[----:B------:R1:W-:Y:S01]  /*e970*/  STL [R1+0x70], R100 ;  /* 0x0000706401007387 */ /* 0x0003e20000100800 */
[----:B0-----:R-:W-:-:S03]  /*e980*/  IMAD R96, R118, UR8, RZ ;  /* 0x0000000876607c24 */ /* 0x001fc6000f8e02ff */
[----:B------:R0:W-:Y:S02]  /*e990*/  STL [R1+0x6c], R102 ;  /* 0x00006c6601007387 */ /* 0x0001e40000100800 */
[----:B-1----:R-:W-:-:S04]  /*e9a0*/  IADD3 R100, P2, PT, R96, R85, RZ ;  /* 0x0000005560647210 */ /* 0x002fc80007f5e0ff */
[----:B0-----:R-:W-:Y:S01]  /*e9b0*/  LEA.HI.X.SX32 R102, R96, R84, 0x1, P2 ;  /* 0x0000005460667211 */ /* 0x001fe200010f0eff */
[----:B------:R-:W-:Y:S01]  /*e9c0*/  IMAD R96, R117, UR8, RZ ;  /* 0x0000000875607c24 */ /* 0x000fe2000f8e02ff */
[----:B------:R-:W-:Y:S01]  /*e9d0*/  STL [R1+0x90], R100 ;  /* 0x0000906401007387 */ /* 0x000fe20000100800 */
[----:B------:R-:W-:Y:S02]  /*e9e0*/  PRMT R97, RZ, 0x7610, R97 ;  /* 0x00007610ff617816 */ /* 0x000fe40000000061 */
[----:B------:R-:W-:Y:S01]  /*e9f0*/  @P1 IMAD.MOV.U32 R103, RZ, RZ, R102 ;  /* 0x000000ffff671224 */ /* 0x000fe200078e0066 */
[----:B------:R0:W-:Y:S02]  /*ea00*/  STL [R1+0x8c], R102 ;  /* 0x00008c6601007387 */ /* 0x0001e40000100800 */
[----:B0-----:R-:W-:Y:S01]  /*ea10*/  @P1 IMAD.MOV.U32 R102, RZ, RZ, R100 ;  /* 0x000000ffff661224 */ /* 0x001fe200078e0064 */
[----:B------:R-:W-:-:S04]  /*ea20*/  IADD3 R100, P2, PT, R96, R85, RZ ;  /* 0x0000005560647210 */ /* 0x000fc80007f5e0ff */
[----:B------:R0:W2:Y:S01]  /*ea30*/  @P1 LDG.E.U8 R97, desc[UR26][R102.64] ;  /* 0x0000001a66611981 */ /* 0x0000a2000c1e1100 */
[----:B------:R-:W-:-:S03]  /*ea40*/  LEA.HI.X.SX32 R108, R96, R84, 0x1, P2 ;  /* 0x00000054606c7211 */ /* 0x000fc600010f0eff */
[----:B------:R1:W-:Y:S01]  /*ea50*/  STL [R1+0xb0], R100 ;  /* 0x0000b06401007387 */ /* 0x0003e20000100800 */
[----:B0-----:R-:W-:Y:S02]  /*ea60*/  @P1 IMAD.MOV.U32 R102, RZ, RZ, R100 ;  /* 0x000000ffff661224 */ /* 0x001fe400078e0064 */
[----:B-1----:R-:W-:Y:S01]  /*ea70*/  IMAD R100, R116, UR8, RZ ;  /* 0x0000000874647c24 */ /* 0x002fe2000f8e02ff */
[----:B------:R0:W-:Y:S01]  /*ea80*/  STL [R1+0xac], R108 ;  /* 0x0000ac6c01007387 */ /* 0x0001e20000100800 */
[----:B------:R-:W-:Y:S01]  /*ea90*/  @P1 IMAD.MOV.U32 R103, RZ, RZ, R108 ;  /* 0x000000ffff671224 */ /* 0x000fe200078e006c */
[----:B------:R-:W-:-:S06]  /*eaa0*/  PRMT R96, RZ, 0x7610, R96 ;  /* 0x00007610ff607816 */ /* 0x000fcc0000000060 */
[----:B------:R1:W2:Y:S01]  /*eab0*/  @P1 LDG.E.U8 R96, desc[UR26][R102.64] ;  /* 0x0000001a66601981 */ /* 0x0002a2000c1e1100 */
[----:B0-----:R-:W-:-:S04]  /*eac0*/  IADD3 R108, P2, PT, R100, R85, RZ ;  /* 0x00000055646c7210 */ /* 0x001fc80007f5e0ff */
[----:B------:R-:W-:Y:S01]  /*ead0*/  LEA.HI.X.SX32 R109, R100, R84, 0x1, P2 ;  /* 0x00000054646d7211 */ /* 0x000fe200010f0eff */
[----:B------:R-:W-:Y:S01]  /*eae0*/  IMAD R100, R114, UR8, RZ ;  /* 0x0000000872647c24 */ /* 0x000fe2000f8e02ff */
[----:B-1----:R-:W-:-:S04]  /*eaf0*/  PRMT R102, RZ, 0x7610, R102 ;  /* 0x00007610ff667816 */ /* 0x002fc80000000066 */
[C---:B------:R-:W-:Y:S01]  /*eb00*/  IADD3 R103, P2, PT, R100.reuse, R85, RZ ;  /* 0x0000005564677210 */ /* 0x040fe20007f5e0ff */
[----:B------:R0:W-:Y:S03]  /*eb10*/  STL [R1+0xd0], R108 ;  /* 0x0000d06c01007387 */ /* 0x0001e60000100800 */
[----:B------:R-:W-:Y:S01]  /*eb20*/  LEA.HI.X.SX32 R116, R100, R84, 0x1, P2 ;  /* 0x0000005464747211 */ /* 0x000fe200010f0eff */
[----:B------:R1:W-:Y:S01]  /*eb30*/  STL [R1+0xcc], R109 ;  /* 0x0000cc6d01007387 */ /* 0x0003e20000100800 */
[----:B------:R-:W-:-:S03]  /*eb40*/  PRMT R100, RZ, 0x7610, R100 ;  /* 0x00007610ff647816 */ /* 0x000fc60000000064 */
[----:B------:R0:W2:Y:S04]  /*eb50*/  @P1 LDG.E.U8 R102, desc[UR26][R108.64] ;  /* 0x0000001a6c661981 */ /* 0x0000a8000c1e1100 */
[----:B------:R3:W-:Y:S01]  /*eb60*/  STL [R1+0xf0], R103 ;  /* 0x0000f06701007387 */ /* 0x0007e20000100800 */
[----:B0-----:R-:W-:Y:S02]  /*eb70*/  @P1 IMAD.MOV.U32 R108, RZ, RZ, R103 ;  /* 0x000000ffff6c1224 */ /* 0x001fe400078e0067 */
[----:B-1----:R-:W-:Y:S02]  /*eb80*/  @P1 IMAD.MOV.U32 R109, RZ, RZ, R116 ;  /* 0x000000ffff6d1224 */ /* 0x002fe400078e0074 */
[----:B---3--:R-:W-:-:S03]  /*eb90*/  IMAD R103, R110, UR8, RZ ;  /* 0x000000086e677c24 */ /* 0x008fc6000f8e02ff */
[----:B------:R0:W3:Y:S01]  /*eba0*/  @P1 LDG.E.U8 R100, desc[UR26][R108.64] ;  /* 0x0000001a6c641981 */ /* 0x0000e2000c1e1100 */
[----:B------:R-:W-:Y:S02]  /*ebb0*/  PRMT R107, RZ, 0x7610, R107 ;  /* 0x00007610ff6b7816 */ /* 0x000fe4000000006b */
[----:B0-----:R-:W-:-:S04]  /*ebc0*/  IADD3 R108, P2, PT, R103, R85, RZ ;  /* 0x00000055676c7210 */ /* 0x001fc80007f5e0ff */
[----:B------:R-:W-:Y:S01]  /*ebd0*/  LEA.HI.X.SX32 R109, R103, R84, 0x1, P2 ;  /* 0x00000054676d7211 */ /* 0x000fe200010f0eff */
[----:B------:R-:W-:Y:S01]  /*ebe0*/  IMAD R103, R124, UR8, RZ ;  /* 0x000000087c677c24 */ /* 0x000fe2000f8e02ff */
[----:B------:R-:W-:Y:S04]  /*ebf0*/  STS.U8 [R101+UR13+0x1100], R169 ;  /* 0x001100a965007988 */ /* 0x000fe8000800000d */
[----:B------:R-:W-:Y:S01]  /*ec00*/  STS.U8 [R101+UR13+0x1300], R167 ;  /* 0x001300a765007988 */ /* 0x000fe2000800000d */
[----:B------:R-:W-:-:S03]  /*ec10*/  IADD3 R110, P2, PT, R103, R85, RZ ;  /* 0x00000055676e7210 */ /* 0x000fc60007f5e0ff */
[----:B----4-:R-:W-:Y:S04]  /*ec20*/  STS.U8 [R101+UR13+0x1500], R165 ;  /* 0x001500a565007988 */ /* 0x010fe8000800000d */
        /* <DEDUP_REMOVED lines=21> */
[----:B--2---:R0:W-:Y:S01]  /*ed80*/  STS.U8 [R105+UR13+0x380], R86 ;  /* 0x0003805669007988 */ /* 0x0041e2000800000d */
[----:B------:R-:W-:-:S03]  /*ed90*/  LEA.HI.X.SX32 R114, R103, R84, 0x1, P2 ;  /* 0x0000005467727211 */ /* 0x000fc600010f0eff */
[----:B------:R-:W-:Y:S04]  /*eda0*/  STL [R1+0xec], R116 ;  /* 0x0000ec7401007387 */ /* 0x000fe80000100800 */
[----:B------:R1:W-:Y:S01]  /*edb0*/  STS.U8 [R105+UR13+0x3f80], R4 ;  /* 0x003f800469007988 */ /* 0x0003e2000800000d */
[----:B0-----:R-:W-:-:S03]  /*edc0*/  IMAD R86, R125, UR8, RZ ;  /* 0x000000087d567c24 */ /* 0x001fc6000f8e02ff */
[----:B------:R0:W2:Y:S04]  /*edd0*/  @P1 LDG.E.U8 R107, desc[UR26][R108.64] ;  /* 0x0000001a6c6b1981 */ /* 0x0000a8000c1e1100 */
[----:B-1----:R-:W5:Y:S04]  /*ede0*/  LDL.LU R4, [R1+0x368] ;  /* 0x0003680001047983 */ /* 0x002f680000300800 */
[----:B------:R0:W-:Y:S04]  /*edf0*/  STL [R1+0x110], R108 ;  /* 0x0001106c01007387 */ /* 0x0001e80000100800 */
[----:B------:R1:W-:Y:S04]  /*ee00*/  STL [R1+0x10c], R109 ;  /* 0x00010c6d01007387 */ /* 0x0003e80000100800 */
[----:B------:R4:W-:Y:S01]  /*ee10*/  STL [R1+0x138], R110 ;  /* 0x0001386e01007387 */ /* 0x0009e20000100800 */
[----:B0-----:R-:W-:-:S03]  /*ee20*/  @P1 IMAD.MOV.U32 R108, RZ, RZ, R110 ;  /* 0x000000ffff6c1224 */ /* 0x001fc600078e006e */
[----:B------:R0:W-:Y:S01]  /*ee30*/  STL [R1+0x134], R114 ;  /* 0x0001347201007387 */ /* 0x0001e20000100800 */
[----:B-1----:R-:W-:Y:S01]  /*ee40*/  @P1 IMAD.MOV.U32 R109, RZ, RZ, R114 ;  /* 0x000000ffff6d1224 */ /* 0x002fe200078e0072 */
[----:B----4-:R-:W-:-:S04]  /*ee50*/  IADD3 R110, P2, PT, R86, R85, RZ ;  /* 0x00000055566e7210 */ /* 0x010fc80007f5e0ff */
[----:B0-----:R-:W-:Y:S01]  /*ee60*/  LEA.HI.X.SX32 R114, R86, R84, 0x1, P2 ;  /* 0x0000005456727211 */ /* 0x001fe200010f0eff */
[----:B------:R0:W-:Y:S01]  /*ee70*/  STS.U8 [R105+UR13+0x780], R87 ;  /* 0x0007805769007988 */ /* 0x0001e2000800000d */
[----:B------:R-:W-:Y:S01]  /*ee80*/  PRMT R104, RZ, 0x7610, R104 ;  /* 0x00007610ff687816 */ /* 0x000fe20000000068 */
[----:B------:R-:W-:Y:S01]  /*ee90*/  @P1 IMAD.MOV.U32 R86, RZ, RZ, R110 ;  /* 0x000000ffff561224 */ /* 0x000fe200078e006e */
[----:B------:R-:W-:-:S06]  /*eea0*/  PRMT R103, RZ, 0x7610, R103 ;  /* 0x00007610ff677816 */ /* 0x000fcc0000000067 */
[----:B------:R-:W4:Y:S01]  /*eeb0*/  @P1 LDG.E.U8 R103, desc[UR26][R108.64] ;  /* 0x0000001a6c671981 */ /* 0x000f22000c1e1100 */
[----:B0-----:R-:W-:-:S05]  /*eec0*/  @P1 IMAD.MOV.U32 R87, RZ, RZ, R114 ;  /* 0x000000ffff571224 */ /* 0x001fca00078e0072 */
[----:B------:R0:W2:Y:S02]  /*eed0*/  @P1 LDG.E.U8 R104, desc[UR26][R86.64] ;  /* 0x0000001a56681981 */ /* 0x0000a4000c1e1100 */
[----:B0-----:R-:W-:-:S05]  /*eee0*/  IMAD R86, R126, UR8, RZ ;  /* 0x000000087e567c24 */ /* 0x001fca000f8e02ff */
[C---:B------:R-:W-:Y:S01]  /*eef0*/  IADD3 R108, P2, PT, R86.reuse, R85, RZ ;  /* 0x00000055566c7210 */ /* 0x040fe20007f5e0ff */
[----:B------:R0:W-:Y:S03]  /*ef00*/  STS.U8 [R105+UR13+0xb80], R89 ;  /* 0x000b805969007988 */ /* 0x0001e6000800000d */
[----:B------:R-:W-:Y:S01]  /*ef10*/  LEA.HI.X.SX32 R109, R86, R84, 0x1, P2 ;  /* 0x00000054566d7211 */ /* 0x000fe200010f0eff */
[----:B------:R-:W-:-:S04]  /*ef20*/  @P1 IMAD.MOV.U32 R86, RZ, RZ, R108 ;  /* 0x000000ffff561224 */ /* 0x000fc800078e006c */
[----:B------:R-:W-:Y:S01]  /*ef30*/  @P1 IMAD.MOV.U32 R87, RZ, RZ, R109 ;  /* 0x000000ffff571224 */ /* 0x000fe200078e006d */
[----:B0-----:R-:W-:Y:S01]  /*ef40*/  PRMT R89, RZ, 0x7610, R89 ;  /* 0x00007610ff597816 */ /* 0x001fe20000000059 */
[----:B------:R0:W-:Y:S05]  /*ef50*/  STS.U8 [R105+UR13+0x980], R90 ;  /* 0x0009805a69007988 */ /* 0x0001ea000800000d */
[----:B------:R1:W2:Y:S04]  /*ef60*/  @P1 LDG.E.U8 R89, desc[UR26][R86.64] ;  /* 0x0000001a56591981 */ /* 0x0002a8000c1e1100 */
[----:B------:R-:W-:Y:S01]  /*ef70*/  STL [R1+0x158], R110 ;  /* 0x0001586e01007387 */ /* 0x000fe20000100800 */
[----:B-1----:R-:W-:-:S03]  /*ef80*/  IMAD R86, R127, UR8, RZ ;  /* 0x000000087f567c24 */ /* 0x002fc6000f8e02ff */
[----:B------:R-:W-:Y:S02]  /*ef90*/  STL [R1+0x154], R114 ;  /* 0x0001547201007387 */ /* 0x000fe40000100800 */
[C---:B0-----:R-:W-:Y:S02]  /*efa0*/  IADD3 R90, P2, PT, R86.reuse, R85, RZ ;  /* 0x00000055565a7210 */ /* 0x041fe40007f5e0ff */
[----:B------:R0:W-:Y:S04]  /*efb0*/  STL [R1+0x178], R108 ;  /* 0x0001786c01007387 */ /* 0x0001e80000100800 */
[----:B------:R1:W-:Y:S01]  /*efc0*/  STS.U8 [R105+UR13+0xf80], R91 ;  /* 0x000f805b69007988 */ /* 0x0003e2000800000d */
[----:B0-----:R-:W-:Y:S01]  /*efd0*/  LEA.HI.X.SX32 R108, R86, R84, 0x1, P2 ;  /* 0x00000054566c7211 */ /* 0x001fe200010f0eff */
[----:B------:R-:W-:Y:S01]  /*efe0*/  @P1 IMAD.MOV.U32 R86, RZ, RZ, R90 ;  /* 0x000000ffff561224 */ /* 0x000fe200078e005a */
[----:B-1----:R-:W-:-:S03]  /*eff0*/  PRMT R91, RZ, 0x7610, R91 ;  /* 0x00007610ff5b7816 */ /* 0x002fc6000000005b */
[----:B------:R-:W-:Y:S01]  /*f000*/  @P1 IMAD.MOV.U32 R87, RZ, RZ, R108 ;  /* 0x000000ffff571224 */ /* 0x000fe200078e006c */
[----:B------:R-:W-:Y:S04]  /*f010*/  STL [R1+0x174], R109 ;  /* 0x0001746d01007387 */ /* 0x000fe80000100800 */
[----:B------:R0:W3:Y:S04]  /*f020*/  @P1 LDG.E.U8 R91, desc[UR26][R86.64] ;  /* 0x0000001a565b1981 */ /* 0x0000e8000c1e1100 */
[----:B------:R1:W-:Y:S01]  /*f030*/  STL [R1+0x198], R90 ;  /* 0x0001985a01007387 */ /* 0x0003e20000100800 */
[----:B0-----:R-:W-:-:S03]  /*f040*/  IMAD R86, R128, UR8, RZ ;  /* 0x0000000880567c24 */ /* 0x001fc6000f8e02ff */
[----:B------:R0:W-:Y:S02]  /*f050*/  STS.U8 [R105+UR13+0xd80], R92 ;  /* 0x000d805c69007988 */ /* 0x0001e4000800000d */
[C---:B-1----:R-:W-:Y:S02]  /*f060*/  IADD3 R90, P2, PT, R86.reuse, R85, RZ ;  /* 0x00000055565a7210 */ /* 0x042fe40007f5e0ff */
[----:B------:R1:W-:Y:S02]  /*f070*/  STS.U8 [R105+UR13+0x580], R88 ;  /* 0x0005805869007988 */ /* 0x0003e4000800000d */
[----:B0-----:R-:W-:Y:S01]  /*f080*/  LEA.HI.X.SX32 R92, R86, R84, 0x1, P2 ;  /* 0x00000054565c7211 */ /* 0x001fe200010f0eff */
[----:B------:R-:W-:Y:S01]  /*f090*/  @P1 IMAD.MOV.U32 R86, RZ, RZ, R90 ;  /* 0x000000ffff561224 */ /* 0x000fe200078e005a */
[----:B-1----:R-:W-:-:S03]  /*f0a0*/  PRMT R88, RZ, 0x7610, R88 ;  /* 0x00007610ff587816 */ /* 0x002fc60000000058 */
[----:B------:R-:W-:Y:S01]  /*f0b0*/  @P1 IMAD.MOV.U32 R87, RZ, RZ, R92 ;  /* 0x000000ffff571224 */ /* 0x000fe200078e005c */
[----:B------:R-:W-:Y:S04]  /*f0c0*/  STL [R1+0x194], R108 ;  /* 0x0001946c01007387 */ /* 0x000fe80000100800 */
[----:B------:R0:W4:Y:S04]  /*f0d0*/  @P1 LDG.E.U8 R88, desc[UR26][R86.64] ;  /* 0x0000001a56581981 */ /* 0x000128000c1e1100 */
[----:B------:R1:W-:Y:S01]  /*f0e0*/  STL [R1+0x1b8], R90 ;  /* 0x0001b85a01007387 */ /* 0x0003e20000100800 */
[----:B0-----:R-:W-:-:S03]  /*f0f0*/  IMAD R86, R129, UR8, RZ ;  /* 0x0000000881567c24 */ /* 0x001fc6000f8e02ff */
[----:B------:R0:W-:Y:S02]  /*f100*/  STL [R1+0x1b4], R92 ;  /* 0x0001b45c01007387 */ /* 0x0001e40000100800 */
[C---:B-1----:R-:W-:Y:S02]  /*f110*/  IADD3 R90, P2, PT, R86.reuse, R85, RZ ;  /* 0x00000055565a7210 */ /* 0x042fe40007f5e0ff */
[----:B------:R1:W-:Y:S02]  /*f120*/  STS.U8 [R105+UR13+0x1380], R94 ;  /* 0x0013805e69007988 */ /* 0x0003e4000800000d */
[----:B0-----:R-:W-:Y:S01]  /*f130*/  LEA.HI.X.SX32 R92, R86, R84, 0x1, P2 ;  /* 0x00000054565c7211 */ /* 0x001fe200010f0eff */
[----:B------:R-:W-:Y:S01]  /*f140*/  IMAD R86, R130, UR8, RZ ;  /* 0x0000000882567c24 */ /* 0x000fe2000f8e02ff */
[----:B------:R0:W-:Y:S01]  /*f150*/  STL [R1+0x1c8], R90 ;  /* 0x0001c85a01007387 */ /* 0x0001e20000100800 */
[----:B-1----:R-:W-:-:S03]  /*f160*/  @P1 IMAD.MOV.U32 R94, RZ, RZ, R90 ;  /* 0x000000ffff5e1224 */ /* 0x002fc600078e005a */
[----:B------:R1:W-:Y:S01]  /*f170*/  STS.U8 [R105+UR13+0x1180], R95 ;  /* 0x0011805f69007988 */ /* 0x0003e2000800000d */
[----:B------:R-:W-:Y:S02]  /*f180*/  PRMT R87, RZ, 0x7610, R87 ;  /* 0x00007610ff577816 */ /* 0x000fe40000000057 */
[----:B0-----:R-:W-:Y:S01]  /*f190*/  IADD3 R90, P2, PT, R86, R85, RZ ;  /* 0x00000055565a7210 */ /* 0x001fe20007f5e0ff */
[----:B------:R0:W-:Y:S01]  /*f1a0*/  STL [R1+0x1c4], R92 ;  /* 0x0001c45c01007387 */ /* 0x0001e20000100800 */
[----:B-1----:R-:W-:-:S05]  /*f1b0*/  @P1 IMAD.MOV.U32 R95, RZ, RZ, R92 ;  /* 0x000000ffff5f1224 */ /* 0x002fca00078e005c */
[----:B------:R1:W4:Y:S01]  /*f1c0*/  @P1 LDG.E.U8 R87, desc[UR26][R94.64] ;  /* 0x0000001a5e571981 */ /* 0x000322000c1e1100 */
[----:B0-----:R-:W-:Y:S02]  /*f1d0*/  LEA.HI.X.SX32 R92, R86, R84, 0x1, P2 ;  /* 0x00000054565c7211 */ /* 0x001fe400010f0eff */
[----:B------:R-:W-:Y:S01]  /*f1e0*/  PRMT R86, RZ, 0x7610, R86 ;  /* 0x00007610ff567816 */ /* 0x000fe20000000056 */
[----:B-1----:R-:W-:Y:S02]  /*f1f0*/  @P1 IMAD.MOV.U32 R94, RZ, RZ, R90 ;  /* 0x000000ffff5e1224 */ /* 0x002fe400078e005a */
[----:B------:R-:W-:-:S05]  /*f200*/  @P1 IMAD.MOV.U32 R95, RZ, RZ, R92 ;  /* 0x000000ffff5f1224 */ /* 0x000fca00078e005c */
[----:B------:R0:W4:Y:S04]  /*f210*/  @P1 LDG.E.U8 R86, desc[UR26][R94.64] ;  /* 0x0000001a5e561981 */ /* 0x000128000c1e1100 */
[----:B------:R1:W-:Y:S04]  /*f220*/  STL [R1+0x1d0], R90 ;  /* 0x0001d05a01007387 */ /* 0x0003e80000100800 */
[----:B------:R0:W-:Y:S01]  /*f230*/  STL [R1+0x1cc], R92 ;  /* 0x0001cc5c01007387 */ /* 0x0001e20000100800 */
[----:B-1----:R-:W-:-:S03]  /*f240*/  IMAD R90, R131, UR8, RZ ;  /* 0x00000008835a7c24 */ /* 0x002fc6000f8e02ff */
[----:B------:R1:W-:Y:S02]  /*f250*/  STS.U8 [R105+UR13+0x1780], R96 ;  /* 0x0017806069007988 */ /* 0x0003e4000800000d */
[----:B0-----:R-:W-:-:S05]  /*f260*/  IADD3 R92, P2, PT, R90, R85, RZ ;  /* 0x000000555a5c7210 */ /* 0x001fca0007f5e0ff */
[----:B------:R0:W-:Y:S01]  /*f270*/  STL [R1+0x1d8], R92 ;  /* 0x0001d85c01007387 */ /* 0x0001e20000100800 */
[----:B-1----:R-:W-:Y:S01]  /*f280*/  LEA.HI.X.SX32 R96, R90, R84, 0x1, P2 ;  /* 0x000000545a607211 */ /* 0x002fe200010f0eff */
[----:B------:R-:W-:Y:S01]  /*f290*/  @P1 IMAD.MOV.U32 R94, RZ, RZ, R92 ;  /* 0x000000ffff5e1224 */ /* 0x000fe200078e005c */
[----:B------:R-:W-:-:S03]  /*f2a0*/  PRMT R90, RZ, 0x7610, R90 ;  /* 0x00007610ff5a7816 */ /* 0x000fc6000000005a */
[----:B------:R1:W-:Y:S01]  /*f2b0*/  STL [R1+0x1d4], R96 ;  /* 0x0001d46001007387 */ /* 0x0003e20000100800 */
[----:B0-----:R-:W-:Y:S02]  /*f2c0*/  IMAD R92, R146, UR8, RZ ;  /* 0x00000008925c7c24 */ /* 0x001fe4000f8e02ff */
[----:B------:R-:W-:Y:S01]  /*f2d0*/  @P1 IMAD.MOV.U32 R95, RZ, RZ, R96 ;  /* 0x000000ffff5f1224 */ /* 0x000fe200078e0060 */
[----:B------:R0:W-:Y:S02]  /*f2e0*/  STS.U8 [R105+UR13+0x1580], R97 ;  /* 0x0015806169007988 */ /* 0x0001e4000800000d */
[C---:B-1----:R-:W-:Y:S02]  /*f2f0*/  IADD3 R96, P2, PT, R92.reuse, R85, RZ ;  /* 0x000000555c607210 */ /* 0x042fe40007f5e0ff */
[----:B------:R1:W4:Y:S02]  /*f300*/  @P1 LDG.E.U8 R90, desc[UR26][R94.64] ;  /* 0x0000001a5e5a1981 */ /* 0x000324000c1e1100 */
[----:B0-----:R-:W-:Y:S01]  /*f310*/  LEA.HI.X.SX32 R97, R92, R84, 0x1, P2 ;  /* 0x000000545c617211 */ /* 0x001fe200010f0eff */
[----:B------:R-:W-:Y:S01]  /*f320*/  IMAD R92, R147, UR8, RZ ;  /* 0x00000008935c7c24 */ /* 0x000fe2000f8e02ff */
[----:B------:R0:W-:Y:S01]  /*f330*/  STL [R1+0x1e0], R96 ;  /* 0x0001e06001007387 */ /* 0x0001e20000100800 */
[----:B-1----:R-:W-:-:S02]  /*f340*/  @P1 IMAD.MOV.U32 R94, RZ, RZ, R96 ;  /* 0x000000ffff5e1224 */ /* 0x002fc400078e0060 */
[----:B------:R-:W-:Y:S01]  /*f350*/  @P1 IMAD.MOV.U32 R95, RZ, RZ, R97 ;  /* 0x000000ffff5f1224 */ /* 0x000fe200078e0061 */
[----:B------:R1:W-:Y:S01]  /*f360*/  STL [R1+0x1dc], R97 ;  /* 0x0001dc6101007387 */ /* 0x0003e20000100800 */
[----:B0-----:R-:W-:-:S04]  /*f370*/  IADD3 R96, P2, PT, R92, R85, RZ ;  /* 0x000000555c607210 */ /* 0x001fc80007f5e0ff */
[----:B-1----:R-:W-:Y:S01]  /*f380*/  LEA.HI.X.SX32 R97, R92, R84, 0x1, P2 ;  /* 0x000000545c617211 */ /* 0x002fe200010f0eff */
[----:B------:R-:W-:Y:S04]  /*f390*/  STL [R1+0x1e8], R96 ;  /* 0x0001e86001007387 */ /* 0x000fe80000100800 */
[----:B--2---:R0:W-:Y:S02]  /*f3a0*/  STS.U8 [R105+UR13+0x2380], R89 ;  /* 0x0023805969007988 */ /* 0x0041e4000800000d */
[----:B0-----:R-:W-:-:S06]  /*f3b0*/  PRMT R89, RZ, 0x7610, R89 ;  /* 0x00007610ff597816 */ /* 0x001fcc0000000059 */
[----:B------:R0:W2:Y:S02]  /*f3c0*/  @P1 LDG.E.U8 R89, desc[UR26][R94.64] ;  /* 0x0000001a5e591981 */ /* 0x0000a4000c1e1100 */
[----:B0-----:R-:W-:Y:S02]  /*f3d0*/  @P1 IMAD.MOV.U32 R94, RZ, RZ, R96 ;  /* 0x000000ffff5e1224 */ /* 0x001fe400078e0060 */
[----:B---3--:R0:W-:Y:S01]  /*f3e0*/  STS.U8 [R105+UR13+0x2580], R91 ;  /* 0x0025805b69007988 */ /* 0x0081e2000800000d */
[----:B------:R-:W-:Y:S02]  /*f3f0*/  @P1 IMAD.MOV.U32 R95, RZ, RZ, R97 ;  /* 0x000000ffff5f1224 */ /* 0x000fe400078e0061 */
[----:B0-----:R-:W-:-:S05]  /*f400*/  IMAD R91, R148, UR8, RZ ;  /* 0x00000008945b7c24 */ /* 0x001fca000f8e02ff */
[----:B------:R-:W-:-:S04]  /*f410*/  IADD3 R92, P2, PT, R91, R85, RZ ;  /* 0x000000555b5c7210 */ /* 0x000fc80007f5e0ff */
[----:B------:R-:W-:Y:S01]  /*f420*/  LEA.HI.X.SX32 R96, R91, R84, 0x1, P2 ;  /* 0x000000545b607211 */ /* 0x000fe200010f0eff */
[----:B----4-:R0:W-:Y:S02]  /*f430*/  STS.U8 [R105+UR13+0x2780], R88 ;  /* 0x0027805869007988 */ /* 0x0101e4000800000d */
[----:B0-----:R-:W-:-:S06]  /*f440*/  PRMT R88, RZ, 0x7610, R88 ;  /* 0x00007610ff587816 */ /* 0x001fcc0000000058 */
[----:B------:R0:W3:Y:S02]  /*f450*/  @P1 LDG.E.U8 R88, desc[UR26][R94.64] ;  /* 0x0000001a5e581981 */ /* 0x0000e4000c1e1100 */
[----:B0-----:R-:W-:Y:S02]  /*f460*/  @P1 IMAD.MOV.U32 R94, RZ, RZ, R92 ;  /* 0x000000ffff5e1224 */ /* 0x001fe400078e005c */
[----:B------:R-:W-:Y:S01]  /*f470*/  @P1 IMAD.MOV.U32 R95, RZ, RZ, R96 ;  /* 0x000000ffff5f1224 */ /* 0x000fe200078e0060 */
[----:B------:R0:W-:Y:S02]  /*f480*/  STS.U8 [R105+UR13+0x2b80], R86 ;  /* 0x002b805669007988 */ /* 0x0001e4000800000d */
[----:B0-----:R-:W-:-:S06]  /*f490*/  PRMT R86, RZ, 0x7610, R86 ;  /* 0x00007610ff567816 */ /* 0x001fcc0000000056 */
[----:B------:R0:W4:Y:S04]  /*f4a0*/  @P1 LDG.E.U8 R86, desc[UR26][R94.64] ;  /* 0x0000001a5e561981 */ /* 0x000128000c1e1100 */
[----:B------:R1:W-:Y:S02]  /*f4b0*/  STS.U8 [R105+UR13+0x2980], R87 ;  /* 0x0029805769007988 */ /* 0x0003e4000800000d */
[----:B-1----:R-:W-:Y:S02]  /*f4c0*/  IMAD R87, R150, UR8, RZ ;  /* 0x0000000896577c24 */ /* 0x002fe4000f8e02ff */
[----:B------:R-:W-:Y:S03]  /*f4d0*/  STL [R1+0x1e4], R97 ;  /* 0x0001e46101007387 */ /* 0x000fe60000100800 */
[C---:B------:R-:W-:Y:S01]  /*f4e0*/  IADD3 R91, P2, PT, R87.reuse, R85, RZ ;  /* 0x00000055575b7210 */ /* 0x040fe20007f5e0ff */
[----:B------:R1:W-:Y:S04]  /*f4f0*/  STL [R1+0x1f0], R92 ;  /* 0x0001f05c01007387 */ /* 0x0003e80000100800 */
[----:B------:R-:W-:Y:S01]  /*f500*/  STL [R1+0x1ec], R96 ;  /* 0x0001ec6001007387 */ /* 0x000fe20000100800 */
[----:B-1----:R-:W-:-:S03]  /*f510*/  LEA.HI.X.SX32 R92, R87, R84, 0x1, P2 ;  /* 0x00000054575c7211 */ /* 0x002fc600010f0eff */
[----:B------:R1:W-:Y:S04]  /*f520*/  STS.U8 [R105+UR13+0x2d80], R90 ;  /* 0x002d805a69007988 */ /* 0x0003e8000800000d */
[----:B------:R0:W-:Y:S04]  /*f530*/  STL [R1+0x1f8], R91 ;  /* 0x0001f85b01007387 */ /* 0x0001e80000100800 */
[----:B------:R-:W-:Y:S01]  /*f540*/  STL [R1+0x1f4], R92 ;  /* 0x0001f45c01007387 */ /* 0x000fe20000100800 */
[----:B-1----:R-:W-:Y:S02]  /*f550*/  @P1 IMAD.MOV.U32 R90, RZ, RZ, R91 ;  /* 0x000000ffff5a1224 */ /* 0x002fe400078e005b */
[----:B0-----:R-:W-:Y:S01]  /*f560*/  @P1 IMAD.MOV.U32 R91, RZ, RZ, R92 ;  /* 0x000000ffff5b1224 */ /* 0x001fe200078e005c */
[----:B--2---:R0:W-:Y:S02]  /*f570*/  STS.U8 [R105+UR13+0x2f80], R89 ;  /* 0x002f805969007988 */ /* 0x0041e4000800000d */
[----:B0-----:R-:W-:-:S05]  /*f580*/  IMAD R89, R152, UR8, RZ ;  /* 0x0000000898597c24 */ /* 0x001fca000f8e02ff */
[----:B------:R-:W-:-:S04]  /*f590*/  IADD3 R92, P2, PT, R89, R85, RZ ;  /* 0x00000055595c7210 */ /* 0x000fc80007f5e0ff */
[----:B------:R-:W-:-:S05]  /*f5a0*/  LEA.HI.X.SX32 R94, R89, R84, 0x1, P2 ;  /* 0x00000054595e7211 */ /* 0x000fca00010f0eff */
[----:B------:R-:W-:Y:S01]  /*f5b0*/  @P1 IMAD.MOV.U32 R89, RZ, RZ, R94 ;  /* 0x000000ffff591224 */ /* 0x000fe200078e005e */
[----:B---3--:R0:W-:Y:S02]  /*f5c0*/  STS.U8 [R105+UR13+0x3180], R88 ;  /* 0x0031805869007988 */ /* 0x0081e4000800000d */
[----:B0-----:R-:W-:Y:S02]  /*f5d0*/  @P1 IMAD.MOV.U32 R88, RZ, RZ, R92 ;  /* 0x000000ffff581224 */ /* 0x001fe400078e005c */
[----:B----4-:R0:W-:Y:S02]  /*f5e0*/  STS.U8 [R105+UR13+0x3380], R86 ;  /* 0x0033805669007988 */ /* 0x0101e4000800000d */
[----:B0-----:R-:W-:-:S06]  /*f5f0*/  PRMT R86, RZ, 0x7610, R86 ;  /* 0x00007610ff567816 */ /* 0x001fcc0000000056 */
[----:B------:R0:W2:Y:S01]  /*f600*/  @P1 LDG.E.U8 R86, desc[UR26][R88.64] ;  /* 0x0000001a58561981 */ /* 0x0000a2000c1e1100 */
[----:B------:R-:W-:-:S06]  /*f610*/  PRMT R87, RZ, 0x7610, R87 ;  /* 0x00007610ff577816 */ /* 0x000fcc0000000057 */
[----:B------:R1:W3:Y:S01]  /*f620*/  @P1 LDG.E.U8 R87, desc[UR26][R90.64] ;  /* 0x0000001a5a571981 */ /* 0x0002e2000c1e1100 */
[----:B0-----:R-:W-:-:S05]  /*f630*/  IMAD R88, R153, UR8, RZ ;  /* 0x0000000899587c24 */ /* 0x001fca000f8e02ff */
[----:B-1----:R-:W-:-:S04]  /*f640*/  IADD3 R90, P2, PT, R88, R85, RZ ;  /* 0x00000055585a7210 */ /* 0x002fc80007f5e0ff */
[----:B------:R-:W-:Y:S01]  /*f650*/  LEA.HI.X.SX32 R91, R88, R84, 0x1, P2 ;  /* 0x00000054585b7211 */ /* 0x000fe200010f0eff */
[----:B------:R-:W-:-:S04]  /*f660*/  @P1 IMAD.MOV.U32 R88, RZ, RZ, R90 ;  /* 0x000000ffff581224 */ /* 0x000fc800078e005a */
[----:B------:R-:W-:Y:S01]  /*f670*/  @P1 IMAD.MOV.U32 R89, RZ, RZ, R91 ;  /* 0x000000ffff591224 */ /* 0x000fe200078e005b */
[----:B--2---:R0:W-:Y:S02]  /*f680*/  STS.U8 [R105+UR13+0x3780], R86 ;  /* 0x0037805669007988 */ /* 0x0041e4000800000d */
[----:B0-----:R-:W-:-:S06]  /*f690*/  PRMT R86, RZ, 0x7610, R86 ;  /* 0x00007610ff567816 */ /* 0x001fcc0000000056 */
[----:B------:R0:W2:Y:S04]  /*f6a0*/  @P1 LDG.E.U8 R86, desc[UR26][R88.64] ;  /* 0x0000001a58561981 */ /* 0x0000a8000c1e1100 */
[----:B---3--:R1:W-:Y:S04]  /*f6b0*/  STS.U8 [R105+UR13+0x3580], R87 ;  /* 0x0035805769007988 */ /* 0x0083e8000800000d */
[----:B------:R-:W-:Y:S01]  /*f6c0*/  STL [R1+0x200], R92 ;  /* 0x0002005c01007387 */ /* 0x000fe20000100800 */
[----:B-1----:R-:W-:-:S03]  /*f6d0*/  IMAD R87, R154, UR8, RZ ;  /* 0x000000089a577c24 */ /* 0x002fc6000f8e02ff */
[----:B------:R-:W-:Y:S04]  /*f6e0*/  STL [R1+0x1fc], R94 ;  /* 0x0001fc5e01007387 */ /* 0x000fe80000100800 */
[----:B------:R1:W-:Y:S04]  /*f6f0*/  STL [R1+0x208], R90 ;  /* 0x0002085a01007387 */ /* 0x0003e80000100800 */
[----:B------:R3:W-:Y:S01]  /*f700*/  STL [R1+0x204], R91 ;  /* 0x0002045b01007387 */ /* 0x0007e20000100800 */
[----:B-1----:R-:W-:-:S04]  /*f710*/  IADD3 R90, P2, PT, R87, R85, RZ ;  /* 0x00000055575a7210 */ /* 0x002fc80007f5e0ff */
[----:B---3--:R-:W-:Y:S01]  /*f720*/  LEA.HI.X.SX32 R91, R87, R84, 0x1, P2 ;  /* 0x00000054575b7211 */ /* 0x008fe200010f0eff */
[----:B0-----:R-:W-:-:S04]  /*f730*/  @P1 IMAD.MOV.U32 R88, RZ, RZ, R90 ;  /* 0x000000ffff581224 */ /* 0x001fc800078e005a */
[----:B------:R-:W-:Y:S01]  /*f740*/  @P1 IMAD.MOV.U32 R89, RZ, RZ, R91 ;  /* 0x000000ffff591224 */ /* 0x000fe200078e005b */
[----:B--2---:R0:W-:Y:S02]  /*f750*/  STS.U8 [R105+UR13+0x3980], R86 ;  /* 0x0039805669007988 */ /* 0x0041e4000800000d */
[----:B0-----:R-:W-:-:S06]  /*f760*/  PRMT R86, RZ, 0x7610, R86 ;  /* 0x00007610ff567816 */ /* 0x001fcc0000000056 */
[----:B------:R-:W2:Y:S01]  /*f770*/  @P1 LDG.E.U8 R86, desc[UR26][R88.64] ;  /* 0x0000001a58561981 */ /* 0x000ea2000c1e1100 */
[----:B------:R-:W-:-:S05]  /*f780*/  IMAD R87, R159, UR8, RZ ;  /* 0x000000089f577c24 */ /* 0x000fca000f8e02ff */
[C---:B------:R-:W-:Y:S01]  /*f790*/  IADD3 R85, P2, PT, R87.reuse, R85, RZ ;  /* 0x0000005557557210 */ /* 0x040fe20007f5e0ff */
[----:B------:R0:W-:Y:S03]  /*f7a0*/  STL [R1+0x210], R90 ;  /* 0x0002105a01007387 */ /* 0x0001e60000100800 */
[----:B0-----:R-:W-:Y:S02]  /*f7b0*/  LEA.HI.X.SX32 R90, R87, R84, 0x1, P2 ;  /* 0x00000054575a7211 */ /* 0x001fe400010f0eff */
[----:B------:R-:W-:-:S03]  /*f7c0*/  PRMT R84, RZ, 0x7610, R84 ;  /* 0x00007610ff547816 */ /* 0x000fc60000000054 */
[----:B------:R-:W-:Y:S01]  /*f7d0*/  @P1 IMAD.MOV.U32 R87, RZ, RZ, R90 ;  /* 0x000000ffff571224 */ /* 0x000fe200078e005a */
[----:B--2---:R0:W-:Y:S02]  /*f7e0*/  STS.U8 [R105+UR13+0x3b80], R86 ;  /* 0x003b805669007988 */ /* 0x0041e4000800000d */
[----:B0-----:R-:W-:-:S05]  /*f7f0*/  @P1 IMAD.MOV.U32 R86, RZ, RZ, R85 ;  /* 0x000000ffff561224 */ /* 0x001fca00078e0055 */
[----:B------:R-:W2:Y:S04]  /*f800*/  @P1 LDG.E.U8 R84, desc[UR26][R86.64] ;  /* 0x0000001a56541981 */ /* 0x000ea8000c1e1100 */
[----:B------:R0:W-:Y:S04]  /*f810*/  STS.U8 [R105+UR13+0x180], R123 ;  /* 0x0001807b69007988 */ /* 0x0001e8000800000d */
[----:B------:R0:W-:Y:S04]  /*f820*/  STS.U8 [R105+UR13+0x1980], R102 ;  /* 0x0019806669007988 */ /* 0x0001e8000800000d */
[----:B------:R0:W-:Y:S04]  /*f830*/  STS.U8 [R105+UR13+0x1b80], R100 ;  /* 0x001b806469007988 */ /* 0x0001e8000800000d */
[----:B------:R0:W-:Y:S04]  /*f840*/  STS.U8 [R105+UR13+0x1d80], R107 ;  /* 0x001d806b69007988 */ /* 0x0001e8000800000d */
[----:B------:R0:W-:Y:S04]  /*f850*/  STS.U8 [R105+UR13+0x1f80], R103 ;  /* 0x001f806769007988 */ /* 0x0001e8000800000d */
[----:B------:R0:W-:Y:S01]  /*f860*/  STS.U8 [R105+UR13+0x2180], R104 ;  /* 0x0021806869007988 */ /* 0x0001e2000800000d */
[----:B------:R-:W-:-:S03]  /*f870*/  VIADD R168, R168, 0x3f ;  /* 0x0000003fa8a87836 */ /* 0x000fc60000000000 */
[----:B------:R0:W-:Y:S01]  /*f880*/  STL [R1+0x20c], R91 ;  /* 0x00020c5b01007387 */ /* 0x0001e20000100800 */
[----:B------:R-:W-:-:S03]  /*f890*/  ISETP.NE.U32.AND P1, PT, RZ, UR7, PT ;  /* 0x00000007ff007c0c */ /* 0x000fc6000bf25070 */
[----:B------:R0:W-:Y:S04]  /*f8a0*/  STL [R1+0x12c], R85 ;  /* 0x00012c5501007387 */ /* 0x0001e80000100800 */
[----:B------:R0:W-:Y:S01]  /*f8b0*/  STL [R1+0x128], R90 ;  /* 0x0001285a01007387 */ /* 0x0001e20000100800 */
[C---:B------:R-:W-:Y:S02]  /*f8c0*/  ISETP.LT.OR P2, PT, R168.reuse, 0x40, P1 ;  /* 0x00000040a800780c */ /* 0x040fe40000f41670 */
[----:B------:R-:W-:Y:S01]  /*f8d0*/  ISETP.GE.AND P3, PT, R168, 0x80, PT ;  /* 0x00000080a800780c */ /* 0x000fe20003f66270 */
[----:B--2---:R0:W-:Y:S01]  /*f8e0*/  STS.U8 [R105+UR13+0x3d80], R84 ;  /* 0x003d805469007988 */ /* 0x0041e2000800000d */
[----:B------:R1:W-:Y:S06]  /*f8f0*/  MEMBAR.ALL.CTA ;  /* 0x0000000000007992 */ /* 0x0003ec0000008000 */
[----:B-1----:R-:W1:Y:S02]  /*f900*/  FENCE.VIEW.ASYNC.S ;  /* 0x00000000000073c6 */ /* 0x002e640000000000 */
[----:B-1----:R-:W-:Y:S06]  /*f910*/  BAR.SYNC.DEFER_BLOCKING 0x0 ;  /* 0x0000000000007b1d */ /* 0x002fec0000010000 */
[----:B------:R-:W-:Y:S05]  /*f920*/  @P2 BRA `(.L_x_6) ;  /* 0x0000000000682947 */ /* 0x000fea0003800000 */
[----:B------:R-:W-:Y:S02]  /*f930*/  UIADD3 UR4, UPT, UPT, UR13, 0x8000, URZ ;  /* 0x000080000d047890 */ /* 0x000fe4000fffe0ff */
[----:B------:R-:W-:Y:S02]  /*f940*/  USHF.R.U32.HI UR8, URZ, 0x4, UR13 ;  /* 0x00000004ff087899 */ /* 0x000fe4000801160d */
[----:B------:R-:W-:Y:S02]  /*f950*/  USHF.R.U32.HI UR4, URZ, 0x4, UR4 ;  /* 0x00000004ff047899 */ /* 0x000fe40008011604 */
[----:B------:R-:W-:Y:S02]  /*f960*/  USGXT.U32 UR8, UR8, 0xe ;  /* 0x0000000e0808789a */ /* 0x000fe40008000000 */
[----:B------:R-:W-:Y:S01]  /*f970*/  USGXT.U32 UR6, UR4, 0xe ;  /* 0x0000000e0406789a */ /* 0x000fe20008000000 */
[----:B------:R-:W-:Y:S01]  /*f980*/  UMOV UR16, 0x100 ;  /* 0x0000010000107882 */ /* 0x000fe20000000000 */
[----:B------:R-:W-:Y:S01]  /*f990*/  UMOV UR17, 0x40004040 ;  /* 0x4000404000117882 */ /* 0x000fe20000000000 */
[----:B------:R-:W-:Y:S01]  /*f9a0*/  UMOV UR18, 0xfffffffe ;  /* 0xfffffffe00127882 */ /* 0x000fe20000000000 */
[----:B------:R-:W-:Y:S01]  /*f9b0*/  UMOV UR19, 0x7fffbfdf ;  /* 0x7fffbfdf00137882 */ /* 0x000fe20000000000 */
[----:B------:R-:W-:Y:S01]  /*f9c0*/  UMOV UR9, URZ ;  /* 0x000000ff00097c82 */ /* 0x000fe20008000000 */
[----:B------:R-:W-:Y:S01]  /*f9d0*/  UMOV UR7, URZ ;  /* 0x000000ff00077c82 */ /* 0x000fe20008000000 */
[----:B------:R-:W-:-:S02]  /*f9e0*/  UIADD3.64 UR18, UPT, UPT, UR8, -UR18, URZ ;  /* 0x8000001208127297 */ /* 0x000fc4000fffe0ff */
[----:B------:R-:W-:Y:S01]  /*f9f0*/  UIADD3.64 UR16, UPT, UPT, UR6, UR16, URZ ;  /* 0x0000001006107297 */ /* 0x000fe2000fffe0ff */
[----:B------:R-:W-:Y:S01]  /*fa00*/  UMOV UR20, 0x0 ;  /* 0x0000000000147882 */ /* 0x000fe20000000000 */
[----:B------:R-:W-:Y:S01]  /*fa10*/  UMOV UR21, 0x8408010 ;  /* 0x0840801000157882 */ /* 0x000fe20000000000 */
[----:B------:R-:W-:Y:S01]  /*fa20*/  UMOV UR4, UR10 ;  /* 0x0000000a00047c82 */ /* 0x000fe20008000000 */
[----:B------:R-:W-:Y:S01]  /*fa30*/  UMOV UR5, URZ ;  /* 0x000000ff00057c82 */ /* 0x000fe20008000000 */
[----:B------:R-:W-:Y:S01]  /*fa40*/  UMOV UR9, 0x80004020 ;  /* 0x8000402000097882 */ /* 0x000fe20000000000 */
[----:B------:R-:W-:Y:S01]  /*fa50*/  UMOV UR7, 0x40004040 ;  /* 0x4000404000077882 */ /* 0x000fe20000000000 */
[----:B------:R-:W-:Y:S01]  /*fa60*/  UMOV UR22, 0x0 ;  /* 0x0000000000167882 */ /* 0x000fe20000000000 */
[----:B------:R-:W-:Y:S01]  /*fa70*/  UMOV UR23, 0x8408010 ;  /* 0x0840801000177882 */ /* 0x000fe20000000000 */
[----:B------:R-:W-:Y:S01]  /*fa80*/  UMOV UR4, UR4 ;  /* 0x0000000400047c82 */ /* 0x000fe20008000000 */
[----:B------:R1:W-:Y:S01]  /*fa90*/  UTCQMMA gdesc[UR6], gdesc[UR8], tmem[UR12], tmem[UR20], idesc[UR21], !UPT ;  /* 0x00ff1408060075ea */ /* 0x0003e2000f80030c */
[----:B------:R1:W-:Y:S01]  /*faa0*/  UTCQMMA gdesc[UR16], gdesc[UR18], tmem[UR12], tmem[UR22], idesc[UR23], UPT ;  /* 0x00ff1612100075ea */ /* 0x0003e2000b80030c */
[----:B------:R1:W-:Y:S01]  /*fab0*/  UTCBAR [UR4], URZ ;  /* 0x000000ff040073e9 */ /* 0x0003e200080000ff */
[----:B------:R-:W-:Y:S01]  /*fac0*/  NOP ;  /* 0x0000000000007918 */ /* 0x000fe20000000000 */
.L_x_6:
[----:B-1----:R-:W-:Y:S01]  /*fad0*/  UMOV UR4, URZ ;  /* 0x000000ff00047c82 */ /* 0x002fe20008000000 */
[----:B------:R-:W-:Y:S05]  /*fae0*/  @!P3 BRA `(.L_x_7) ;  /* 0x0000007c0008b947 */ /* 0x000fea0003800000 */
[----:B0-----:R-:W-:Y:S01]  /*faf0*/  SHF.R.S32.HI R84, RZ, 0x1f, R168 ;  /* 0x0000001fff547819 */ /* 0x001fe200000114a8 */
[----:B------:R-:W-:Y:S01]  /*fb00*/  UIADD3 UR4, UPT, UPT, UR13, 0xa000, URZ ;  /* 0x0000a0000d047890 */ /* 0x000fe2000fffe0ff */
[----:B------:R-:W-:Y:S01]  /*fb10*/  IMAD.SHL.U32 R112, R112, 0x40, RZ ;  /* 0x0000004070707824 */ /* 0x000fe200078e00ff */
[----:B------:R-:W-:Y:S01]  /*fb20*/  UIADD3 UR5, UPT, UPT, UR13, 0x4000, URZ ;  /* 0x000040000d057890 */ /* 0x000fe2000fffe0ff */
[----:B------:R-:W-:Y:S01]  /*fb30*/  LEA.HI R84, R84, R168, RZ, 0x6 ;  /* 0x000000a854547211 */ /* 0x000fe200078f30ff */
[----:B------:R-:W-:Y:S01]  /*fb40*/  USHF.R.U32.HI UR4, URZ, 0x4, UR4 ;  /* 0x00000004ff047899 */ /* 0x000fe20008011604 */
[----:B------:R-:W-:Y:S01]  /*fb50*/  IMAD.SHL.U32 R113, R113, 0x40, RZ ;  /* 0x0000004071717824 */ /* 0x000fe200078e00ff */
[----:B------:R-:W-:Y:S01]  /*fb60*/  USHF.R.U32.HI UR5, URZ, 0x4, UR5 ;  /* 0x00000004ff057899 */ /* 0x000fe20008011605 */
[----:B------:R-:W-:Y:S01]  /*fb70*/  SHF.R.S32.HI R84, RZ, 0x6, R84 ;  /* 0x00000006ff547819 */ /* 0x000fe20000011454 */
[----:B------:R-:W-:Y:S02]  /*fb80*/  USGXT.U32 UR6, UR4, 0xe ;  /* 0x0000000e0406789a */ /* 0x000fe40008000000 */
[----:B------:R-:W-:Y:S01]  /*fb90*/  USGXT.U32 UR8, UR5, 0xe ;  /* 0x0000000e0508789a */ /* 0x000fe20008000000 */
[----:B------:R-:W-:Y:S01]  /*fba0*/  VIMNMX R84, PT, PT, R84, 0x2, !PT ;  /* 0x0000000254547848 */ /* 0x000fe20007fe0100 */
[----:B------:R-:W-:Y:S01]  /*fbb0*/  UMOV UR16, 0x100 ;  /* 0x0000010000107882 */ /* 0x000fe20000000000 */
[----:B------:R-:W-:Y:S01]  /*fbc0*/  SHF.R.S32.HI R114, RZ, 0x1f, R113 ;  /* 0x0000001fff727819 */ /* 0x000fe20000011471 */
[----:B------:R-:W-:Y:S01]  /*fbd0*/  UMOV UR17, 0x40004040 ;  /* 0x4000404000117882 */ /* 0x000fe20000000000 */
[----:B------:R-:W-:Y:S01]  /*fbe0*/  UMOV UR18, 0xfffffffe ;  /* 0xfffffffe00127882 */ /* 0x000fe20000000000 */
[----:B------:R-:W-:Y:S01]  /*fbf0*/  VIADD R85, R84, 0xfffffffe ;  /* 0xfffffffe54557836 */ /* 0x000fe20000000000 */
[----:B------:R-:W-:Y:S01]  /*fc00*/  UMOV UR19, 0x7fffbfdf ;  /* 0x7fffbfdf00137882 */ /* 0x000fe20000000000 */
[----:B------:R-:W-:Y:S01]  /*fc10*/  IMAD.MOV.U32 R84, RZ, RZ, RZ ;  /* 0x000000ffff547224 */ /* 0x000fe200078e00ff */
[----:B------:R-:W-:Y:S01]  /*fc20*/  UMOV UR7, URZ ;  /* 0x000000ff00077c82 */ /* 0x000fe20008000000 */
[----:B------:R-:W-:Y:S01]  /*fc30*/  UMOV UR9, URZ ;  /* 0x000000ff00097c82 */ /* 0x000fe20008000000 */
[----:B------:R0:W-:Y:S01]  /*fc40*/  STL [R1+0x360], R85 ;  /* 0x0003605501007387 */ /* 0x0001e20000100800 */
[----:B------:R-:W-:Y:S01]  /*fc50*/  UMOV UR15, 0x1 ;  /* 0x00000001000f7882 */ /* 0x000fe20000000000 */
[----:B------:R-:W-:-:S02]  /*fc60*/  UIADD3.64 UR16, UPT, UPT, UR6, UR16, URZ ;  /* 0x0000001006107297 */ /* 0x000fc4000fffe0ff */
[----:B------:R1:W-:Y:S01]  /*fc70*/  STL [R1+0x358], RZ ;  /* 0x000358ff01007387 */ /* 0x0003e20000100800 */
[----:B------:R-:W-:Y:S01]  /*fc80*/  UIADD3.64 UR18, UPT, UPT, UR8, -UR18, URZ ;  /* 0x8000001208127297 */ /* 0x000fe2000fffe0ff */
[----:B------:R-:W-:Y:S01]  /*fc90*/  UMOV UR5, URZ ;  /* 0x000000ff00057c82 */ /* 0x000fe20008000000 */
[----:B0-----:R-:W-:-:S10]  /*fca0*/  SHF.R.S32.HI R85, RZ, 0x1f, R112 ;  /* 0x0000001fff557819 */ /* 0x001fd40000011470 */
.L_x_10:
[----:B--2---:R-:W2:Y:S01]  /*fcb0*/  LDL R85, [R1+0x358] ;  /* 0x0003580001557983 */ /* 0x004ea20000100800 */
[----:B------:R-:W-:Y:S01]  /*fcc0*/  IMAD.U32 R84, R84, -0x80000000, RZ ;  /* 0x8000000054547824 */ /* 0x000fe200078e00ff */
[----:B------:R-:W0:Y:S01]  /*fcd0*/  LDC R149, c[0x0][0x3a0] ;  /* 0x0000e800ff957b82 */ /* 0x000e220000000800 */
[C---:B-----5:R-:W-:Y:S02]  /*fce0*/  IADD3 R23, P5, PT, R112.reuse, R23, RZ ;  /* 0x0000001770177210 */ /* 0x060fe40007fbe0ff */
[----:B------:R-:W-:Y:S01]  /*fcf0*/  IADD3 R21, P4, PT, R112, R21, RZ ;  /* 0x0000001570157210 */ /* 0x000fe20007f9e0ff */
[----:B------:R-:W3:Y:S01]  /*fd00*/  SYNCS.PHASECHK.TRANS64.TRYWAIT P6, [UR10], R84 ;  /* 0x00000054ff0075a7 */ /* 0x000ee200080c110a */
[----:B--2---:R-:W-:-:S04]  /*fd10*/  VIADD R85, R85, 0x1 ;  /* 0x0000000155557836 */ /* 0x004fc80000000000 */
[----:B0-----:R-:W-:Y:S01]  /*fd20*/  IMAD R149, R85, -0x40, R149 ;  /* 0xffffffc055957824 */ /* 0x001fe200078e0295 */
[----:B------:R0:W-:Y:S04]  /*fd30*/  STL [R1+0x35c], R85 ;  /* 0x00035c5501007387 */ /* 0x0001e80000100800 */
[C---:B------:R-:W-:Y:S02]  /*fd40*/  ISETP.GT.AND P2, PT, R149.reuse, 0x1, PT ;  /* 0x000000019500780c */ /* 0x040fe40003f44270 */
[----:B------:R-:W-:Y:S01]  /*fd50*/  ISETP.GT.AND P3, PT, R149, 0x2, PT ;  /* 0x000000029500780c */ /* 0x000fe20003f64270 */
[----:B---3--:R-:W-:-:S12]  /*fd60*/  @!P6 BRA `(.L_x_8) ;  /* 0x000001100040e947 */ /* 0x008fd80003800000 */
.L_x_16:
[----:B------:R-:W-:Y:S01]  /*fd70*/  SHF.R.S32.HI R101, RZ, 0x1f, R112 ;  /* 0x0000001fff657819 */ /* 0x000fe20000011470 */
[----:B------:R-:W-:Y:S01]  /*fd80*/  @P2 IMAD.MOV.U32 R84, RZ, RZ, R21 ;  /* 0x000000ffff542224 */ /* 0x000fe200078e0015 */
[----:B------:R-:W-:Y:S01]  /*fd90*/  PRMT R137, RZ, 0x7610, R137 ;  /* 0x00007610ff897816 */ /* 0x000fe20000000089 */
[----:B------:R-:W2:Y:S02]  /*fda0*/  LDL.LU R105, [R1+0x334] ;  /* 0x0003340001697983 */ /* 0x000ea40000300800 */
[C---:B------:R-:W-:Y:S02]  /*fdb0*/  IMAD.X R22, R101.reuse, 0x1, R22, P4 ;  /* 0x0000000165167824 */ /* 0x040fe400020e0616 */
[----:B------:R-:W-:Y:S01]  /*fdc0*/  IMAD.X R24, R101, 0x1, R24, P5 ;  /* 0x0000000165187824 */ /* 0x000fe200028e0618 */
[----:B------:R-:W-:Y:S01]  /*fdd0*/  PRMT R131, RZ, 0x7610, R131 ;  /* 0x00007610ff837816 */ /* 0x000fe20000000083 */
[----:B0-----:R-:W-:Y:S01]  /*fde0*/  @P2 IMAD.MOV.U32 R85, RZ, RZ, R22 ;  /* 0x000000ffff552224 */ /* 0x001fe200078e0016 */
[----:B------:R-:W-:Y:S01]  /*fdf0*/  ISETP.GT.AND P5, PT, R149, 0x4, PT ;  /* 0x000000049500780c */ /* 0x000fe20003fa4270 */
[----:B------:R-:W3:Y:S01]  /*fe00*/  LDL.LU R99, [R1+0x33c] ;  /* 0x00033c0001637983 */ /* 0x000ee20000300800 */
[----:B------:R-:W-:-:S02]  /*fe10*/  IADD3 R45, P6, PT, R112, R45, RZ ;  /* 0x0000002d702d7210 */ /* 0x000fc40007fde0ff */
[----:B------:R-:W-:Y:S01]  /*fe20*/  PRMT R89, RZ, 0x7610, R89 ;  /* 0x00007610ff597816 */ /* 0x000fe20000000059 */
[----:B------:R0:W4:Y:S01]  /*fe30*/  @P2 LDG.E.U8 R137, desc[UR26][R84.64] ;  /* 0x0000001a54892981 */ /* 0x000122000c1e1100 */
[----:B------:R-:W-:Y:S01]  /*fe40*/  IADD3 R34, P2, PT, R112, R34, RZ ;  /* 0x0000002270227210 */ /* 0x000fe20007f5e0ff */
[----:B------:R-:W-:Y:S01]  /*fe50*/  IMAD.X R46, R101, 0x1, R46, P6 ;  /* 0x00000001652e7824 */ /* 0x000fe200030e062e */
[----:B------:R-:W-:Y:S01]  /*fe60*/  ISETP.GT.AND P4, PT, R149, 0x3, PT ;  /* 0x000000039500780c */ /* 0x000fe20003f84270 */
[----:B0-----:R-:W-:Y:S02]  /*fe70*/  @P3 IMAD.MOV.U32 R84, RZ, RZ, R23 ;  /* 0x000000ffff543224 */ /* 0x001fe400078e0017 */
[----:B------:R-:W-:-:S05]  /*fe80*/  @P3 IMAD.MOV.U32 R85, RZ, RZ, R24 ;  /* 0x000000ffff553224 */ /* 0x000fca00078e0018 */
[----:B------:R0:W5:Y:S01]  /*fe90*/  @P3 LDG.E.U8 R131, desc[UR26][R84.64] ;  /* 0x0000001a54833981 */ /* 0x000162000c1e1100 */
[C---:B------:R-:W-:Y:S01]  /*fea0*/  IADD3 R54, P3, PT, R112.reuse, R54, RZ ;  /* 0x0000003670367210 */ /* 0x040fe20007f7e0ff */
[----:B------:R-:W-:Y:S01]  /*feb0*/  IMAD.X R35, R101, 0x1, R35, P2 ;  /* 0x0000000165237824 */ /* 0x000fe200010e0623 */
[----:B------:R-:W-:Y:S01]  /*fec0*/  ISETP.GT.AND P2, PT, R149, 0x5, PT ;  /* 0x000000059500780c */ /* 0x000fe20003f44270 */
[----:B------:R-:W-:Y:S02]  /*fed0*/  @P5 IMAD.MOV.U32 R86, RZ, RZ, R45 ;  /* 0x000000ffff565224 */ /* 0x000fe400078e002d */
[----:B------:R-:W-:Y:S02]  /*fee0*/  @P5 IMAD.MOV.U32 R87, RZ, RZ, R46 ;  /* 0x000000ffff575224 */ /* 0x000fe400078e002e */
[----:B------:R-:W-:Y:S01]  /*fef0*/  IMAD.X R55, R101, 0x1, R55, P3 ;  /* 0x0000000165377824 */ /* 0x000fe200018e0637 */
[----:B------:R-:W-:Y:S02]  /*ff00*/  ISETP.GT.AND P3, PT, R149, 0x6, PT ;  /* 0x000000069500780c */ /* 0x000fe40003f64270 */
[----:B------:R1:W2:Y:S01]  /*ff10*/  @P5 LDG.E.U8 R89, desc[UR26][R86.64] ;  /* 0x0000001a56595981 */ /* 0x0002a2000c1e1100 */
[----:B------:R-:W-:-:S02]  /*ff20*/  IADD3 R63, P5, PT, R112, R63, RZ ;  /* 0x0000003f703f7210 */ /* 0x000fc40007fbe0ff */
[----:B0-----:R-:W-:Y:S02]  /*ff30*/  PRMT R84, RZ, 0x7610, R84 ;  /* 0x00007610ff547816 */ /* 0x001fe40000000054 */
[----:B------:R-:W-:Y:S01]  /*ff40*/  PRMT R94, RZ, 0x7610, R94 ;  /* 0x00007610ff5e7816 */ /* 0x000fe2000000005e */
[----:B------:R-:W-:Y:S01]  /*ff50*/  IMAD.X R64, R101, 0x1, R64, P5 ;  /* 0x0000000165407824 */ /* 0x000fe200028e0640 */
[----:B------:R-:W-:Y:S02]  /*ff60*/  PRMT R100, RZ, 0x7610, R100 ;  /* 0x00007610ff647816 */ /* 0x000fe40000000064 */
[----:B------:R-:W2:Y:S01]  /*ff70*/  @P4 LDG.E.U8 R84, desc[UR26][R34.64] ;  /* 0x0000001a22544981 */ /* 0x000ea2000c1e1100 */
[C---:B------:R-:W-:Y:S01]  /*ff80*/  ISETP.GT.AND P4, PT, R149.reuse, 0x7, PT ;  /* 0x000000079500780c */ /* 0x040fe20003f84270 */
[----:B-1----:R-:W-:Y:S02]  /*ff90*/  @P3 IMAD.MOV.U32 R86, RZ, RZ, R63 ;  /* 0x000000ffff563224 */ /* 0x002fe400078e003f */
[----:B------:R-:W2:Y:S01]  /*ffa0*/  @P2 LDG.E.U8 R94, desc[UR26][R54.64] ;  /* 0x0000001a365e2981 */ /* 0x000ea2000c1e1100 */
[----:B------:R-:W-:Y:S01]  /*ffb0*/  ISETP.GT.AND P2, PT, R149, 0x8, PT ;  /* 0x000000089500780c */ /* 0x000fe20003f44270 */
[----:B------:R-:W-:Y:S01]  /*ffc0*/  @P3 IMAD.MOV.U32 R87, RZ, RZ, R64 ;  /* 0x000000ffff573224 */ /* 0x000fe200078e0040 */
[----:B------:R-:W-:-:S02]  /*ffd0*/  IADD3 R72, P6, PT, R112, R72, RZ ;  /* 0x0000004870487210 */ /* 0x000fc40007fde0ff */
[C---:B------:R-:W-:Y:S02]  /*ffe0*/  IADD3 R3, P5, PT, R112.reuse, R3, RZ ;  /* 0x0000000370037210 */ /* 0x040fe40007fbe0ff */
[----:B------:R0:W2:Y:S01]  /*fff0*/  @P3 LDG.E.U8 R100, desc[UR26][R86.64] ;  /* 0x0000001a56643981 */ /* 0x0000a2000c1e1100 */
[----:B------:R-:W-:Y:S01]  /*10000*/  PRMT R107, RZ, 0x7610, R107 ;  /* 0x00007610ff6b7816 */ /* 0x000fe2000000006b */
[----:B------:R-:W-:Y:S01]  /*10010*/  IMAD.X R73, R101, 0x1, R73, P6 ;  /* 0x0000000165497824 */ /* 0x000fe200030e0649 */
[----:B------:R-:W-:Y:S01]  /*10020*/  ISETP.GT.AND P3, PT, R149, 0x9, PT ;  /* 0x000000099500780c */ /* 0x000fe20003f64270 */
[----:B------:R-:W-:Y:S01]  /*10030*/  IMAD.X R4, R101, 0x1, R4, P5 ;  /* 0x0000000165047824 */ /* 0x000fe200028e0604 */
[----:B------:R-:W-:Y:S02]  /*10040*/  IADD3 R12, P5, PT, R112, R12, RZ ;  /* 0x0000000c700c7210 */ /* 0x000fe40007fbe0ff */
[----:B------:R-:W-:Y:S01]  /*10050*/  PRMT R159, RZ, 0x7610, R159 ;  /* 0x00007610ff9f7816 */ /* 0x000fe2000000009f */
[----:B------:R-:W2:Y:S01]  /*10060*/  @P4 LDG.E.U8 R107, desc[UR26][R72.64] ;  /* 0x0000001a486b4981 */ /* 0x000ea2000c1e1100 */
[----:B------:R-:W-:Y:S01]  /*10070*/  ISETP.GT.AND P4, PT, R149, 0xa, PT ;  /* 0x0000000a9500780c */ /* 0x000fe20003f84270 */
[----:B0-----:R-:W-:Y:S01]  /*10080*/  @P2 IMAD.MOV.U32 R86, RZ, RZ, R3 ;  /* 0x000000ffff562224 */ /* 0x001fe200078e0003 */
[----:B------:R-:W-:Y:S01]  /*10090*/  PRMT R136, RZ, 0x7610, R136 ;  /* 0x00007610ff887816 */ /* 0x000fe20000000088 */
[----:B------:R-:W-:-:S02]  /*100a0*/  @P2 IMAD.MOV.U32 R87, RZ, RZ, R4 ;  /* 0x000000ffff572224 */ /* 0x000fc400078e0004 */
[----:B------:R-:W-:Y:S01]  /*100b0*/  IMAD.X R13, R101, 0x1, R13, P5 ;  /* 0x00000001650d7824 */ /* 0x000fe200028e060d */
[C---:B------:R-:W-:Y:S02]  /*100c0*/  IADD3 R25, P6, PT, R112.reuse, R25, RZ ;  /* 0x0000001970197210 */ /* 0x040fe40007fde0ff */
[----:B------:R0:W2:Y:S01]  /*100d0*/  @P2 LDG.E.U8 R159, desc[UR26][R86.64] ;  /* 0x0000001a569f2981 */ /* 0x0000a2000c1e1100 */
[C---:B------:R-:W-:Y:S02]  /*100e0*/  ISETP.GT.AND P2, PT, R149.reuse, 0xb, PT ;  /* 0x0000000b9500780c */ /* 0x040fe40003f44270 */
[C---:B------:R-:W-:Y:S01]  /*100f0*/  IADD3 R36, P5, PT, R112.reuse, R36, RZ ;  /* 0x0000002470247210 */ /* 0x040fe20007fbe0ff */
[----:B------:R-:W2:Y:S01]  /*10100*/  @P3 LDG.E.U8 R136, desc[UR26][R12.64] ;  /* 0x0000001a0c883981 */ /* 0x000ea2000c1e1100 */
[----:B------:R-:W-:Y:S01]  /*10110*/  ISETP.GT.AND P3, PT, R149, 0xc, PT ;  /* 0x0000000c9500780c */ /* 0x000fe20003f64270 */
[C---:B------:R-:W-:Y:S02]  /*10120*/  IMAD.X R26, R101.reuse, 0x1, R26, P6 ;  /* 0x00000001651a7824 */ /* 0x040fe400030e061a */
[C---:B------:R-:W-:Y:S01]  /*10130*/  IMAD.X R37, R101.reuse, 0x1, R37, P5 ;  /* 0x0000000165257824 */ /* 0x040fe200028e0625 */
[----:B------:R-:W-:Y:S01]  /*10140*/  IADD3 R47, P5, PT, R112, R47, RZ ;  /* 0x0000002f702f7210 */ /* 0x000fe20007fbe0ff */
[----:B0-----:R-:W-:Y:S01]  /*10150*/  @P4 IMAD.MOV.U32 R86, RZ, RZ, R25 ;  /* 0x000000ffff564224 */ /* 0x001fe200078e0019 */
[----:B------:R-:W-:Y:S01]  /*10160*/  PRMT R128, RZ, 0x7610, R128 ;  /* 0x00007610ff807816 */ /* 0x000fe20000000080 */
[----:B------:R-:W-:Y:S01]  /*10170*/  @P4 IMAD.MOV.U32 R87, RZ, RZ, R26 ;  /* 0x000000ffff574224 */ /* 0x000fe200078e001a */
[----:B------:R-:W-:Y:S01]  /*10180*/  PRMT R85, RZ, 0x7610, R85 ;  /* 0x00007610ff557816 */ /* 0x000fe20000000055 */
[----:B------:R-:W-:Y:S01]  /*10190*/  IMAD.X R48, R101, 0x1, R48, P5 ;  /* 0x0000000165307824 */ /* 0x000fe200028e0630 */
[----:B------:R-:W-:-:S02]  /*101a0*/  PRMT R90, RZ, 0x7610, R90 ;  /* 0x00007610ff5a7816 */ /* 0x000fc4000000005a */
[----:B------:R0:W2:Y:S01]  /*101b0*/  @P4 LDG.E.U8 R128, desc[UR26][R86.64] ;  /* 0x0000001a56804981 */ /* 0x0000a2000c1e1100 */
[----:B------:R-:W-:-:S03]  /*101c0*/  ISETP.GT.AND P4, PT, R149, 0xd, PT ;  /* 0x0000000d9500780c */ /* 0x000fc60003f84270 */
[----:B------:R-:W2:Y:S01]  /*101d0*/  @P2 LDG.E.U8 R85, desc[UR26][R36.64] ;  /* 0x0000001a24552981 */ /* 0x000ea2000c1e1100 */
[----:B------:R-:W-:Y:S02]  /*101e0*/  ISETP.GT.AND P2, PT, R149, 0xe, PT ;  /* 0x0000000e9500780c */ /* 0x000fe40003f44270 */
[C---:B------:R-:W-:Y:S01]  /*101f0*/  IADD3 R56, P6, PT, R112.reuse, R56, RZ ;  /* 0x0000003870387210 */ /* 0x040fe20007fde0ff */
[----:B0-----:R-:W-:Y:S02]  /*10200*/  @P3 IMAD.MOV.U32 R86, RZ, RZ, R47 ;  /* 0x000000ffff563224 */ /* 0x001fe400078e002f */
[----:B------:R-:W-:Y:S01]  /*10210*/  @P3 IMAD.MOV.U32 R87, RZ, RZ, R48 ;  /* 0x000000ffff573224 */ /* 0x000fe200078e0030 */
[C---:B------:R-:W-:Y:S01]  /*10220*/  IADD3 R65, P5, PT, R112.reuse, R65, RZ ;  /* 0x0000004170417210 */ /* 0x040fe20007fbe0ff */
[----:B------:R-:W-:Y:S01]  /*10230*/  IMAD.X R57, R101, 0x1, R57, P6 ;  /* 0x0000000165397824 */ /* 0x000fe200030e0639 */
[----:B------:R-:W-:Y:S02]  /*10240*/  PRMT R95, RZ, 0x7610, R95 ;  /* 0x00007610ff5f7816 */ /* 0x000fe4000000005f */
[----:B------:R0:W2:Y:S01]  /*10250*/  @P3 LDG.E.U8 R90, desc[UR26][R86.64] ;  /* 0x0000001a565a3981 */ /* 0x0000a2000c1e1100 */
[----:B------:R-:W-:Y:S01]  /*10260*/  ISETP.GT.AND P3, PT, R149, 0xf, PT ;  /* 0x0000000f9500780c */ /* 0x000fe20003f64270 */
[----:B------:R-:W-:Y:S01]  /*10270*/  IMAD.X R66, R101, 0x1, R66, P5 ;  /* 0x0000000165427824 */ /* 0x000fe200028e0642 */
[----:B------:R-:W-:Y:S01]  /*10280*/  IADD3 R74, P5, PT, R112, R74, RZ ;  /* 0x0000004a704a7210 */ /* 0x000fe20007fbe0ff */
[----:B------:R-:W2:Y:S01]  /*10290*/  @P4 LDG.E.U8 R95, desc[UR26][R56.64] ;  /* 0x0000001a385f4981 */ /* 0x000ea2000c1e1100 */
[----:B------:R-:W-:-:S02]  /*102a0*/  PRMT R102, RZ, 0x7610, R102 ;  /* 0x00007610ff667816 */ /* 0x000fc40000000066 */
[----:B------:R-:W-:Y:S01]  /*102b0*/  ISETP.GT.AND P4, PT, R149, 0x10, PT ;  /* 0x000000109500780c */ /* 0x000fe20003f84270 */
[----:B------:R-:W-:Y:S01]  /*102c0*/  IMAD.X R75, R101, 0x1, R75, P5 ;  /* 0x00000001654b7824 */ /* 0x000fe200028e064b */
[----:B------:R-:W-:Y:S01]  /*102d0*/  PRMT R108, RZ, 0x7610, R108 ;  /* 0x00007610ff6c7816 */ /* 0x000fe2000000006c */
[----:B0-----:R-:W-:Y:S02]  /*102e0*/  @P2 IMAD.MOV.U32 R86, RZ, RZ, R65 ;  /* 0x000000ffff562224 */ /* 0x001fe400078e0041 */
[----:B------:R-:W-:Y:S01]  /*102f0*/  @P2 IMAD.MOV.U32 R87, RZ, RZ, R66 ;  /* 0x000000ffff572224 */ /* 0x000fe200078e0042 */
[C---:B------:R-:W-:Y:S02]  /*10300*/  IADD3 R5, P6, PT, R112.reuse, R5, RZ ;  /* 0x0000000570057210 */ /* 0x040fe40007fde0ff */
[----:B------:R-:W-:Y:S01]  /*10310*/  IADD3 R14, P5, PT, R112, R14, RZ ;  /* 0x0000000e700e7210 */ /* 0x000fe20007fbe0ff */
[----:B------:R-:W2:Y:S01]  /*10320*/  @P3 LDG.E.U8 R108, desc[UR26][R74.64] ;  /* 0x0000001a4a6c3981 */ /* 0x000ea2000c1e1100 */
[----:B------:R-:W-:-:S03]  /*10330*/  ISETP.GT.AND P3, PT, R149, 0x12, PT ;  /* 0x000000129500780c */ /* 0x000fc60003f64270 */
[----:B------:R0:W2:Y:S01]  /*10340*/  @P2 LDG.E.U8 R102, desc[UR26][R86.64] ;  /* 0x0000001a56662981 */ /* 0x0000a2000c1e1100 */
[----:B------:R-:W-:Y:S01]  /*10350*/  ISETP.GT.AND P2, PT, R149, 0x11, PT ;  /* 0x000000119500780c */ /* 0x000fe20003f44270 */
[C---:B------:R-:W-:Y:S02]  /*10360*/  IMAD.X R6, R101.reuse, 0x1, R6, P6 ;  /* 0x0000000165067824 */ /* 0x040fe400030e0606 */
[----:B------:R-:W-:Y:S01]  /*10370*/  IMAD.X R15, R101, 0x1, R15, P5 ;  /* 0x00000001650f7824 */ /* 0x000fe200028e060f */
[----:B------:R-:W-:Y:S02]  /*10380*/  IADD3 R27, P5, PT, R112, R27, RZ ;  /* 0x0000001b701b7210 */ /* 0x000fe40007fbe0ff */
[----:B------:R-:W-:Y:S02]  /*10390*/  PRMT R160, RZ, 0x7610, R160 ;  /* 0x00007610ffa07816 */ /* 0x000fe400000000a0 */
[----:B------:R-:W-:Y:S01]  /*103a0*/  PRMT R135, RZ, 0x7610, R135 ;  /* 0x00007610ff877816 */ /* 0x000fe20000000087 */
[----:B0-----:R-:W-:-:S02]  /*103b0*/  @P4 IMAD.MOV.U32 R86, RZ, RZ, R5 ;  /* 0x000000ffff564224 */ /* 0x001fc400078e0005 */
[----:B------:R-:W-:Y:S02]  /*103c0*/  @P4 IMAD.MOV.U32 R87, RZ, RZ, R6 ;  /* 0x000000ffff574224 */ /* 0x000fe400078e0006 */
[----:B------:R-:W-:Y:S01]  /*103d0*/  IMAD.X R28, R101, 0x1, R28, P5 ;  /* 0x00000001651c7824 */ /* 0x000fe200028e061c */
[----:B------:R-:W2:Y:S01]  /*103e0*/  @P2 LDG.E.U8 R135, desc[UR26][R14.64] ;  /* 0x0000001a0e872981 */ /* 0x000ea2000c1e1100 */
[----:B------:R-:W-:Y:S02]  /*103f0*/  PRMT R122, RZ, 0x7610, R122 ;  /* 0x00007610ff7a7816 */ /* 0x000fe4000000007a */
[C---:B------:R-:W-:Y:S01]  /*10400*/  ISETP.GT.AND P2, PT, R149.reuse, 0x14, PT ;  /* 0x000000149500780c */ /* 0x040fe20003f44270 */
[----:B------:R0:W2:Y:S01]  /*10410*/  @P4 LDG.E.U8 R160, desc[UR26][R86.64] ;  /* 0x0000001a56a04981 */ /* 0x0000a2000c1e1100 */
[----:B------:R-:W-:Y:S02]  /*10420*/  ISETP.GT.AND P4, PT, R149, 0x13, PT ;  /* 0x000000139500780c */ /* 0x000fe40003f84270 */
[----:B------:R-:W-:-:S02]  /*10430*/  IADD3 R38, P6, PT, R112, R38, RZ ;  /* 0x0000002670267210 */ /* 0x000fc40007fde0ff */
[----:B------:R-:W-:Y:S01]  /*10440*/  IADD3 R49, P5, PT, R112, R49, RZ ;  /* 0x0000003170317210 */ /* 0x000fe20007fbe0ff */
[----:B0-----:R-:W-:Y:S02]  /*10450*/  @P3 IMAD.MOV.U32 R86, RZ, RZ, R27 ;  /* 0x000000ffff563224 */ /* 0x001fe400078e001b */
[----:B------:R-:W-:Y:S02]  /*10460*/  @P3 IMAD.MOV.U32 R87, RZ, RZ, R28 ;  /* 0x000000ffff573224 */ /* 0x000fe400078e001c */
[----:B------:R-:W-:-:S03]  /*10470*/  IMAD.X R39, R101, 0x1, R39, P6 ;  /* 0x0000000165277824 */ /* 0x000fc600030e0627 */
[----:B------:R0:W2:Y:S01]  /*10480*/  @P3 LDG.E.U8 R122, desc[UR26][R86.64] ;  /* 0x0000001a567a3981 */ /* 0x0000a2000c1e1100 */
[----:B------:R-:W-:Y:S01]  /*10490*/  IMAD.X R50, R101, 0x1, R50, P5 ;  /* 0x0000000165327824 */ /* 0x000fe200028e0632 */
[----:B------:R-:W-:Y:S01]  /*104a0*/  ISETP.GT.AND P3, PT, R149, 0x15, PT ;  /* 0x000000159500780c */ /* 0x000fe20003f64270 */
[----:B------:R-:W-:Y:S01]  /*104b0*/  @P2 IMAD.MOV.U32 R96, RZ, RZ, R49 ;  /* 0x000000ffff602224 */ /* 0x000fe200078e0031 */
[----:B------:R-:W-:Y:S02]  /*104c0*/  PRMT R91, RZ, 0x7610, R91 ;  /* 0x00007610ff5b7816 */ /* 0x000fe4000000005b */
[----:B0-----:R-:W-:Y:S01]  /*104d0*/  PRMT R86, RZ, 0x7610, R86 ;  /* 0x00007610ff567816 */ /* 0x001fe20000000056 */
[----:B------:R-:W-:Y:S01]  /*104e0*/  @P2 IMAD.MOV.U32 R97, RZ, RZ, R50 ;  /* 0x000000ffff612224 */ /* 0x000fe200078e0032 */
[----:B------:R-:W-:-:S04]  /*104f0*/  IADD3 R58, P5, PT, R112, R58, RZ ;  /* 0x0000003a703a7210 */ /* 0x000fc80007fbe0ff */
[----:B------:R-:W2:Y:S01]  /*10500*/  @P4 LDG.E.U8 R86, desc[UR26][R38.64] ;  /* 0x0000001a26564981 */ /* 0x000ea2000c1e1100 */
[----:B------:R-:W-:Y:S02]  /*10510*/  ISETP.GT.AND P4, PT, R149, 0x16, PT ;  /* 0x000000169500780c */ /* 0x000fe40003f84270 */
[C---:B------:R-:W-:Y:S01]  /*10520*/  IADD3 R67, P6, PT, R112.reuse, R67, RZ ;  /* 0x0000004370437210 */ /* 0x040fe20007fde0ff */
[----:B------:R0:W2:Y:S01]  /*10530*/  @P2 LDG.E.U8 R91, desc[UR26][R96.64] ;  /* 0x0000001a605b2981 */ /* 0x0000a2000c1e1100 */
[C---:B------:R-:W-:Y:S01]  /*10540*/  IMAD.X R59, R101.reuse, 0x1, R59, P5 ;  /* 0x00000001653b7824 */ /* 0x040fe200028e063b */
[----:B------:R-:W-:Y:S02]  /*10550*/  IADD3 R76, P5, PT, R112, R76, RZ ;  /* 0x0000004c704c7210 */ /* 0x000fe40007fbe0ff */
[----:B------:R-:W-:Y:S01]  /*10560*/  IMAD.X R68, R101, 0x1, R68, P6 ;  /* 0x0000000165447824 */ /* 0x000fe200030e0644 */
[----:B0-----:R-:W-:-:S05]  /*10570*/  PRMT R96, RZ, 0x7610, R96 ;  /* 0x00007610ff607816 */ /* 0x001fca0000000060 */
[----:B------:R-:W-:Y:S01]  /*10580*/  @P4 IMAD.MOV.U32 R116, RZ, RZ, R67 ;  /* 0x000000ffff744224 */ /* 0x000fe200078e0043 */
[C---:B------:R-:W-:Y:S01]  /*10590*/  ISETP.GT.AND P2, PT, R149.reuse, 0x17, PT ;  /* 0x000000179500780c */ /* 0x040fe20003f44270 */
[----:B------:R-:W-:Y:S01]  /*105a0*/  @P4 IMAD.MOV.U32 R117, RZ, RZ, R68 ;  /* 0x000000ffff754224 */ /* 0x000fe200078e0044 */
[----:B------:R-:W-:Y:S01]  /*105b0*/  PRMT R103, RZ, 0x7610, R103 ;  /* 0x00007610ff677816 */ /* 0x000fe20000000067 */
[----:B------:R-:W2:Y:S01]  /*105c0*/  @P3 LDG.E.U8 R96, desc[UR26][R58.64] ;  /* 0x0000001a3a603981 */ /* 0x000ea2000c1e1100 */
[----:B------:R-:W-:Y:S01]  /*105d0*/  ISETP.GT.AND P3, PT, R149, 0x18, PT ;  /* 0x000000189500780c */ /* 0x000fe20003f64270 */
[----:B------:R-:W-:Y:S01]  /*105e0*/  IMAD.X R77, R101, 0x1, R77, P5 ;  /* 0x00000001654d7824 */ /* 0x000fe200028e064d */
[----:B------:R-:W-:Y:S02]  /*105f0*/  IADD3 R7, P5, PT, R112, R7, RZ ;  /* 0x0000000770077210 */ /* 0x000fe40007fbe0ff */
[----:B------:R0:W2:Y:S01]  /*10600*/  @P4 LDG.E.U8 R103, desc[UR26][R116.64] ;  /* 0x0000001a74674981 */ /* 0x0000a2000c1e1100 */
[----:B------:R-:W-:-:S02]  /*10610*/  PRMT R109, RZ, 0x7610, R109 ;  /* 0x00007610ff6d7816 */ /* 0x000fc4000000006d */
[----:B------:R-:W-:Y:S01]  /*10620*/  ISETP.GT.AND P4, PT, R149, 0x19, PT ;  /* 0x000000199500780c */ /* 0x000fe20003f84270 */
[----:B------:R-:W-:Y:S01]  /*10630*/  IMAD.X R8, R101, 0x1, R8, P5 ;  /* 0x0000000165087824 */ /* 0x000fe200028e0608 */
[C---:B------:R-:W-:Y:S02]  /*10640*/  IADD3 R16, P6, PT, R112.reuse, R16, RZ ;  /* 0x0000001070107210 */ /* 0x040fe40007fde0ff */
[----:B------:R-:W-:Y:S01]  /*10650*/  PRMT R161, RZ, 0x7610, R161 ;  /* 0x00007610ffa17816 */ /* 0x000fe200000000a1 */
[----:B------:R-:W2:Y:S01]  /*10660*/  @P2 LDG.E.U8 R109, desc[UR26][R76.64] ;  /* 0x0000001a4c6d2981 */ /* 0x000ea2000c1e1100 */
[----:B------:R-:W-:Y:S01]  /*10670*/  ISETP.GT.AND P2, PT, R149, 0x1a, PT ;  /* 0x0000001a9500780c */ /* 0x000fe20003f44270 */
[----:B0-----:R-:W-:Y:S01]  /*10680*/  @P3 IMAD.MOV.U32 R116, RZ, RZ, R7 ;  /* 0x000000ffff743224 */ /* 0x001fe200078e0007 */
[----:B------:R-:W-:Y:S01]  /*10690*/  PRMT R134, RZ, 0x7610, R134 ;  /* 0x00007610ff867816 */ /* 0x000fe20000000086 */
[----:B------:R-:W-:Y:S01]  /*106a0*/  @P3 IMAD.MOV.U32 R117, RZ, RZ, R8 ;  /* 0x000000ffff753224 */ /* 0x000fe200078e0008 */
[----:B------:R-:W-:Y:S01]  /*106b0*/  IADD3 R29, P5, PT, R112, R29, RZ ;  /* 0x0000001d701d7210 */ /* 0x000fe20007fbe0ff */
[----:B------:R-:W-:-:S03]  /*106c0*/  IMAD.X R17, R101, 0x1, R17, P6 ;  /* 0x0000000165117824 */ /* 0x000fc600030e0611 */
[----:B------:R0:W2:Y:S01]  /*106d0*/  @P3 LDG.E.U8 R161, desc[UR26][R116.64] ;  /* 0x0000001a74a13981 */ /* 0x0000a2000c1e1100 */
[----:B------:R-:W-:Y:S01]  /*106e0*/  ISETP.GT.AND P3, PT, R149, 0x1b, PT ;  /* 0x0000001b9500780c */ /* 0x000fe20003f64270 */
[----:B------:R-:W-:Y:S02]  /*106f0*/  IMAD.X R30, R101, 0x1, R30, P5 ;  /* 0x00000001651e7824 */ /* 0x000fe400028e061e */
[----:B------:R-:W2:Y:S01]  /*10700*/  @P4 LDG.E.U8 R134, desc[UR26][R16.64] ;  /* 0x0000001a10864981 */ /* 0x000ea2000c1e1100 */
[----:B------:R-:W-:Y:S02]  /*10710*/  ISETP.GT.AND P4, PT, R149, 0x1c, PT ;  /* 0x0000001c9500780c */ /* 0x000fe40003f84270 */
[C---:B------:R-:W-:Y:S02]  /*10720*/  IADD3 R40, P5, PT, R112.reuse, R40, RZ ;  /* 0x0000002870287210 */ /* 0x040fe40007fbe0ff */
[C---:B------:R-:W-:Y:S01]  /*10730*/  IADD3 R51, P6, PT, R112.reuse, R51, RZ ;  /* 0x0000003370337210 */ /* 0x040fe20007fde0ff */
[----:B0-----:R-:W-:Y:S01]  /*10740*/  @P2 IMAD.MOV.U32 R116, RZ, RZ, R29 ;  /* 0x000000ffff742224 */ /* 0x001fe200078e001d */
[----:B------:R-:W-:Y:S01]  /*10750*/  PRMT R120, RZ, 0x7610, R120 ;  /* 0x00007610ff787816 */ /* 0x000fe20000000078 */
[----:B------:R-:W-:Y:S01]  /*10760*/  @P2 IMAD.MOV.U32 R117, RZ, RZ, R30 ;  /* 0x000000ffff752224 */ /* 0x000fe200078e001e */
[----:B------:R-:W-:Y:S01]  /*10770*/  PRMT R87, RZ, 0x7610, R87 ;  /* 0x00007610ff577816 */ /* 0x000fe20000000057 */
[C---:B------:R-:W-:Y:S01]  /*10780*/  IMAD.X R41, R101.reuse, 0x1, R41, P5 ;  /* 0x0000000165297824 */ /* 0x040fe200028e0629 */
[----:B------:R-:W-:Y:S01]  /*10790*/  IADD3 R60, P5, PT, R112, R60, RZ ;  /* 0x0000003c703c7210 */ /* 0x000fe20007fbe0ff */
[----:B------:R-:W-:Y:S01]  /*107a0*/  IMAD.X R52, R101, 0x1, R52, P6 ;  /* 0x0000000165347824 */ /* 0x000fe200030e0634 */
[----:B------:R0:W2:Y:S01]  /*107b0*/  @P2 LDG.E.U8 R120, desc[UR26][R116.64] ;  /* 0x0000001a74782981 */ /* 0x0000a2000c1e1100 */
[----:B------:R-:W-:-:S02]  /*107c0*/  ISETP.GT.AND P2, PT, R149, 0x1d, PT ;  /* 0x0000001d9500780c */ /* 0x000fc40003f44270 */
[----:B------:R-:W-:Y:S01]  /*107d0*/  PRMT R92, RZ, 0x7610, R92 ;  /* 0x00007610ff5c7816 */ /* 0x000fe2000000005c */
[----:B------:R-:W2:Y:S01]  /*107e0*/  @P3 LDG.E.U8 R87, desc[UR26][R40.64] ;  /* 0x0000001a28573981 */ /* 0x000ea2000c1e1100 */
[----:B------:R-:W-:Y:S01]  /*107f0*/  ISETP.GT.AND P3, PT, R149, 0x1e, PT ;  /* 0x0000001e9500780c */ /* 0x000fe20003f64270 */
[C---:B------:R-:W-:Y:S01]  /*10800*/  IMAD.X R61, R101.reuse, 0x1, R61, P5 ;  /* 0x00000001653d7824 */ /* 0x040fe200028e063d */
[----:B------:R-:W-:Y:S01]  /*10810*/  IADD3 R69, P5, PT, R112, R69, RZ ;  /* 0x0000004570457210 */ /* 0x000fe20007fbe0ff */
[----:B0-----:R-:W-:Y:S02]  /*10820*/  @P4 IMAD.MOV.U32 R116, RZ, RZ, R51 ;  /* 0x000000ffff744224 */ /* 0x001fe400078e0033 */
[----:B------:R-:W-:Y:S01]  /*10830*/  @P4 IMAD.MOV.U32 R117, RZ, RZ, R52 ;  /* 0x000000ffff754224 */ /* 0x000fe200078e0034 */
[----:B------:R-:W-:Y:S01]  /*10840*/  PRMT R97, RZ, 0x7610, R97 ;  /* 0x00007610ff617816 */ /* 0x000fe20000000061 */
[----:B------:R-:W-:-:S03]  /*10850*/  IMAD.X R70, R101, 0x1, R70, P5 ;  /* 0x0000000165467824 */ /* 0x000fc600028e0646 */
[----:B------:R0:W2:Y:S01]  /*10860*/  @P4 LDG.E.U8 R92, desc[UR26][R116.64] ;  /* 0x0000001a745c4981 */ /* 0x0000a2000c1e1100 */
[C---:B------:R-:W-:Y:S02]  /*10870*/  ISETP.GT.AND P4, PT, R149.reuse, 0x1f, PT ;  /* 0x0000001f9500780c */ /* 0x040fe40003f84270 */
[----:B------:R-:W-:Y:S01]  /*10880*/  IADD3 R78, P6, PT, R112, R78, RZ ;  /* 0x0000004e704e7210 */ /* 0x000fe20007fde0ff */
[----:B------:R-:W2:Y:S01]  /*10890*/  @P2 LDG.E.U8 R97, desc[UR26][R60.64] ;  /* 0x0000001a3c612981 */ /* 0x000ea2000c1e1100 */
[----:B------:R-:W-:Y:S02]  /*108a0*/  PRMT R104, RZ, 0x7610, R104 ;  /* 0x00007610ff687816 */ /* 0x000fe40000000068 */
[----:B------:R-:W-:Y:S01]  /*108b0*/  ISETP.GT.AND P2, PT, R149, 0x20, PT ;  /* 0x000000209500780c */ /* 0x000fe20003f44270 */
[----:B------:R-:W-:Y:S01]  /*108c0*/  IMAD.X R79, R101, 0x1, R79, P6 ;  /* 0x00000001654f7824 */ /* 0x000fe200030e064f */
[----:B------:R-:W-:Y:S01]  /*108d0*/  PRMT R110, RZ, 0x7610, R110 ;  /* 0x00007610ff6e7816 */ /* 0x000fe2000000006e */
[----:B0-----:R-:W-:-:S02]  /*108e0*/  @P3 IMAD.MOV.U32 R116, RZ, RZ, R69 ;  /* 0x000000ffff743224 */ /* 0x001fc400078e0045 */
[----:B------:R-:W-:Y:S01]  /*108f0*/  @P3 IMAD.MOV.U32 R117, RZ, RZ, R70 ;  /* 0x000000ffff753224 */ /* 0x000fe200078e0046 */
[----:B------:R-:W-:Y:S02]  /*10900*/  IADD3 R9, P5, PT, R112, R9, RZ ;  /* 0x0000000970097210 */ /* 0x000fe40007fbe0ff */
[----:B------:R-:W2:Y:S01]  /*10910*/  @P4 LDG.E.U8 R110, desc[UR26][R78.64] ;  /* 0x0000001a4e6e4981 */ /* 0x000ea2000c1e1100 */
[----:B------:R-:W-:-:S03]  /*10920*/  ISETP.GT.AND P4, PT, R149, 0x22, PT ;  /* 0x000000229500780c */ /* 0x000fc60003f84270 */
[----:B------:R0:W2:Y:S01]  /*10930*/  @P3 LDG.E.U8 R104, desc[UR26][R116.64] ;  /* 0x0000001a74683981 */ /* 0x0000a2000c1e1100 */
[----:B------:R-:W-:Y:S01]  /*10940*/  ISETP.GT.AND P3, PT, R149, 0x21, PT ;  /* 0x000000219500780c */ /* 0x000fe20003f64270 */
[C---:B------:R-:W-:Y:S01]  /*10950*/  IMAD.X R10, R101.reuse, 0x1, R10, P5 ;  /* 0x00000001650a7824 */ /* 0x040fe200028e060a */
[C---:B------:R-:W-:Y:S02]  /*10960*/  IADD3 R18, P5, PT, R112.reuse, R18, RZ ;  /* 0x0000001270127210 */ /* 0x040fe40007fbe0ff */
[----:B------:R-:W-:Y:S02]  /*10970*/  IADD3 R31, P6, PT, R112, R31, RZ ;  /* 0x0000001f701f7210 */ /* 0x000fe40007fde0ff */
[----:B------:R-:W-:Y:S01]  /*10980*/  PRMT R162, RZ, 0x7610, R162 ;  /* 0x00007610ffa27816 */ /* 0x000fe200000000a2 */
[----:B------:R-:W-:Y:S01]  /*10990*/  IMAD.X R19, R101, 0x1, R19, P5 ;  /* 0x0000000165137824 */ /* 0x000fe200028e0613 */
[----:B------:R-:W-:Y:S01]  /*109a0*/  PRMT R133, RZ, 0x7610, R133 ;  /* 0x00007610ff857816 */ /* 0x000fe20000000085 */
[----:B0-----:R-:W-:-:S02]  /*109b0*/  @P2 IMAD.MOV.U32 R116, RZ, RZ, R9 ;  /* 0x000000ffff742224 */ /* 0x001fc400078e0009 */
[----:B------:R-:W-:Y:S01]  /*109c0*/  @P2 IMAD.MOV.U32 R117, RZ, RZ, R10 ;  /* 0x000000ffff752224 */ /* 0x000fe200078e000a */
[C---:B------:R-:W-:Y:S01]  /*109d0*/  IADD3 R42, P5, PT, R112.reuse, R42, RZ ;  /* 0x0000002a702a7210 */ /* 0x040fe20007fbe0ff */
[----:B------:R-:W-:Y:S01]  /*109e0*/  IMAD.X R32, R101, 0x1, R32, P6 ;  /* 0x0000000165207824 */ /* 0x000fe200030e0620 */
[----:B------:R-:W2:Y:S01]  /*109f0*/  @P3 LDG.E.U8 R133, desc[UR26][R18.64] ;  /* 0x0000001a12853981 */ /* 0x000ea2000c1e1100 */
[C---:B------:R-:W-:Y:S01]  /*10a00*/  ISETP.GT.AND P3, PT, R149.reuse, 0x24, PT ;  /* 0x000000249500780c */ /* 0x040fe20003f64270 */
[----:B------:R-:W-:Y:S02]  /*10a10*/  @P4 IMAD.MOV.U32 R118, RZ, RZ, R31 ;  /* 0x000000ffff764224 */ /* 0x000fe400078e001f */
[----:B------:R0:W2:Y:S01]  /*10a20*/  @P2 LDG.E.U8 R162, desc[UR26][R116.64] ;  /* 0x0000001a74a22981 */ /* 0x0000a2000c1e1100 */
[----:B------:R-:W-:Y:S01]  /*10a30*/  ISETP.GT.AND P2, PT, R149, 0x23, PT ;  /* 0x000000239500780c */ /* 0x000fe20003f44270 */
[----:B------:R-:W-:Y:S02]  /*10a40*/  @P4 IMAD.MOV.U32 R119, RZ, RZ, R32 ;  /* 0x000000ffff774224 */ /* 0x000fe400078e0020 */
[----:B------:R-:W-:Y:S01]  /*10a50*/  IMAD.X R43, R101, 0x1, R43, P5 ;  /* 0x00000001652b7824 */ /* 0x000fe200028e062b */
[----:B------:R-:W-:-:S02]  /*10a60*/  IADD3 R53, P5, PT, R112, R53, RZ ;  /* 0x0000003570357210 */ /* 0x000fc40007fbe0ff */
[----:B0-----:R-:W-:Y:S02]  /*10a70*/  PRMT R116, RZ, 0x7610, R116 ;  /* 0x00007610ff747816 */ /* 0x001fe40000000074 */
        /* <DEDUP_REMOVED lines=8> */
[----:B0-----:R-:W-:Y:S02]  /*10b00*/  @P3 IMAD.MOV.U32 R118, RZ, RZ, R53 ;  /* 0x000000ffff763224 */ /* 0x001fe400078e0035 */
[----:B------:R-:W-:-:S02]  /*10b10*/  @P3 IMAD.MOV.U32 R119, RZ, RZ, R115 ;  /* 0x000000ffff773224 */ /* 0x000fc400078e0073 */
[----:B------:R-:W-:Y:S01]  /*10b20*/  IMAD.X R71, R101, 0x1, R71, P6 ;  /* 0x0000000165477824 */ /* 0x000fe200030e0647 */
[----:B------:R-:W-:Y:S02]  /*10b30*/  IADD3 R62, P5, PT, R112, R62, RZ ;  /* 0x0000003e703e7210 */ /* 0x000fe40007fbe0ff */
[----:B------:R0:W2:Y:S01]  /*10b40*/  @P3 LDG.E.U8 R117, desc[UR26][R118.64] ;  /* 0x0000001a76753981 */ /* 0x0000a2000c1e1100 */
[----:B------:R-:W-:Y:S01]  /*10b50*/  ISETP.GT.AND P3, PT, R149, 0x27, PT ;  /* 0x000000279500780c */ /* 0x000fe20003f64270 */
[----:B------:R-:W-:Y:S02]  /*10b60*/  @P4 IMAD.MOV.U32 R124, RZ, RZ, R93 ;  /* 0x000000ffff7c4224 */ /* 0x000fe400078e005d */
[----:B------:R-:W-:Y:S02]  /*10b70*/  @P4 IMAD.MOV.U32 R125, RZ, RZ, R71 ;  /* 0x000000ffff7d4224 */ /* 0x000fe400078e0047 */
[----:B------:R-:W-:Y:S01]  /*10b80*/  IMAD.X R98, R101, 0x1, R98, P5 ;  /* 0x0000000165627824 */ /* 0x000fe200028e0662 */
[----:B0-----:R-:W-:-:S02]  /*10b90*/  PRMT R118, RZ, 0x7610, R118 ;  /* 0x00007610ff767816 */ /* 0x001fc40000000076 */
[C---:B------:R-:W-:Y:S02]  /*10ba0*/  IADD3 R106, P5, PT, R112.reuse, R106, RZ ;  /* 0x0000006a706a7210 */ /* 0x040fe40007fbe0ff */
[----:B------:R-:W-:Y:S02]  /*10bb0*/  PRMT R119, RZ, 0x7610, R119 ;  /* 0x00007610ff777816 */ /* 0x000fe40000000077 */
[----:B------:R0:W2:Y:S01]  /*10bc0*/  @P4 LDG.E.U8 R118, desc[UR26][R124.64] ;  /* 0x0000001a7c764981 */ /* 0x0000a2000c1e1100 */
[----:B------:R-:W-:Y:S01]  /*10bd0*/  ISETP.GT.AND P4, PT, R149, 0x28, PT ;  /* 0x000000289500780c */ /* 0x000fe20003f84270 */
[----:B------:R-:W-:Y:S01]  /*10be0*/  IMAD.X R80, R101, 0x1, R80, P5 ;  /* 0x0000000165507824 */ /* 0x000fe200028e0650 */
[----:B------:R-:W-:Y:S02]  /*10bf0*/  IADD3 R111, P6, PT, R112, R111, RZ ;  /* 0x0000006f706f7210 */ /* 0x000fe40007fde0ff */
[----:B------:R-:W-:Y:S01]  /*10c00*/  PRMT R121, RZ, 0x7610, R121 ;  /* 0x00007610ff797816 */ /* 0x000fe20000000079 */
[----:B0-----:R-:W-:-:S02]  /*10c10*/  @P2 IMAD.MOV.U32 R124, RZ, RZ, R62 ;  /* 0x000000ffff7c2224 */ /* 0x001fc400078e003e */
[----:B------:R-:W-:Y:S02]  /*10c20*/  @P2 IMAD.MOV.U32 R125, RZ, RZ, R98 ;  /* 0x000000ffff7d2224 */ /* 0x000fe400078e0062 */
[----:B------:R-:W-:-:S03]  /*10c30*/  IMAD.X R20, R101, 0x1, R20, P6 ;  /* 0x0000000165147824 */ /* 0x000fc600030e0614 */
[----:B------:R0:W2:Y:S01]  /*10c40*/  @P2 LDG.E.U8 R119, desc[UR26][R124.64] ;  /* 0x0000001a7c772981 */ /* 0x0000a2000c1e1100 */
[----:B------:R-:W-:Y:S02]  /*10c50*/  ISETP.GT.AND P2, PT, R149, 0x29, PT ;  /* 0x000000299500780c */ /* 0x000fe40003f44270 */
[----:B------:R-:W-:Y:S02]  /*10c60*/  IADD3 R11, P5, PT, R112, R11, RZ ;  /* 0x0000000b700b7210 */ /* 0x000fe40007fbe0ff */
[----:B------:R-:W-:Y:S01]  /*10c70*/  PRMT R163, RZ, 0x7610, R163 ;  /* 0x00007610ffa37816 */ /* 0x000fe200000000a3 */
[----:B0-----:R-:W-:Y:S02]  /*10c80*/  @P3 IMAD.MOV.U32 R124, RZ, RZ, R106 ;  /* 0x000000ffff7c3224 */ /* 0x001fe400078e006a */
[----:B------:R-:W-:-:S05]  /*10c90*/  @P3 IMAD.MOV.U32 R125, RZ, RZ, R80 ;  /* 0x000000ffff7d3224 */ /* 0x000fca00078e0050 */
[----:B------:R0:W2:Y:S01]  /*10ca0*/  @P3 LDG.E.U8 R121, desc[UR26][R124.64] ;  /* 0x0000001a7c793981 */ /* 0x0000a2000c1e1100 */
[----:B------:R-:W-:Y:S01]  /*10cb0*/  ISETP.GT.AND P3, PT, R149, 0x2a, PT ;  /* 0x0000002a9500780c */ /* 0x000fe20003f64270 */
[----:B------:R-:W-:Y:S01]  /*10cc0*/  IMAD.X R81, R101, 0x1, R81, P5 ;  /* 0x0000000165517824 */ /* 0x000fe200028e0651 */
[----:B------:R-:W-:Y:S01]  /*10cd0*/  PRMT R138, RZ, 0x7610, R138 ;  /* 0x00007610ff8a7816 */ /* 0x000fe2000000008a */
[----:B0-----:R-:W-:Y:S02]  /*10ce0*/  @P4 IMAD.MOV.U32 R124, RZ, RZ, R111 ;  /* 0x000000ffff7c4224 */ /* 0x001fe400078e006f */
[----:B------:R-:W-:-:S05]  /*10cf0*/  @P4 IMAD.MOV.U32 R125, RZ, RZ, R20 ;  /* 0x000000ffff7d4224 */ /* 0x000fca00078e0014 */
[----:B------:R0:W2:Y:S01]  /*10d00*/  @P4 LDG.E.U8 R163, desc[UR26][R124.64] ;  /* 0x0000001a7ca34981 */ /* 0x0000a2000c1e1100 */
[----:B------:R-:W-:-:S05]  /*10d10*/  IADD3 R82, P4, PT, R112, R82, RZ ;  /* 0x0000005270527210 */ /* 0x000fca0007f9e0ff */
[----:B------:R-:W-:Y:S02]  /*10d20*/  IMAD.X R33, R101, 0x1, R33, P4 ;  /* 0x0000000165217824 */ /* 0x000fe400020e0621 */
[----:B0-----:R-:W-:Y:S02]  /*10d30*/  @P2 IMAD.MOV.U32 R124, RZ, RZ, R11 ;  /* 0x000000ffff7c2224 */ /* 0x001fe400078e000b */
[----:B------:R-:W-:Y:S01]  /*10d40*/  @P2 IMAD.MOV.U32 R125, RZ, RZ, R81 ;  /* 0x000000ffff7d2224 */ /* 0x000fe200078e0051 */
[----:B------:R-:W-:Y:S01]  /*10d50*/  ISETP.GT.AND P5, PT, R149, 0x2b, PT ;  /* 0x0000002b9500780c */ /* 0x000fe20003fa4270 */
[----:B------:R-:W-:-:S03]  /*10d60*/  @P3 IMAD.MOV.U32 R126, RZ, RZ, R82 ;  /* 0x000000ffff7e3224 */ /* 0x000fc600078e0052 */
[----:B------:R0:W2:Y:S01]  /*10d70*/  @P2 LDG.E.U8 R138, desc[UR26][R124.64] ;  /* 0x0000001a7c8a2981 */ /* 0x0000a2000c1e1100 */
[----:B------:R-:W-:Y:S01]  /*10d80*/  @P3 IMAD.MOV.U32 R127, RZ, RZ, R33 ;  /* 0x000000ffff7f3224 */ /* 0x000fe200078e0021 */
[----:B------:R-:W-:Y:S02]  /*10d90*/  IADD3 R170, P2, PT, R112, R170, RZ ;  /* 0x000000aa70aa7210 */ /* 0x000fe40007f5e0ff */
[----:B0-----:R-:W-:-:S03]  /*10da0*/  PRMT R125, RZ, 0x7610, R125 ;  /* 0x00007610ff7d7816 */ /* 0x001fc6000000007d */
[----:B------:R-:W-:-:S03]  /*10db0*/  IMAD.X R44, R101, 0x1, R44, P2 ;  /* 0x00000001652c7824 */ /* 0x000fc600010e062c */
[----:B------:R0:W2:Y:S01]  /*10dc0*/  @P3 LDG.E.U8 R125, desc[UR26][R126.64] ;  /* 0x0000001a7e7d3981 */ /* 0x0000a2000c1e1100 */
[----:B------:R-:W-:Y:S02]  /*10dd0*/  ISETP.GT.AND P3, PT, R149, 0x2c, PT ;  /* 0x0000002c9500780c */ /* 0x000fe40003f64270 */
[----:B------:R-:W-:Y:S02]  /*10de0*/  IADD3 R172, P2, PT, R112, R172, RZ ;  /* 0x000000ac70ac7210 */ /* 0x000fe40007f5e0ff */
[----:B------:R-:W-:-:S03]  /*10df0*/  PRMT R123, RZ, 0x7610, R123 ;  /* 0x00007610ff7b7816 */ /* 0x000fc6000000007b */
[----:B------:R-:W-:Y:S02]  /*10e00*/  IMAD.X R171, R101, 0x1, R171, P2 ;  /* 0x0000000165ab7824 */ /* 0x000fe400010e06ab */
[----:B0-----:R-:W-:Y:S02]  /*10e10*/  @P5 IMAD.MOV.U32 R126, RZ, RZ, R170 ;  /* 0x000000ffff7e5224 */ /* 0x001fe400078e00aa */
[----:B------:R-:W-:Y:S01]  /*10e20*/  @P5 IMAD.MOV.U32 R127, RZ, RZ, R44 ;  /* 0x000000ffff7f5224 */ /* 0x000fe200078e002c */
[----:B------:R-:W-:-:S04]  /*10e30*/  PRMT R124, RZ, 0x7610, R124 ;  /* 0x00007610ff7c7816 */ /* 0x000fc8000000007c */
[----:B------:R0:W2:Y:S02]  /*10e40*/  @P5 LDG.E.U8 R123, desc[UR26][R126.64] ;  /* 0x0000001a7e7b5981 */ /* 0x0000a4000c1e1100 */
[----:B0-----:R-:W-:Y:S02]  /*10e50*/  @P3 IMAD.MOV.U32 R126, RZ, RZ, R172 ;  /* 0x000000ffff7e3224 */ /* 0x001fe400078e00ac */
[----:B------:R-:W-:-:S05]  /*10e60*/  @P3 IMAD.MOV.U32 R127, RZ, RZ, R171 ;  /* 0x000000ffff7f3224 */ /* 0x000fca00078e00ab */
[----:B------:R0:W2:Y:S01]  /*10e70*/  @P3 LDG.E.U8 R124, desc[UR26][R126.64] ;  /* 0x0000001a7e7c3981 */ /* 0x0000a2000c1e1100 */
[----:B------:R-:W-:Y:S02]  /*10e80*/  ISETP.GT.AND P3, PT, R149, 0x2d, PT ;  /* 0x0000002d9500780c */ /* 0x000fe40003f64270 */
[----:B------:R-:W-:Y:S02]  /*10e90*/  IADD3 R174, P2, PT, R112, R174, RZ ;  /* 0x000000ae70ae7210 */ /* 0x000fe40007f5e0ff */
[----:B------:R-:W-:-:S03]  /*10ea0*/  PRMT R129, RZ, 0x7610, R129 ;  /* 0x00007610ff817816 */ /* 0x000fc60000000081 */
[----:B------:R-:W-:-:S06]  /*10eb0*/  IMAD.X R173, R101, 0x1, R173, P2 ;  /* 0x0000000165ad7824 */ /* 0x000fcc00010e06ad */
[----:B0-----:R-:W-:Y:S02]  /*10ec0*/  @P3 IMAD.MOV.U32 R126, RZ, RZ, R174 ;  /* 0x000000ffff7e3224 */ /* 0x001fe400078e00ae */
[----:B------:R-:W-:-:S05]  /*10ed0*/  @P3 IMAD.MOV.U32 R127, RZ, RZ, R173 ;  /* 0x000000ffff7f3224 */ /* 0x000fca00078e00ad */
[----:B------:R0:W3:Y:S01]  /*10ee0*/  @P3 LDG.E.U8 R129, desc[UR26][R126.64] ;  /* 0x0000001a7e813981 */ /* 0x0000e2000c1e1100 */
        /* <DEDUP_REMOVED lines=13> */
[----:B------:R0:W4:Y:S01]  /*10fc0*/  @P3 LDG.E.U8 R132, desc[UR26][R126.64] ;  /* 0x0000001a7e843981 */ /* 0x000122000c1e1100 */
        /* <DEDUP_REMOVED lines=14> */
[----:B------:R-:W-:Y:S02]  /*110b0*/  ISETP.GT.AND P3, PT, R149, RZ, PT ;  /* 0x000000ff9500720c */ /* 0x000fe40003f64270 */
        /* <DEDUP_REMOVED lines=70> */
[----:B--2---:R-:W-:Y:S02]  /*11520*/  IADD3 R105, P2, PT, R112, R105, RZ ;  /* 0x0000006970697210 */ /* 0x004fe40007f5e0ff */
[----:B------:R-:W-:-:S03]  /*11530*/  PRMT R145, RZ, 0x7610, R145 ;  /* 0x00007610ff917816 */ /* 0x000fc60000000091 */
[----:B------:R-:W-:Y:S01]  /*11540*/  IMAD.X R201, R101, 0x1, R201, P2 ;  /* 0x0000000165c97824 */ /* 0x000fe200010e06c9 */
[----:B------:R1:W-:Y:S05]  /*11550*/  STL [R1+0x334], R105 ;  /* 0x0003346901007387 */ /* 0x0003ea0000100800 */
[----:B0-----:R-:W-:Y:S02]  /*11560*/  @P3 IMAD.MOV.U32 R126, RZ, RZ, R105 ;  /* 0x000000ffff7e3224 */ /* 0x001fe400078e0069 */
[----:B------:R-:W-:Y:S01]  /*11570*/  @P3 IMAD.MOV.U32 R127, RZ, RZ, R201 ;  /* 0x000000ffff7f3224 */ /* 0x000fe200078e00c9 */
[----:B-1----:R-:W2:Y:S04]  /*11580*/  LDL.LU R105, [R1+0x34c] ;  /* 0x00034c0001697983 */ /* 0x002ea80000300800 */
[----:B------:R0:W2:Y:S04]  /*11590*/  @P3 LDG.E.U8 R145, desc[UR26][R126.64] ;  /* 0x0000001a7e913981 */ /* 0x0000a8000c1e1100 */
[----:B------:R-:W2:Y:S01]  /*115a0*/  LDL.LU R127, [R1+0x338] ;  /* 0x00033800017f7983 */ /* 0x000ea20000300800 */
[----:B------:R-:W-:-:S02]  /*115b0*/  ISETP.GT.AND P3, PT, R149, 0x3c, PT ;  /* 0x0000003c9500780c */ /* 0x000fc40003f64270 */
[----:B---3--:R-:W-:Y:S02]  /*115c0*/  IADD3 R99, P2, PT, R112, R99, RZ ;  /* 0x0000006370637210 */ /* 0x008fe40007f5e0ff */
[----:B------:R-:W-:-:S03]  /*115d0*/  PRMT R146, RZ, 0x7610, R146 ;  /* 0x00007610ff927816 */ /* 0x000fc60000000092 */
[----:B------:R1:W-:Y:S06]  /*115e0*/  STL [R1+0x33c], R99 ;  /* 0x00033c6301007387 */ /* 0x0003ec0000100800 */
[----:B0-----:R-:W-:Y:S02]  /*115f0*/  @P3 IMAD.MOV.U32 R126, RZ, RZ, R99 ;  /* 0x000000ffff7e3224 */ /* 0x001fe400078e0063 */
[----:B--2---:R-:W-:-:S05]  /*11600*/  IMAD.X R127, R101, 0x1, R127, P2 ;  /* 0x00000001657f7824 */ /* 0x004fca00010e067f */
[----:B------:R0:W-:Y:S04]  /*11610*/  STL [R1+0x338], R127 ;  /* 0x0003387f01007387 */ /* 0x0001e80000100800 */
[----:B-1----:R-:W2:Y:S04]  /*11620*/  LDL.LU R99, [R1+0x330] ;  /* 0x0003300001637983 */ /* 0x002ea80000300800 */
[----:B------:R1:W3:Y:S04]  /*11630*/  @P3 LDG.E.U8 R146, desc[UR26][R126.64] ;  /* 0x0000001a7e923981 */ /* 0x0002e8000c1e1100 */
[----:B------:R-:W2:Y:S04]  /*11640*/  LDL.LU R126, [R1+0x340] ;  /* 0x00034000017e7983 */ /* 0x000ea80000300800 */
[----:B0-----:R-:W1:Y:S01]  /*11650*/  LDL.LU R127, [R1+0x344] ;  /* 0x00034400017f7983 */ /* 0x001e620000300800 */
[----:B------:R-:W-:-:S02]  /*11660*/  ISETP.GT.AND P3, PT, R149, 0x3d, PT ;  /* 0x0000003d9500780c */ /* 0x000fc40003f64270 */
[----:B------:R-:W-:Y:S02]  /*11670*/  PRMT R147, RZ, 0x7610, R147 ;  /* 0x00007610ff937816 */ /* 0x000fe40000000093 */
[----:B-1----:R-:W-:-:S05]  /*11680*/  IADD3 R127, P2, PT, R112, R127, RZ ;  /* 0x0000007f707f7210 */ /* 0x002fca0007f5e0ff */
[----:B--2---:R-:W-:Y:S01]  /*11690*/  IMAD.X R126, R101, 0x1, R126, P2 ;  /* 0x00000001657e7824 */ /* 0x004fe200010e067e */
[----:B------:R0:W-:Y:S04]  /*116a0*/  STL [R1+0x344], R127 ;  /* 0x0003447f01007387 */ /* 0x0001e80000100800 */
[----:B------:R1:W-:Y:S01]  /*116b0*/  STL [R1+0x340], R126 ;  /* 0x0003407e01007387 */ /* 0x0003e20000100800 */
[----:B0-----:R-:W-:-:S04]  /*116c0*/  @P3 LOP3.LUT R127, R127, R126, RZ, 0x3c, !PT ;  /* 0x0000007e7f7f3212 */ /* 0x001fc800078e3cff */
[----:B-1----:R-:W-:-:S04]  /*116d0*/  @P3 LOP3.LUT R126, R127, R126, RZ, 0x3c, !PT ;  /* 0x0000007e7f7e3212 */ /* 0x002fc800078e3cff */
[----:B------:R-:W-:-:S05]  /*116e0*/  @P3 LOP3.LUT R127, R127, R126, RZ, 0x3c, !PT ;  /* 0x0000007e7f7f3212 */ /* 0x000fca00078e3cff */
[----:B------:R0:W2:Y:S04]  /*116f0*/  @P3 LDG.E.U8 R147, desc[UR26][R126.64] ;  /* 0x0000001a7e933981 */ /* 0x0000a8000c1e1100 */
[----:B------:R-:W2:Y:S01]  /*11700*/  LDL.LU R127, [R1+0x348] ;  /* 0x00034800017f7983 */ /* 0x000ea20000300800 */
[----:B------:R-:W-:Y:S02]  /*11710*/  ISETP.GT.AND P3, PT, R149, 0x3e, PT ;  /* 0x0000003e9500780c */ /* 0x000fe40003f64270 */
[----:B------:R-:W-:Y:S02]  /*11720*/  IADD3 R105, P2, PT, R112, R105, RZ ;  /* 0x0000006970697210 */ /* 0x000fe40007f5e0ff */
[----:B------:R-:W-:-:S03]  /*11730*/  PRMT R148, RZ, 0x7610, R148 ;  /* 0x00007610ff947816 */ /* 0x000fc60000000094 */
[----:B------:R-:W-:Y:S06]  /*11740*/  STL [R1+0x34c], R105 ;  /* 0x00034c6901007387 */ /* 0x000fec0000100800 */
[----:B0-----:R-:W-:Y:S02]  /*11750*/  @P3 IMAD.MOV.U32 R126, RZ, RZ, R105 ;  /* 0x000000ffff7e3224 */ /* 0x001fe400078e0069 */
[----:B--2---:R-:W-:-:S05]  /*11760*/  IMAD.X R127, R101, 0x1, R127, P2 ;  /* 0x00000001657f7824 */ /* 0x004fca00010e067f */
[----:B------:R0:W-:Y:S04]  /*11770*/  STL [R1+0x348], R127 ;  /* 0x0003487f01007387 */ /* 0x0001e80000100800 */
[----:B------:R1:W2:Y:S04]  /*11780*/  @P3 LDG.E.U8 R148, desc[UR26][R126.64] ;  /* 0x0000001a7e943981 */ /* 0x0002a8000c1e1100 */
[----:B------:R-:W2:Y:S04]  /*11790*/  LDL.LU R126, [R1+0x350] ;  /* 0x00035000017e7983 */ /* 0x000ea80000300800 */
[----:B0-----:R-:W1:Y:S01]  /*117a0*/  LDL.LU R127, [R1+0x354] ;  /* 0x00035400017f7983 */ /* 0x001e620000300800 */
[----:B------:R-:W0:Y:S01]  /*117b0*/  S2R R105, SR_TID.X ;  /* 0x0000000000697919 */ /* 0x000e220000002100 */
[----:B------:R-:W-:-:S02]  /*117c0*/  ISETP.GT.AND P4, PT, R149, 0x3f, PT ;  /* 0x0000003f9500780c */ /* 0x000fc40003f84270 */
[----:B0-----:R-:W-:-:S04]  /*117d0*/  LOP3.LUT R105, R105, 0x3f, RZ, 0xc0, !PT ;  /* 0x0000003f69697812 */ /* 0x001fc800078ec0ff */
[----:B------:R-:W-:Y:S02]  /*117e0*/  ISETP.GE.AND P2, PT, R105, R149, PT ;  /* 0x000000956900720c */ /* 0x000fe40003f46270 */
        /* <DEDUP_REMOVED lines=10> */
[----:B------:R-:W-:Y:S02]  /*11890*/  IADD3 R99, P3, PT, R113, R99, RZ ;  /* 0x0000006371637210 */ /* 0x000fe40007f7e0ff */
[----:B------:R-:W-:-:S03]  /*118a0*/  PRMT R150, RZ, 0x7610, R150 ;  /* 0x00007610ff967816 */ /* 0x000fc60000000096 */
[----:B0-----:R-:W-:Y:S01]  /*118b0*/  @!P2 IMAD.MOV.U32 R126, RZ, RZ, R99 ;  /* 0x000000ffff7ea224 */ /* 0x001fe200078e0063 */
[----:B------:R-:W-:Y:S01]  /*118c0*/  STL [R1+0x330], R99 ;  /* 0x0003306301007387 */ /* 0x000fe20000100800 */
[----:B------:R-:W-:Y:S02]  /*118d0*/  PRMT R151, RZ, 0x7610, R151 ;  /* 0x00007610ff977816 */ /* 0x000fe40000000097 */
[----:B------:R-:W-:Y:S02]  /*118e0*/  PRMT R152, RZ, 0x7610, R152 ;  /* 0x00007610ff987816 */ /* 0x000fe40000000098 */
[----:B------:R-:W-:Y:S02]  /*118f0*/  PRMT R153, RZ, 0x7610, R153 ;  /* 0x00007610ff997816 */ /* 0x000fe40000000099 */
[----:B------:R-:W-:Y:S02]  /*11900*/  PRMT R154, RZ, 0x7610, R154 ;  /* 0x00007610ff9a7816 */ /* 0x000fe4000000009a */
[----:B------:R-:W-:-:S02]  /*11910*/  PRMT R155, RZ, 0x7610, R155 ;  /* 0x00007610ff9b7816 */ /* 0x000fc4000000009b */
[----:B------:R-:W-:Y:S02]  /*11920*/  PRMT R156, RZ, 0x7610, R156 ;  /* 0x00007610ff9c7816 */ /* 0x000fe4000000009c */
[----:B------:R-:W-:Y:S01]  /*11930*/  PRMT R157, RZ, 0x7610, R157 ;  /* 0x00007610ff9d7816 */ /* 0x000fe2000000009d */
[----:B------:R-:W-:Y:S01]  /*11940*/  BAR.SYNC.DEFER_BLOCKING 0x0 ;  /* 0x0000000000007b1d */ /* 0x000fe20000010000 */
[----:B--2---:R-:W-:Y:S01]  /*11950*/  IMAD.X R127, R114, 0x1, R127, P3 ;  /* 0x00000001727f7824 */ /* 0x004fe200018e067f */
[----:B------:R-:W-:-:S04]  /*11960*/  IADD3 R203, P3, PT, R113, R203, RZ ;  /* 0x000000cb71cb7210 */ /* 0x000fc80007f7e0ff */
[----:B------:R0:W2:Y:S01]  /*11970*/  @!P2 LDG.E.U8 R150, desc[UR26][R126.64] ;  /* 0x0000001a7e96a981 */ /* 0x0000a2000c1e1100 */
[C---:B------:R-:W-:Y:S01]  /*11980*/  IMAD.X R202, R114.reuse, 0x1, R202, P3 ;  /* 0x0000000172ca7824 */ /* 0x040fe200018e06ca */
[C---:B------:R-:W-:Y:S02]  /*11990*/  IADD3 R211, P3, PT, R113.reuse, R211, RZ ;  /* 0x000000d371d37210 */ /* 0x040fe40007f7e0ff */
[----:B------:R1:W-:Y:S03]  /*119a0*/  STL [R1+0x32c], R127 ;  /* 0x00032c7f01007387 */ /* 0x0003e60000100800 */
[----:B------:R-:W-:Y:S02]  /*119b0*/  IMAD.X R210, R114, 0x1, R210, P3 ;  /* 0x0000000172d27824 */ /* 0x000fe400018e06d2 */
[----:B0-----:R-:W-:Y:S01]  /*119c0*/  @!P2 IMAD.MOV.U32 R126, RZ, RZ, R203 ;  /* 0x000000ffff7ea224 */ /* 0x001fe200078e00cb */
[----:B------:R-:W-:Y:S01]  /*119d0*/  IADD3 R219, P3, PT, R113, R219, RZ ;  /* 0x000000db71db7210 */ /* 0x000fe20007f7e0ff */
[----:B-1----:R-:W-:-:S04]  /*119e0*/  @!P2 IMAD.MOV.U32 R127, RZ, RZ, R202 ;  /* 0x000000ffff7fa224 */ /* 0x002fc800078e00ca */
[C---:B------:R-:W-:Y:S01]  /*119f0*/  IMAD.X R218, R114.reuse, 0x1, R218, P3 ;  /* 0x0000000172da7824 */ /* 0x040fe200018e06da */
[----:B------:R0:W2:Y:S01]  /*11a00*/  @!P2 LDG.E.U8 R151, desc[UR26][R126.64] ;  /* 0x0000001a7e97a981 */ /* 0x0000a2000c1e1100 */
[----:B------:R-:W-:Y:S01]  /*11a10*/  IADD3 R227, P3, PT, R113, R227, RZ ;  /* 0x000000e371e37210 */ /* 0x000fe20007f7e0ff */
[----:B0-----:R-:W-:Y:S02]  /*11a20*/  @!P2 IMAD.MOV.U32 R126, RZ, RZ, R211 ;  /* 0x000000ffff7ea224 */ /* 0x001fe400078e00d3 */
[----:B------:R-:W-:Y:S02]  /*11a30*/  @!P2 IMAD.MOV.U32 R127, RZ, RZ, R210 ;  /* 0x000000ffff7fa224 */ /* 0x000fe400078e00d2 */
[----:B------:R-:W-:-:S03]  /*11a40*/  IMAD.X R226, R114, 0x1, R226, P3 ;  /* 0x0000000172e27824 */ /* 0x000fc600018e06e2 */
        /* <DEDUP_REMOVED lines=15> */
[----:B------:R0:W2:Y:S02]  /*11b40*/  @!P2 LDG.E.U8 R155, desc[UR26][R126.64] ;  /* 0x0000001a7e9ba981 */ /* 0x0000a4000c1e1100 */
[----:B0-----:R-:W-:Y:S02]  /*11b50*/  @!P2 IMAD.MOV.U32 R126, RZ, RZ, R243 ;  /* 0x000000ffff7ea224 */ /* 0x001fe400078e00f3 */
[----:B------:R-:W-:-:S05]  /*11b60*/  @!P2 IMAD.MOV.U32 R127, RZ, RZ, R242 ;  /* 0x000000ffff7fa224 */ /* 0x000fca00078e00f2 */
[----:B------:R0:W2:Y:S02]  /*11b70*/  @!P2 LDG.E.U8 R156, desc[UR26][R126.64] ;  /* 0x0000001a7e9ca981 */ /* 0x0000a4000c1e1100 */
[----:B0-----:R-:W-:Y:S02]  /*11b80*/  @!P2 IMAD.MOV.U32 R126, RZ, RZ, R251 ;  /* 0x000000ffff7ea224 */ /* 0x001fe400078e00fb */
[----:B------:R-:W-:-:S05]  /*11b90*/  @!P2 IMAD.MOV.U32 R127, RZ, RZ, R250 ;  /* 0x000000ffff7fa224 */ /* 0x000fca00078e00fa */
[----:B------:R0:W2:Y:S04]  /*11ba0*/  @!P2 LDG.E.U8 R157, desc[UR26][R126.64] ;  /* 0x0000001a7e9da981 */ /* 0x0000a8000c1e1100 */
[----:B------:R-:W2:Y:S04]  /*11bb0*/  LDL.LU R126, [R1+0x14] ;  /* 0x00001400017e7983 */ /* 0x000ea80000300800 */
[----:B------:R-:W0:Y:S01]  /*11bc0*/  LDL.LU R127, [R1+0x18] ;  /* 0x00001800017f7983 */ /* 0x000e220000300800 */
[----:B------:R-:W1:Y:S02]  /*11bd0*/  S2R R99, SR_TID.X ;  /* 0x0000000000637919 */ /* 0x000e640000002100 */
[----:B-1----:R-:W-:-:S05]  /*11be0*/  LOP3.LUT R99, R99, 0x7f, RZ, 0xc0, !PT ;  /* 0x0000007f63637812 */ /* 0x002fca00078ec0ff */
[----:B----4-:R1:W-:Y:S02]  /*11bf0*/  STS.U8 [R99+UR13+0xa000], R158 ;  /* 0x00a0009e63007988 */ /* 0x0103e4000800000d */
[----:B-1----:R-:W-:Y:S02]  /*11c00*/  PRMT R158, RZ, 0x7610, R158 ;  /* 0x00007610ff9e7816 */ /* 0x002fe4000000009e */
[----:B0-----:R-:W-:-:S05]  /*11c10*/  IADD3 R127, P3, PT, R113, R127, RZ ;  /* 0x0000007f717f7210 */ /* 0x001fca0007f7e0ff */
[----:B--2---:R-:W-:Y:S01]  /*11c20*/  IMAD.X R126, R114, 0x1, R126, P3 ;  /* 0x00000001727e7824 */ /* 0x004fe200018e067e */
[----:B------:R0:W-:Y:S04]  /*11c30*/  STL [R1+0x18], R127 ;  /* 0x0000187f01007387 */ /* 0x0001e80000100800 */
[----:B------:R1:W-:Y:S01]  /*11c40*/  STL [R1+0x14], R126 ;  /* 0x0000147e01007387 */ /* 0x0003e20000100800 */
[----:B0-----:R-:W-:-:S04]  /*11c50*/  @!P2 LOP3.LUT R127, R127, R126, RZ, 0x3c, !PT ;  /* 0x0000007e7f7fa212 */ /* 0x001fc800078e3cff */
[----:B-1----:R-:W-:-:S04]  /*11c60*/  @!P2 LOP3.LUT R126, R127, R126, RZ, 0x3c, !PT ;  /* 0x0000007e7f7ea212 */ /* 0x002fc800078e3cff */
[----:B------:R-:W-:-:S05]  /*11c70*/  @!P2 LOP3.LUT R127, R127, R126, RZ, 0x3c, !PT ;  /* 0x0000007e7f7fa212 */ /* 0x000fca00078e3cff */
[----:B------:R0:W2:Y:S04]  /*11c80*/  @!P2 LDG.E.U8 R158, desc[UR26][R126.64] ;  /* 0x0000001a7e9ea981 */ /* 0x0000a8000c1e1100 */
[----:B------:R-:W4:Y:S04]  /*11c90*/  LDL.LU R126, [R1+0x34] ;  /* 0x00003400017e7983 */ /* 0x000f280000300800 */
[----:B------:R-:W0:Y:S04]  /*11ca0*/  LDL.LU R127, [R1+0x38] ;  /* 0x00003800017f7983 */ /* 0x000e280000300800 */
[----:B------:R1:W-:Y:S02]  /*11cb0*/  STS.U8 [R99+UR13+0xa400], R159 ;  /* 0x00a4009f63007988 */ /* 0x0003e4000800000d */
[----:B-1----:R-:W-:-:S02]  /*11cc0*/  PRMT R159, RZ, 0x7610, R159 ;  /* 0x00007610ff9f7816 */ /* 0x002fc4000000009f */
[----:B0-----:R-:W-:-:S05]  /*11cd0*/  IADD3 R127, P3, PT, R113, R127, RZ ;  /* 0x0000007f717f7210 */ /* 0x001fca0007f7e0ff */
[----:B----4-:R-:W-:Y:S01]  /*11ce0*/  IMAD.X R126, R114, 0x1, R126, P3 ;  /* 0x00000001727e7824 */ /* 0x010fe200018e067e */
[----:B------:R0:W-:Y:S04]  /*11cf0*/  STL [R1+0x38], R127 ;  /* 0x0000387f01007387 */ /* 0x0001e80000100800 */
[----:B------:R1:W-:Y:S01]  /*11d00*/  STL [R1+0x34], R126 ;  /* 0x0000347e01007387 */ /* 0x0003e20000100800 */
[----:B0-----:R-:W-:-:S04]  /*11d10*/  @!P2 LOP3.LUT R127, R127, R126, RZ, 0x3c, !PT ;  /* 0x0000007e7f7fa212 */ /* 0x001fc800078e3cff */
[----:B-1----:R-:W-:-:S04]  /*11d20*/  @!P2 LOP3.LUT R126, R127, R126, RZ, 0x3c, !PT ;  /* 0x0000007e7f7ea212 */ /* 0x002fc800078e3cff */
[----:B------:R-:W-:-:S05]  /*11d30*/  @!P2 LOP3.LUT R127, R127, R126, RZ, 0x3c, !PT ;  /* 0x0000007e7f7fa212 */ /* 0x000fca00078e3cff */
[----:B------:R0:W4:Y:S04]  /*11d40*/  @!P2 LDG.E.U8 R159, desc[UR26][R126.64] ;  /* 0x0000001a7e9fa981 */ /* 0x000128000c1e1100 */
[----:B------:R-:W2:Y:S04]  /*11d50*/  LDL.LU R126, [R1+0x54] ;  /* 0x00005400017e7983 */ /* 0x000ea80000300800 */
[----:B------:R-:W0:Y:S04]  /*11d60*/  LDL.LU R127, [R1+0x58] ;  /* 0x00005800017f7983 */ /* 0x000e280000300800 */
[----:B------:R1:W-:Y:S02]  /*11d70*/  STS.U8 [R99+UR13+0xa800], R160 ;  /* 0x00a800a063007988 */ /* 0x0003e4000800000d */
[----:B-1----:R-:W-:-:S02]  /*11d80*/  PRMT R160, RZ, 0x7610, R160 ;  /* 0x00007610ffa07816 */ /* 0x002fc400000000a0 */
        /* <DEDUP_REMOVED lines=69> */
[----:B------:R-:W0:Y:S01]  /*121e0*/  LDL.LU R127, [R1+0x118] ;  /* 0x00011800017f7983 */ /* 0x000e220000300800 */
[----:B------:R-:W1:Y:S02]  /*121f0*/  S2R R99, SR_TID.X ;  /* 0x0000000000637919 */ /* 0x000e640000002100 */
[----:B-1----:R-:W-:-:S04]  /*12200*/  LOP3.LUT R99, R99, 0x7f, RZ, 0xc0, !PT ;  /* 0x0000007f63637812 */ /* 0x002fc800078ec0ff */
[----:B------:R-:W-:-:S05]  /*12210*/  LOP3.LUT R99, R99, 0x10, RZ, 0x3c, !PT ;  /* 0x0000001063637812 */ /* 0x000fca00078e3cff */
[----:B------:R1:W-:Y:S02]  /*12220*/  STS.U8 [R99+UR13+0xa080], R137 ;  /* 0x00a0808963007988 */ /* 0x0003e4000800000d */
        /* <DEDUP_REMOVED lines=83> */
[----:B------:R1:W-:Y:S04]  /*12760*/  STS.U8 [R99+UR13+0xbc80], R167 ;  /* 0x00bc80a763007988 */ /* 0x0003e8000800000d */
[----:B-1----:R-:W3:Y:S01]  /*12770*/  LDL.LU R99, [R1+0x258] ;  /* 0x0002580001637983 */ /* 0x002ee20000300800 */
[----:B------:R-:W-:Y:S01]  /*12780*/  PRMT R167, RZ, 0x7610, R167 ;  /* 0x00007610ffa77816 */ /* 0x000fe200000000a7 */
[----:B------:R-:W1:Y:S01]  /*12790*/  S2R R101, SR_TID.X ;  /* 0x0000000000657919 */ /* 0x000e620000002100 */
[----:B0-----:R-:W-:-:S05]  /*127a0*/  IADD3 R127, P3, PT, R113, R127, RZ ;  /* 0x0000007f717f7210 */ /* 0x001fca0007f7e0ff */
[----:B--2---:R-:W-:Y:S01]  /*127b0*/  IMAD.X R126, R114, 0x1, R126, P3 ;  /* 0x00000001727e7824 */ /* 0x004fe200018e067e */
[----:B------:R0:W-:Y:S04]  /*127c0*/  STL [R1+0x240], R127 ;  /* 0x0002407f01007387 */ /* 0x0001e80000100800 */
[----:B------:R2:W-:Y:S01]  /*127d0*/  STL [R1+0x23c], R126 ;  /* 0x00023c7e01007387 */ /* 0x0005e20000100800 */
[----:B0-----:R-:W-:-:S04]  /*127e0*/  @!P2 LOP3.LUT R127, R127, R126, RZ, 0x3c, !PT ;  /* 0x0000007e7f7fa212 */ /* 0x001fc800078e3cff */
[----:B--2---:R-:W-:-:S04]  /*127f0*/  @!P2 LOP3.LUT R126, R127, R126, RZ, 0x3c, !PT ;  /* 0x0000007e7f7ea212 */ /* 0x004fc800078e3cff */
[----:B------:R-:W-:-:S05]  /*12800*/  @!P2 LOP3.LUT R127, R127, R126, RZ, 0x3c, !PT ;  /* 0x0000007e7f7fa212 */ /* 0x000fca00078e3cff */
[----:B------:R0:W2:Y:S04]  /*12810*/  @!P2 LDG.E.U8 R167, desc[UR26][R126.64] ;  /* 0x0000001a7ea7a981 */ /* 0x0000a8000c1e1100 */
[----:B------:R-:W2:Y:S01]  /*12820*/  LDL.LU R127, [R1+0x254] ;  /* 0x00025400017f7983 */ /* 0x000ea20000300800 */
[----:B-1----:R-:W-:Y:S02]  /*12830*/  LOP3.LUT R101, R101, 0x7f, RZ, 0xc0, !PT ;  /* 0x0000007f65657812 */ /* 0x002fe400078ec0ff */
[----:B---3--:R-:W-:Y:S02]  /*12840*/  IADD3 R99, P3, PT, R113, R99, RZ ;  /* 0x0000006371637210 */ /* 0x008fe40007f7e0ff */
[----:B------:R-:W-:-:S03]  /*12850*/  LOP3.LUT R101, R101, 0x20, RZ, 0x3c, !PT ;  /* 0x0000002065657812 */ /* 0x000fc600078e3cff */
[----:B0-----:R-:W-:Y:S02]  /*12860*/  @!P2 IMAD.MOV.U32 R126, RZ, RZ, R99 ;  /* 0x000000ffff7ea224 */ /* 0x001fe400078e0063 */
[----:B-----5:R0:W-:Y:S04]  /*12870*/  STS.U8 [R101+UR13+0xa100], R131 ;  /* 0x00a1008365007988 */ /* 0x0201e8000800000d */
[----:B------:R1:W-:Y:S01]  /*12880*/  STL [R1+0x258], R99 ;  /* 0x0002586301007387 */ /* 0x0003e20000100800 */
[----:B0-----:R-:W-:Y:S01]  /*12890*/  PRMT R131, RZ, 0x7610, R131 ;  /* 0x00007610ff837816 */ /* 0x001fe20000000083 */
[----:B--2---:R-:W-:-:S05]  /*128a0*/  IMAD.X R127, R114, 0x1, R127, P3 ;  /* 0x00000001727f7824 */ /* 0x004fca00018e067f */
[----:B------:R0:W-:Y:S04]  /*128b0*/  STL [R1+0x254], R127 ;  /* 0x0002547f01007387 */ /* 0x0001e80000100800 */
[----:B-1----:R-:W2:Y:S04]  /*128c0*/  LDL.LU R99, [R1+0x2b8] ;  /* 0x0002b80001637983 */ /* 0x002ea80000300800 */
[----:B------:R1:W3:Y:S04]  /*128d0*/  @!P2 LDG.E.U8 R131, desc[UR26][R126.64] ;  /* 0x0000001a7e83a981 */ /* 0x0002e8000c1e1100 */
[----:B------:R-:W5:Y:S04]  /*128e0*/  LDL.LU R126, [R1+0x26c] ;  /* 0x00026c00017e7983 */ /* 0x000f680000300800 */
[----:B0-----:R-:W1:Y:S04]  /*128f0*/  LDL.LU R127, [R1+0x270] ;  /* 0x00027000017f7983 */ /* 0x001e680000300800 */
[----:B------:R0:W-:Y:S02]  /*12900*/  STS.U8 [R101+UR13+0xa500], R128 ;  /* 0x00a5008065007988 */ /* 0x0001e4000800000d */
[----:B0-----:R-:W-:-:S02]  /*12910*/  PRMT R128, RZ, 0x7610, R128 ;  /* 0x00007610ff807816 */ /* 0x001fc40000000080 */
[----:B-1----:R-:W-:-:S05]  /*12920*/  IADD3 R127, P3, PT, R113, R127, RZ ;  /* 0x0000007f717f7210 */ /* 0x002fca0007f7e0ff */
[----:B-----5:R-:W-:Y:S01]  /*12930*/  IMAD.X R126, R114, 0x1, R126, P3 ;  /* 0x00000001727e7824 */ /* 0x020fe200018e067e */
[----:B------:R0:W-:Y:S04]  /*12940*/  STL [R1+0x270], R127 ;  /* 0x0002707f01007387 */ /* 0x0001e80000100800 */
[----:B------:R1:W-:Y:S01]  /*12950*/  STL [R1+0x26c], R126 ;  /* 0x00026c7e01007387 */ /* 0x0003e20000100800 */
[----:B0-----:R-:W-:-:S04]  /*12960*/  @!P2 LOP3.LUT R127, R127, R126, RZ, 0x3c, !PT ;  /* 0x0000007e7f7fa212 */ /* 0x001fc800078e3cff */
[----:B-1----:R-:W-:-:S04]  /*12970*/  @!P2 LOP3.LUT R126, R127, R126, RZ, 0x3c, !PT ;  /* 0x0000007e7f7ea212 */ /* 0x002fc800078e3cff */
[----:B------:R-:W-:-:S05]  /*12980*/  @!P2 LOP3.LUT R127, R127, R126, RZ, 0x3c, !PT ;  /* 0x0000007e7f7fa212 */ /* 0x000fca00078e3cff */
[----:B------:R0:W5:Y:S04]  /*12990*/  @!P2 LDG.E.U8 R128, desc[UR26][R126.64] ;  /* 0x0000001a7e80a981 */ /* 0x000168000c1e1100 */
        /* <DEDUP_REMOVED lines=24> */
[----:B------:R-:W2:Y:S01]  /*12b20*/  LDL.LU R127, [R1+0x2b4] ;  /* 0x0002b400017f7983 */ /* 0x000ea20000300800 */
[----:B------:R-:W-:-:S03]  /*12b30*/  IADD3 R99, P3, PT, R113, R99, RZ ;  /* 0x0000006371637210 */ /* 0x000fc60007f7e0ff */
[----:B------:R1:W-:Y:S02]  /*12b40*/  STS.U8 [R101+UR13+0xb100], R116 ;  /* 0x00b1007465007988 */ /* 0x0003e4000800000d */
[----:B0-----:R-:W-:Y:S02]  /*12b50*/  @!P2 IMAD.MOV.U32 R126, RZ, RZ, R99 ;  /* 0x000000ffff7ea224 */ /* 0x001fe400078e0063 */
[----:B------:R0:W-:Y:S01]  /*12b60*/  STL [R1+0x2b8], R99 ;  /* 0x0002b86301007387 */ /* 0x0001e20000100800 */
[----:B-1----:R-:W-:Y:S01]  /*12b70*/  PRMT R116, RZ, 0x7610, R116 ;  /* 0x00007610ff747816 */ /* 0x002fe20000000074 */
[----:B--2---:R-:W-:-:S05]  /*12b80*/  IMAD.X R127, R114, 0x1, R127, P3 ;  /* 0x00000001727f7824 */ /* 0x004fca00018e067f */
[----:B------:R1:W-:Y:S04]  /*12b90*/  STL [R1+0x2b4], R127 ;  /* 0x0002b47f01007387 */ /* 0x0003e80000100800 */
[----:B0-----:R-:W2:Y:S04]  /*12ba0*/  LDL.LU R99, [R1+0x318] ;  /* 0x0003180001637983 */ /* 0x001ea80000300800 */
[----:B------:R0:W2:Y:S04]  /*12bb0*/  @!P2 LDG.E.U8 R116, desc[UR26][R126.64] ;  /* 0x0000001a7e74a981 */ /* 0x0000a8000c1e1100 */
[----:B------:R-:W2:Y:S04]  /*12bc0*/  LDL.LU R126, [R1+0x2cc] ;  /* 0x0002cc00017e7983 */ /* 0x000ea80000300800 */
[----:B-1----:R-:W0:Y:S04]  /*12bd0*/  LDL.LU R127, [R1+0x2d0] ;  /* 0x0002d000017f7983 */ /* 0x002e280000300800 */
        /* <DEDUP_REMOVED lines=35> */
[----:B------:R-:W1:Y:S01]  /*12e10*/  S2R R105, SR_TID.X ;  /* 0x0000000000697919 */ /* 0x000e620000002100 */
[----:B------:R-:W-:Y:S02]  /*12e20*/  IADD3 R99, P3, PT, R113, R99, RZ ;  /* 0x0000006371637210 */ /* 0x000fe40007f7e0ff */
[----:B------:R-:W-:-:S03]  /*12e30*/  PRMT R169, RZ, 0x7610, R169 ;  /* 0x00007610ffa97816 */ /* 0x000fc600000000a9 */
[----:B0-----:R-:W-:Y:S01]  /*12e40*/  @!P2 IMAD.MOV.U32 R126, RZ, RZ, R99 ;  /* 0x000000ffff7ea224 */ /* 0x001fe200078e0063 */
[----:B-1----:R-:W-:-:S04]  /*12e50*/  LOP3.LUT R105, R105, 0x7f, RZ, 0xc0, !PT ;  /* 0x0000007f69697812 */ /* 0x002fc800078ec0ff */
[----:B------:R-:W-:-:S05]  /*12e60*/  LOP3.LUT R105, R105, 0x30, RZ, 0x3c, !PT ;  /* 0x0000003069697812 */ /* 0x000fca00078e3cff */
[----:B------:R-:W-:Y:S04]  /*12e70*/  STS.U8 [R105+UR13+0xa180], R84 ;  /* 0x00a1805469007988 */ /* 0x000fe8000800000d */
[----:B------:R-:W-:Y:S04]  /*12e80*/  STS.U8 [R105+UR13+0xa580], R85 ;  /* 0x00a5805569007988 */ /* 0x000fe8000800000d */
[----:B------:R0:W-:Y:S04]  /*12e90*/  STS.U8 [R105+UR13+0xa980], R86 ;  /* 0x00a9805669007988 */ /* 0x0001e8000800000d */
[----:B------:R1:W-:Y:S01]  /*12ea0*/  STS.U8 [R105+UR13+0xad80], R87 ;  /* 0x00ad805769007988 */ /* 0x0003e2000800000d */
[----:B0-----:R-:W-:-:S02]  /*12eb0*/  PRMT R86, RZ, 0x7610, R86 ;  /* 0x00007610ff567816 */ /* 0x001fc40000000056 */
[----:B-1----:R-:W-:Y:S01]  /*12ec0*/  PRMT R87, RZ, 0x7610, R87 ;  /* 0x00007610ff577816 */ /* 0x002fe20000000057 */
[----:B------:R0:W-:Y:S04]  /*12ed0*/  STS.U8 [R105+UR13+0xb180], R88 ;  /* 0x00b1805869007988 */ /* 0x0001e8000800000d */
[----:B------:R1:W-:Y:S01]  /*12ee0*/  STS.U8 [R105+UR13+0xb580], R123 ;  /* 0x00b5807b69007988 */ /* 0x0003e2000800000d */
[----:B0-----:R-:W-:Y:S02]  /*12ef0*/  PRMT R88, RZ, 0x7610, R88 ;  /* 0x00007610ff587816 */ /* 0x001fe40000000058 */
[----:B-1----:R-:W-:Y:S01]  /*12f00*/  PRMT R123, RZ, 0x7610, R123 ;  /* 0x00007610ff7b7816 */ /* 0x002fe2000000007b */
[----:B------:R-:W-:Y:S01]  /*12f10*/  STL [R1+0x318], R99 ;  /* 0x0003186301007387 */ /* 0x000fe20000100800 */
[----:B--2---:R-:W-:Y:S01]  /*12f20*/  IMAD.X R127, R114, 0x1, R127, P3 ;  /* 0x00000001727f7824 */ /* 0x004fe200018e067f */
[----:B------:R-:W-:-:S04]  /*12f30*/  IADD3 R205, P3, PT, R113, R205, RZ ;  /* 0x000000cd71cd7210 */ /* 0x000fc80007f7e0ff */
[----:B------:R0:W2:Y:S01]  /*12f40*/  @!P2 LDG.E.U8 R169, desc[UR26][R126.64] ;  /* 0x0000001a7ea9a981 */ /* 0x0000a2000c1e1100 */
[C---:B------:R-:W-:Y:S01]  /*12f50*/  IMAD.X R204, R114.reuse, 0x1, R204, P3 ;  /* 0x0000000172cc7824 */ /* 0x040fe200018e06cc */
[C---:B------:R-:W-:Y:S01]  /*12f60*/  IADD3 R213, P3, PT, R113.reuse, R213, RZ ;  /* 0x000000d571d57210 */ /* 0x040fe20007f7e0ff */
[----:B------:R-:W-:Y:S02]  /*12f70*/  @!P2 IMAD.MOV.U32 R84, RZ, RZ, R205 ;  /* 0x000000ffff54a224 */ /* 0x000fe400078e00cd */
[----:B------:R-:W-:Y:S02]  /*12f80*/  @!P2 IMAD.MOV.U32 R85, RZ, RZ, R204 ;  /* 0x000000ffff55a224 */ /* 0x000fe400078e00cc */
[----:B------:R-:W-:Y:S01]  /*12f90*/  IMAD.X R212, R114, 0x1, R212, P3 ;  /* 0x0000000172d47824 */ /* 0x000fe200018e06d4 */
[----:B0-----:R-:W-:Y:S02]  /*12fa0*/  PRMT R126, RZ, 0x7610, R126 ;  /* 0x00007610ff7e7816 */ /* 0x001fe4000000007e */
[----:B------:R-:W-:-:S04]  /*12fb0*/  IADD3 R221, P3, PT, R113, R221, RZ ;  /* 0x000000dd71dd7210 */ /* 0x000fc80007f7e0ff */
[----:B------:R0:W2:Y:S01]  /*12fc0*/  @!P2 LDG.E.U8 R126, desc[UR26][R84.64] ;  /* 0x0000001a547ea981 */ /* 0x0000a2000c1e1100 */
[C---:B------:R-:W-:Y:S01]  /*12fd0*/  IMAD.X R220, R114.reuse, 0x1, R220, P3 ;  /* 0x0000000172dc7824 */ /* 0x040fe200018e06dc */
        /* <DEDUP_REMOVED lines=14> */
[----:B------:R0:W2:Y:S04]  /*130c0*/  @!P2 LDG.E.U8 R88, desc[UR26][R84.64] ;  /* 0x0000001a5458a981 */ /* 0x0000a8000c1e1100 */
[----:B------:R1:W-:Y:S01]  /*130d0*/  STL [R1+0x314], R127 ;  /* 0x0003147f01007387 */ /* 0x0003e20000100800 */
[----:B0-----:R-:W-:Y:S02]  /*130e0*/  @!P2 IMAD.MOV.U32 R84, RZ, RZ, R237 ;  /* 0x000000ffff54a224 */ /* 0x001fe400078e00ed */
[----:B------:R-:W-:Y:S01]  /*130f0*/  @!P2 IMAD.MOV.U32 R85, RZ, RZ, R236 ;  /* 0x000000ffff55a224 */ /* 0x000fe200078e00ec */
[----:B-1----:R-:W-:-:S04]  /*13100*/  PRMT R127, RZ, 0x7610, R127 ;  /* 0x00007610ff7f7816 */ /* 0x002fc8000000007f */
[----:B------:R0:W2:Y:S02]  /*13110*/  @!P2 LDG.E.U8 R123, desc[UR26][R84.64] ;  /* 0x0000001a547ba981 */ /* 0x0000a4000c1e1100 */
[----:B0-----:R-:W-:Y:S02]  /*13120*/  @!P2 IMAD.MOV.U32 R84, RZ, RZ, R245 ;  /* 0x000000ffff54a224 */ /* 0x001fe400078e00f5 */
[----:B------:R-:W-:-:S05]  /*13130*/  @!P2 IMAD.MOV.U32 R85, RZ, RZ, R244 ;  /* 0x000000ffff55a224 */ /* 0x000fca00078e00f4 */
[----:B------:R0:W2:Y:S04]  /*13140*/  @!P2 LDG.E.U8 R127, desc[UR26][R84.64] ;  /* 0x0000001a547fa981 */ /* 0x0000a8000c1e1100 */
[----:B------:R-:W0:Y:S04]  /*13150*/  LDL.LU R85, [R1] ;  /* 0x0000000001557983 */ /* 0x000e280000300800 */
[----:B------:R1:W-:Y:S02]  /*13160*/  STS.U8 [R105+UR13+0xb980], R139 ;  /* 0x00b9808b69007988 */ /* 0x0003e4000800000d */
[----:B-1----:R-:W-:-:S02]  /*13170*/  PRMT R139, RZ, 0x7610, R139 ;  /* 0x00007610ff8b7816 */ /* 0x002fc4000000008b */
[----:B0-----:R-:W-:-:S05]  /*13180*/  IADD3 R85, P3, PT, R113, R85, RZ ;  /* 0x0000005571557210 */ /* 0x001fca0007f7e0ff */
[----:B------:R-:W-:Y:S01]  /*13190*/  IMAD.X R252, R114, 0x1, R252, P3 ;  /* 0x0000000172fc7824 */ /* 0x000fe200018e06fc */
[----:B------:R0:W-:Y:S01]  /*131a0*/  STL [R1], R85 ;  /* 0x0000005501007387 */ /* 0x0001e20000100800 */
[----:B------:R-:W-:Y:S02]  /*131b0*/  @!P2 IMAD.MOV.U32 R84, RZ, RZ, R85 ;  /* 0x000000ffff54a224 */ /* 0x000fe400078e0055 */
[----:B0-----:R-:W-:-:S05]  /*131c0*/  @!P2 IMAD.MOV.U32 R85, RZ, RZ, R252 ;  /* 0x000000ffff55a224 */ /* 0x001fca00078e00fc */
[----:B------:R0:W2:Y:S04]  /*131d0*/  @!P2 LDG.E.U8 R139, desc[UR26][R84.64] ;  /* 0x0000001a548ba981 */ /* 0x0000a8000c1e1100 */
[----:B------:R-:W2:Y:S04]  /*131e0*/  LDL.LU R84, [R1+0x1c] ;  /* 0x00001c0001547983 */ /* 0x000ea80000300800 */
[----:B------:R-:W0:Y:S01]  /*131f0*/  LDL.LU R85, [R1+0x20] ;  /* 0x0000200001557983 */ /* 0x000e220000300800 */
[----:B------:R-:W1:Y:S03]  /*13200*/  S2R R99, SR_TID.X ;  /* 0x0000000000637919 */ /* 0x000e660000002100 */
[----:B------:R-:W-:Y:S01]  /*13210*/  STS.U8 [R105+UR13+0xbd80], R145 ;  /* 0x00bd809169007988 */ /* 0x000fe2000800000d */
        /* <DEDUP_REMOVED lines=86> */
[----:B------:R-:W-:Y:S02]  /*13780*/  PRMT R145, RZ, 0x7610, R145 ;  /* 0x00007610ff917816 */ /* 0x000fe40000000091 */
        /* <DEDUP_REMOVED lines=11> */
[----:B-1----:R-:W1:Y:S02]  /*13840*/  S2R R99, SR_TID.X ;  /* 0x0000000000637919 */ /* 0x002e640000002100 */
        /* <DEDUP_REMOVED lines=200> */
[----:B------:R1:W-:Y:S04]  /*144d0*/  STS.U8 [R99+UR13+0xa380], R107 ;  /* 0x00a3806b63007988 */ /* 0x0003e8000800000d */
[----:B------:R3:W-:Y:S01]  /*144e0*/  STS.U8 [R99+UR13+0xa780], R108 ;  /* 0x00a7806c63007988 */ /* 0x0007e2000800000d */
[----:B-1----:R-:W-:Y:S02]  /*144f0*/  PRMT R107, RZ, 0x7610, R107 ;  /* 0x00007610ff6b7816 */ /* 0x002fe4000000006b */
[----:B---3--:R-:W-:Y:S01]  /*14500*/  PRMT R108, RZ, 0x7610, R108 ;  /* 0x00007610ff6c7816 */ /* 0x008fe2000000006c */
[----:B------:R1:W-:Y:S04]  /*14510*/  STS.U8 [R99+UR13+0xab80], R109 ;  /* 0x00ab806d63007988 */ /* 0x0003e8000800000d */
[----:B------:R3:W-:Y:S01]  /*14520*/  STS.U8 [R99+UR13+0xaf80], R110 ;  /* 0x00af806e63007988 */ /* 0x0007e2000800000d */
[----:B-1----:R-:W-:-:S02]  /*14530*/  PRMT R109, RZ, 0x7610, R109 ;  /* 0x00007610ff6d7816 */ /* 0x002fc4000000006d */
[----:B---3--:R-:W-:Y:S01]  /*14540*/  PRMT R110, RZ, 0x7610, R110 ;  /* 0x00007610ff6e7816 */ /* 0x008fe2000000006e */
[----:B------:R1:W-:Y:S04]  /*14550*/  STS.U8 [R99+UR13+0xb380], R121 ;  /* 0x00b3807963007988 */ /* 0x0003e8000800000d */
[----:B------:R3:W-:Y:S01]  /*14560*/  STS.U8 [R99+UR13+0xb780], R132 ;  /* 0x00b7808463007988 */ /* 0x0007e2000800000d */
[----:B-1----:R-:W-:Y:S02]  /*14570*/  PRMT R121, RZ, 0x7610, R121 ;  /* 0x00007610ff797816 */ /* 0x002fe40000000079 */
[----:B---3--:R-:W-:Y:S01]  /*14580*/  PRMT R132, RZ, 0x7610, R132 ;  /* 0x00007610ff847816 */ /* 0x008fe20000000084 */
[----:B------:R1:W-:Y:S02]  /*14590*/  STS.U8 [R99+UR13+0xbb80], R143 ;  /* 0x00bb808f63007988 */ /* 0x0003e4000800000d */
[----:B-1----:R-:W-:-:S02]  /*145a0*/  PRMT R143, RZ, 0x7610, R143 ;  /* 0x00007610ff8f7816 */ /* 0x002fc4000000008f */
[----:B0-----:R-:W-:-:S05]  /*145b0*/  IADD3 R85, P3, PT, R113, R85, RZ ;  /* 0x0000005571557210 */ /* 0x001fca0007f7e0ff */
[----:B--2---:R-:W-:Y:S01]  /*145c0*/  IMAD.X R84, R114, 0x1, R84, P3 ;  /* 0x0000000172547824 */ /* 0x004fe200018e0654 */
[----:B------:R0:W-:Y:S01]  /*145d0*/  STL [R1+0x320], R85 ;  /* 0x0003205501007387 */ /* 0x0001e20000100800 */
[----:B------:R-:W-:-:S03]  /*145e0*/  IADD3 R207, P3, PT, R113, R207, RZ ;  /* 0x000000cf71cf7210 */ /* 0x000fc60007f7e0ff */
[----:B------:R1:W-:Y:S01]  /*145f0*/  STL [R1+0x31c], R84 ;  /* 0x00031c5401007387 */ /* 0x0003e20000100800 */
[----:B0-----:R-:W-:-:S04]  /*14600*/  @!P2 LOP3.LUT R85, R85, R84, RZ, 0x3c, !PT ;  /* 0x000000545555a212 */ /* 0x001fc800078e3cff */
[----:B-1----:R-:W-:Y:S01]  /*14610*/  @!P2 LOP3.LUT R84, R85, R84, RZ, 0x3c, !PT ;  /* 0x000000545554a212 */ /* 0x002fe200078e3cff */
[----:B------:R-:W-:-:S03]  /*14620*/  IMAD.X R206, R114, 0x1, R206, P3 ;  /* 0x0000000172ce7824 */ /* 0x000fc600018e06ce */
[----:B------:R-:W-:Y:S02]  /*14630*/  @!P2 LOP3.LUT R85, R85, R84, RZ, 0x3c, !PT ;  /* 0x000000545555a212 */ /* 0x000fe400078e3cff */
[----:B------:R-:W-:-:S03]  /*14640*/  IADD3 R215, P3, PT, R113, R215, RZ ;  /* 0x000000d771d77210 */ /* 0x000fc60007f7e0ff */
[----:B------:R0:W2:Y:S02]  /*14650*/  @!P2 LDG.E.U8 R107, desc[UR26][R84.64] ;  /* 0x0000001a546ba981 */ /* 0x0000a4000c1e1100 */
[C---:B------:R-:W-:Y:S01]  /*14660*/  IMAD.X R214, R114.reuse, 0x1, R214, P3 ;  /* 0x0000000172d67824 */ /* 0x040fe200018e06d6 */
[----:B------:R-:W-:Y:S01]  /*14670*/  IADD3 R223, P3, PT, R113, R223, RZ ;  /* 0x000000df71df7210 */ /* 0x000fe20007f7e0ff */
[----:B0-----:R-:W-:Y:S02]  /*14680*/  @!P2 IMAD.MOV.U32 R84, RZ, RZ, R207 ;  /* 0x000000ffff54a224 */ /* 0x001fe400078e00cf */
[----:B------:R-:W-:Y:S02]  /*14690*/  @!P2 IMAD.MOV.U32 R85, RZ, RZ, R206 ;  /* 0x000000ffff55a224 */ /* 0x000fe400078e00ce */
[----:B------:R-:W-:-:S03]  /*146a0*/  IMAD.X R222, R114, 0x1, R222, P3 ;  /* 0x0000000172de7824 */ /* 0x000fc600018e06de */
[----:B------:R0:W3:Y:S01]  /*146b0*/  @!P2 LDG.E.U8 R108, desc[UR26][R84.64] ;  /* 0x0000001a546ca981 */ /* 0x0000e2000c1e1100 */
        /* <DEDUP_REMOVED lines=47> */
[----:B-1----:R-:W-:-:S05]  /*149b0*/  LOP3.LUT R99, R99, 0x7f, RZ, 0xc0, !PT ;  /* 0x0000007f63637812 */ /* 0x002fca00078ec0ff */
        /* <DEDUP_REMOVED lines=96> */
[----:B----4-:R1:W-:Y:S02]  /*14fc0*/  STS.U8 [R99+UR13+0x5000], R159 ;  /* 0x0050009f63007988 */ /* 0x0103e4000800000d */
        /* <DEDUP_REMOVED lines=71> */
[----:B------:R-:W-:Y:S04]  /*15440*/  STS.U8 [R99+UR13+0x5c00], R165 ;  /* 0x005c00a563007988 */ /* 0x000fe8000800000d */
        /* <DEDUP_REMOVED lines=108> */
[----:B-----5:R1:W-:Y:S04]  /*15b10*/  STS.U8 [R99+UR13+0x7000], R128 ;  /* 0x0070008063007988 */ /* 0x0203e8000800000d */
[----:B------:R5:W-:Y:S01]  /*15b20*/  STS.U8 [R99+UR13+0x7200], R122 ;  /* 0x0072007a63007988 */ /* 0x000be2000800000d */
[----:B-1----:R-:W-:-:S02]  /*15b30*/  PRMT R128, RZ, 0x7610, R128 ;  /* 0x00007610ff807816 */ /* 0x002fc40000000080 */
[----:B-----5:R-:W-:Y:S01]  /*15b40*/  PRMT R122, RZ, 0x7610, R122 ;  /* 0x00007610ff7a7816 */ /* 0x020fe2000000007a */
[----:B------:R1:W-:Y:S04]  /*15b50*/  STS.U8 [R99+UR13+0x7400], R120 ;  /* 0x0074007863007988 */ /* 0x0003e8000800000d */
[----:B------:R5:W-:Y:S01]  /*15b60*/  STS.U8 [R99+UR13+0x7600], R116 ;  /* 0x0076007463007988 */ /* 0x000be2000800000d */
[----:B-1----:R-:W-:Y:S02]  /*15b70*/  PRMT R120, RZ, 0x7610, R120 ;  /* 0x00007610ff787816 */ /* 0x002fe40000000078 */
[----:B-----5:R-:W-:Y:S01]  /*15b80*/  PRMT R116, RZ, 0x7610, R116 ;  /* 0x00007610ff747816 */ /* 0x020fe20000000074 */
[----:B------:R1:W-:Y:S04]  /*15b90*/  STS.U8 [R99+UR13+0x7800], R125 ;  /* 0x0078007d63007988 */ /* 0x0003e8000800000d */
[----:B------:R5:W-:Y:S01]  /*15ba0*/  STS.U8 [R99+UR13+0x7a00], R144 ;  /* 0x007a009063007988 */ /* 0x000be2000800000d */
[----:B-1----:R-:W-:-:S02]  /*15bb0*/  PRMT R125, RZ, 0x7610, R125 ;  /* 0x00007610ff7d7816 */ /* 0x002fc4000000007d */
[----:B-----5:R-:W-:Y:S02]  /*15bc0*/  PRMT R144, RZ, 0x7610, R144 ;  /* 0x00007610ff907816 */ /* 0x020fe40000000090 */
[----:B------:R-:W-:Y:S02]  /*15bd0*/  PRMT R167, RZ, 0x7610, R167 ;  /* 0x00007610ffa77816 */ /* 0x000fe400000000a7 */
        /* <DEDUP_REMOVED lines=16> */
[----:B------:R0:W5:Y:S01]  /*15ce0*/  @!P2 LDG.E.U8 R122, desc[UR26][R84.64] ;  /* 0x0000001a547aa981 */ /* 0x000162000c1e1100 */
        /* <DEDUP_REMOVED lines=22> */
[----:B------:R-:W0:Y:S04]  /*15e50*/  LDL.LU R85, [R1+0x10] ;  /* 0x0000100001557983 */ /* 0x000e280000300800 */
[----:B------:R1:W-:Y:S04]  /*15e60*/  STS.U8 [R99+UR13+0x7c00], R168 ;  /* 0x007c00a863007988 */ /* 0x0003e8000800000d */
[----:B------:R0:W-:Y:S01]  /*15e70*/  STS.U8 [R99+UR13+0x7e00], R169 ;  /* 0x007e00a963007988 */ /* 0x0001e2000800000d */
[----:B-1----:R-:W-:-:S02]  /*15e80*/  PRMT R168, RZ, 0x7610, R168 ;  /* 0x00007610ffa87816 */ /* 0x002fc400000000a8 */
[----:B0-----:R-:W-:-:S05]  /*15e90*/  IADD3 R85, P3, PT, R113, R85, RZ ;  /* 0x0000005571557210 */ /* 0x001fca0007f7e0ff */
[----:B--2---:R-:W-:Y:S01]  /*15ea0*/  IMAD.X R84, R114, 0x1, R84, P3 ;  /* 0x0000000172547824 */ /* 0x004fe200018e0654 */
[----:B------:R0:W-:Y:S04]  /*15eb0*/  STL [R1+0x10], R85 ;  /* 0x0000105501007387 */ /* 0x0001e80000100800 */
[----:B------:R1:W-:Y:S04]  /*15ec0*/  STL [R1+0xc], R84 ;  /* 0x00000c5401007387 */ /* 0x0003e80000100800 */
[----:B------:R-:W2:Y:S01]  /*15ed0*/  LDL.LU R169, [R1+0x90] ;  /* 0x0000900001a97983 */ /* 0x000ea20000300800 */
        /* <DEDUP_REMOVED lines=276> */
[----:B0-----:R-:W-:Y:S01]  /*17020*/  @!P2 IMAD.MOV.U32 R84, RZ, RZ, R169 ;  /* 0x000000ffff54a224 */ /* 0x001fe200078e00a9 */
[----:B-1----:R-:W-:Y:S01]  /*17030*/  PRMT R100, RZ, 0x7610, R100 ;  /* 0x00007610ff647816 */ /* 0x002fe20000000064 */
[----:B--2---:R-:W-:-:S05]  /*17040*/  IMAD.X R85, R114, 0x1, R85, P3 ;  /* 0x0000000172557824 */ /* 0x004fca00018e0655 */
[----:B------:R-:W2:Y:S04]  /*17050*/  @!P2 LDG.E.U8 R100, desc[UR26][R84.64] ;  /* 0x0000001a5464a981 */ /* 0x000ea8000c1e1100 */
[----:B------:R0:W-:Y:S04]  /*17060*/  STS.U8 [R99+UR13+0x7080], R102 ;  /* 0x0070806663007988 */ /* 0x0001e8000800000d */
[----:B------:R0:W-:Y:S04]  /*17070*/  STS.U8 [R99+UR13+0x7280], R103 ;  /* 0x0072806763007988 */ /* 0x0001e8000800000d */
[----:B------:R0:W-:Y:S04]  /*17080*/  STS.U8 [R99+UR13+0x7480], R104 ;  /* 0x0074806863007988 */ /* 0x0001e8000800000d */
[----:B------:R0:W-:Y:S04]  /*17090*/  STS.U8 [R99+UR13+0x7680], R119 ;  /* 0x0076807763007988 */ /* 0x0001e8000800000d */
[----:B------:R0:W-:Y:S04]  /*170a0*/  STS.U8 [R99+UR13+0x7880], R130 ;  /* 0x0078808263007988 */ /* 0x0001e8000800000d */
[----:B------:R0:W-:Y:S04]  /*170b0*/  STS.U8 [R99+UR13+0x7a80], R142 ;  /* 0x007a808e63007988 */ /* 0x0001e8000800000d */
[----:B------:R0:W-:Y:S04]  /*170c0*/  STS.U8 [R99+UR13+0x7c80], R147 ;  /* 0x007c809363007988 */ /* 0x0001e8000800000d */
[----:B------:R0:W-:Y:S04]  /*170d0*/  STS.U8 [R99+UR13+0x7e80], R107 ;  /* 0x007e806b63007988 */ /* 0x0001e8000800000d */
[----:B---3--:R0:W-:Y:S04]  /*170e0*/  STS.U8 [R101+UR13+0x4100], R108 ;  /* 0x0041006c65007988 */ /* 0x0081e8000800000d */
        /* <DEDUP_REMOVED lines=16> */
[----:B----4-:R0:W-:Y:S04]  /*171f0*/  STS.U8 [R101+UR13+0x6300], R160 ;  /* 0x006300a065007988 */ /* 0x0101e8000800000d */
        /* <DEDUP_REMOVED lines=15> */
[----:B-----5:R0:W-:Y:S04]  /*172f0*/  STS.U8 [R105+UR13+0x4180], R122 ;  /* 0x0041807a69007988 */ /* 0x0201e8000800000d */
        /* <DEDUP_REMOVED lines=29> */
[----:B------:R0:W-:Y:S04]  /*174d0*/  STL [R1+0x12c], R169 ;  /* 0x00012ca901007387 */ /* 0x0001e80000100800 */
[----:B------:R0:W-:Y:S04]  /*174e0*/  STL [R1+0x128], R85 ;  /* 0x0001285501007387 */ /* 0x0001e80000100800 */
[----:B--2---:R0:W-:Y:S01]  /*174f0*/  STS.U8 [R105+UR13+0x7d80], R100 ;  /* 0x007d806469007988 */ /* 0x0041e2000800000d */
[----:B------:R1:W-:Y:S06]  /*17500*/  MEMBAR.ALL.CTA ;  /* 0x0000000000007992 */ /* 0x0003ec0000008000 */
[----:B-1----:R-:W1:Y:S01]  /*17510*/  FENCE.VIEW.ASYNC.S ;  /* 0x00000000000073c6 */ /* 0x002e620000000000 */
[----:B------:R-:W-:Y:S01]  /*17520*/  ULEA UR10, UR15, UR13, 0x3 ;  /* 0x0000000d0f0a7291 */ /* 0x000fe2000f8e18ff */
[----:B------:R-:W-:-:S03]  /*17530*/  UMOV UR4, UR5 ;  /* 0x0000000500047c82 */ /* 0x000fc60008000000 */
[----:B------:R-:W-:Y:S01]  /*17540*/  UIADD3 UR10, UPT, UPT, UR10, 0xc000, URZ ;  /* 0x0000c0000a0a7890 */ /* 0x000fe2000fffe0ff */
[----:B-1----:R-:W-:Y:S06]  /*17550*/  BAR.SYNC.DEFER_BLOCKING 0x0 ;  /* 0x0000000000007b1d */ /* 0x002fec0000010000 */
[----:B0-----:R-:W-:Y:S05]  /*17560*/  @P1 BRA `(.L_x_9) ;  /* 0x0000000000381947 */ /* 0x001fea0003800000 */
[----:B------:R-:W-:Y:S01]  /*17570*/  UMOV UR20, UR6 ;  /* 0x0000000600147c82 */ /* 0x000fe20008000000 */
[----:B------:R-:W-:Y:S01]  /*17580*/  UMOV UR21, 0x40004040 ;  /* 0x4000404000157882 */ /* 0x000fe20000000000 */
[----:B------:R-:W-:Y:S01]  /*17590*/  UMOV UR22, UR8 ;  /* 0x0000000800167c82 */ /* 0x000fe20008000000 */
[----:B------:R-:W-:Y:S01]  /*175a0*/  UMOV UR23, 0x80004020 ;  /* 0x8000402000177882 */ /* 0x000fe20000000000 */
[----:B------:R-:W-:Y:S01]  /*175b0*/  UMOV UR24, 0x0 ;  /* 0x0000000000187882 */ /* 0x000fe20000000000 */
[----:B------:R-:W-:Y:S01]  /*175c0*/  UMOV UR25, 0x8408010 ;  /* 0x0840801000197882 */ /* 0x000fe20000000000 */
[----:B------:R-:W-:Y:S01]  /*175d0*/  UMOV UR11, URZ ;  /* 0x000000ff000b7c82 */ /* 0x000fe20008000000 */
[----:B------:R-:W-:Y:S01]  /*175e0*/  UMOV UR28, 0x0 ;  /* 0x00000000001c7882 */ /* 0x000fe20000000000 */
[----:B------:R-:W-:Y:S01]  /*175f0*/  UMOV UR29, 0x8408010 ;  /* 0x08408010001d7882 */ /* 0x000fe20000000000 */
[----:B------:R0:W-:Y:S01]  /*17600*/  UTCQMMA gdesc[UR20], gdesc[UR22], tmem[UR12], tmem[UR24], idesc[UR25], UPT ;  /* 0x00ff1816140075ea */ /* 0x0001e2000b80030c */
[----:B------:R-:W-:Y:S01]  /*17610*/  UMOV UR5, UR10 ;  /* 0x0000000a00057c82 */ /* 0x000fe20008000000 */
[----:B------:R0:W-:Y:S01]  /*17620*/  UTCQMMA gdesc[UR16], gdesc[UR18], tmem[UR12], tmem[UR28], idesc[UR29], UPT ;  /* 0x00ff1c12100075ea */ /* 0x0001e2000b80030c */
[----:B------:R0:W-:Y:S01]  /*17630*/  UTCBAR [UR5], URZ ;  /* 0x000000ff050073e9 */ /* 0x0001e200080000ff */
[----:B------:R-:W-:-:S02]  /*17640*/  NOP ;  /* 0x0000000000007918 */ /* 0x000fc40000000000 */
.L_x_9:
[----:B------:R-:W2:Y:S04]  /*17650*/  LDL R85, [R1+0x360] ;  /* 0x0003600001557983 */ /* 0x000ea80000100800 */
[----:B------:R-:W2:Y:S01]  /*17660*/  LDL.LU R84, [R1+0x358] ;  /* 0x0003580001547983 */ /* 0x000ea20000300800 */
[----:B------:R-:W-:-:S04]  /*17670*/  UIADD3 UR15, UPT, UPT, UR15, 0x1, URZ ;  /* 0x000000010f0f7890 */ /* 0x000fc8000fffe0ff */
[----:B------:R-:W-:-:S04]  /*17680*/  UISETP.GT.AND UP1, UPT, UR15, 0x1, UPT ;  /* 0x000000010f00788c */ /* 0x000fc8000bf24270 */
[----:B0-----:R-:W-:Y:S02]  /*17690*/  USEL UR5, URZ, 0x1, !UP1 ;  /* 0x00000001ff057887 */ /* 0x001fe4000c800000 */
[----:B------:R-:W-:Y:S02]  /*176a0*/  USEL UR15, UR15, URZ, !UP1 ;  /* 0x000000ff0f0f7287 */ /* 0x000fe4000c800000 */
[----:B------:R-:W-:Y:S01]  /*176b0*/  ULOP3.LUT UR5, UR4, UR5, URZ, 0x3c, !UPT ;  /* 0x0000000504057292 */ /* 0x000fe2000f8e3cff */
[----:B--2---:R-:W-:Y:S02]  /*176c0*/  ISETP.NE.U32.AND P2, PT, R84, R85, PT ;  /* 0x000000555400720c */ /* 0x004fe40003f45070 */
[----:B------:R-:W2:Y:S01]  /*176d0*/  LDL.LU R85, [R1+0x35c] ;  /* 0x00035c0001557983 */ /* 0x000ea20000300800 */
[----:B------:R-:W-:-:S03]  /*176e0*/  IMAD.U32 R84, RZ, RZ, UR4 ;  /* 0x00000004ff547e24 */ /* 0x000fc6000f8e00ff */
[----:B--2---:R2:W-:Y:S07]  /*176f0*/  STL [R1+0x358], R85 ;  /* 0x0003585501007387 */ /* 0x0045ee0000100800 */
[----:B------:R-:W-:Y:S05]  /*17700*/  @P2 BRA `(.L_x_10) ;  /* 0xffffff8400682947 */ /* 0x000fea000383ffff */
.L_x_7:
[----:B0-2---:R-:W2:Y:S01]  /*17710*/  LDL.LU R85, [R1+0x364] ;  /* 0x0003640001557983 */ /* 0x005ea20000300800 */
[----:B------:R-:W0:Y:S01]  /*17720*/  LDCU UR5, c[0x0][0x3b8] ;  /* 0x00007700ff0577ac */ /* 0x000e220008000800 */
[----:B------:R-:W1:Y:S01]  /*17730*/  LDC R86, c[0x0][0x3a0] ;  /* 0x0000e800ff567b82 */ /* 0x000e620000000800 */
[C---:B------:R-:W-:Y:S01]  /*17740*/  VIADD R2, R0.reuse, 0x1 ;  /* 0x0000000100027836 */ /* 0x040fe20000000000 */
[----:B------:R-:W2:Y:S01]  /*17750*/  LDCU.128 UR16, c[0x0][0x390] ;  /* 0x00007200ff1077ac */ /* 0x000ea20008000c00 */
[C---:B-----5:R-:W-:Y:S02]  /*17760*/  VIADD R10, R0.reuse, 0x2 ;  /* 0x00000002000a7836 */ /* 0x060fe40000000000 */
[C---:B------:R-:W-:Y:S01]  /*17770*/  VIADD R9, R0.reuse, 0x3 ;  /* 0x0000000300097836 */ /* 0x040fe20000000000 */
[----:B------:R-:W3:Y:S01]  /*17780*/  LDCU UR7, c[0x0][0x39c] ;  /* 0x00007380ff0777ac */ /* 0x000ee20008000800 */
[----:B------:R-:W4:Y:S01]  /*17790*/  LDCU UR6, c[0x0][0x3b4] ;  /* 0x00007680ff0677ac */ /* 0x000f220008000800 */
[----:B------:R-:W1:Y:S01]  /*177a0*/  LDCU UR8, c[0x0][0x39c] ;  /* 0x00007380ff0877ac */ /* 0x000e620008000800 */
[----:B0-----:R-:W-:Y:S01]  /*177b0*/  IMAD R4, R0, UR5, RZ ;  /* 0x0000000500047c24 */ /* 0x001fe2000f8e02ff */
[----:B------:R-:W0:Y:S03]  /*177c0*/  LDCU UR9, c[0x0][0x39c] ;  /* 0x00007380ff0977ac */ /* 0x000e260008000800 */
[----:B------:R-:W-:-:S02]  /*177d0*/  VIADD R5, R4, UR5 ;  /* 0x0000000504057c36 */ /* 0x000fc40008000000 */
[----:B-1----:R-:W-:Y:S02]  /*177e0*/  VIADD R86, R86, 0x3f ;  /* 0x0000003f56567836 */ /* 0x002fe40000000000 */
[----:B------:R-:W-:-:S03]  /*177f0*/  VIADD R6, R5, UR5 ;  /* 0x0000000505067c36 */ /* 0x000fc60008000000 */
[----:B------:R-:W-:Y:S01]  /*17800*/  ISETP.GE.AND P4, PT, R86, 0x40, PT ;  /* 0x000000405600780c */ /* 0x000fe20003f86270 */
[----:B------:R-:W-:-:S04]  /*17810*/  VIADD R7, R6, UR5 ;  /* 0x0000000506077c36 */ /* 0x000fc80008000000 */
        /* <DEDUP_REMOVED lines=11> */
[----:B------:R-:W-:Y:S01]  /*178d0*/  VIADD R78, R77, UR5 ;  /* 0x000000054d4e7c36 */ /* 0x000fe20008000000 */
[----:B--2---:R-:W-:-:S04]  /*178e0*/  ISETP.GE.AND P1, PT, R85, UR18, PT ;  /* 0x0000001255007c0c */ /* 0x004fc8000bf26270 */
[----:B---3--:R-:W-:Y:S01]  /*178f0*/  ISETP.LT.AND P6, PT, R2, UR7, !P1 ;  /* 0x0000000702007c0c */ /* 0x008fe2000cfc1270 */
[----:B----4-:R-:W-:Y:S01]  /*17900*/  IMAD R2, R85, UR6, RZ ;  /* 0x0000000655027c24 */ /* 0x010fe2000f8e02ff */
[----:B------:R-:W1:Y:S01]  /*17910*/  LDCU UR6, c[0x0][0x39c] ;  /* 0x00007380ff0677ac */ /* 0x000e620008000800 */
[----:B------:R-:W-:Y:S02]  /*17920*/  ISETP.LT.AND P3, PT, R10, UR8, !P1 ;  /* 0x000000080a007c0c */ /* 0x000fe4000cf61270 */
[----:B0-----:R-:W-:Y:S01]  /*17930*/  ISETP.LT.AND P5, PT, R9, UR9, !P1 ;  /* 0x0000000909007c0c */ /* 0x001fe2000cfa1270 */
[----:B------:R-:W-:Y:S01]  /*17940*/  VIADD R9, R0, 0x4 ;  /* 0x0000000400097836 */ /* 0x000fe20000000000 */
[----:B------:R-:W-:-:S04]  /*17950*/  IADD3 R3, P2, PT, R2, UR16, RZ ;  /* 0x0000001002037c10 */ /* 0x000fc8000ff5e0ff */
[----:B------:R-:W-:Y:S02]  /*17960*/  LEA.HI.X.SX32 R2, R2, UR17, 0x1, P2 ;  /* 0x0000001102027c11 */ /* 0x000fe400090f0eff */
[----:B------:R-:W-:Y:S01]  /*17970*/  IADD3 R246, P2, PT, R4, R3, RZ ;  /* 0x0000000304f67210 */ /* 0x000fe20007f5e0ff */
[----:B------:R-:W-:-:S12]  /*17980*/  @!P4 BRA `(.L_x_11) ;  /* 0x000000000010c947 */ /* 0x000fd80003800000 */
[----:B------:R-:W-:-:S06]  /*17990*/  USHF.L.U32 UR4, UR4, 0x1f, URZ ;  /* 0x0000001f04047899 */ /* 0x000fcc00080006ff */
[----:B------:R-:W-:-:S04]  /*179a0*/  IMAD.U32 R10, RZ, RZ, UR4 ;  /* 0x00000004ff0a7e24 */ /* 0x000fc8000f8e00ff */
[----:B------:R-:W0:Y:S02]  /*179b0*/  SYNCS.PHASECHK.TRANS64.TRYWAIT P4, [UR10], R10 ;  /* 0x0000000aff0075a7 */ /* 0x000e24000808110a */
[----:B0-----:R-:W-:Y:S05]  /*179c0*/  @!P4 BRA `(.L_x_12) ;  /* 0x000000940034c947 */ /* 0x001fea0003800000 */
.L_x_11:
[----:B------:R-:W-:Y:S01]  /*179d0*/  BAR.SYNC.DEFER_BLOCKING 0x0 ;  /* 0x0000000000007b1d */ /* 0x000fe20000010000 */
[CC--:B------:R-:W-:Y:S01]  /*179e0*/  IADD3 R88, P4, PT, R5.reuse, R3.reuse, RZ ;  /* 0x0000000305587210 */ /* 0x0c0fe20007f9e0ff */
[----:B------:R-:W-:Y:S01]  /*179f0*/  VIADD R79, R78, UR5 ;  /* 0x000000054e4f7c36 */ /* 0x000fe20008000000 */
[-C--:B------:R-:W-:Y:S01]  /*17a00*/  LEA.HI.X.SX32 R247, R4, R2.reuse, 0x1, P2 ;  /* 0x0000000204f77211 */ /* 0x080fe200010f0eff */
[----:B------:R-:W-:Y:S01]  /*17a10*/  VIADD R86, R0, 0x5 ;  /* 0x0000000500567836 */ /* 0x000fe20000000000 */
[-C--:B------:R-:W-:Y:S01]  /*17a20*/  LEA.HI.X.SX32 R89, R5, R2.reuse, 0x1, P4 ;  /* 0x0000000205597211 */ /* 0x080fe200020f0eff */
[----:B------:R-:W-:Y:S01]  /*17a30*/  VIADD R80, R79, UR5 ;  /* 0x000000054f507c36 */ /* 0x000fe20008000000 */
[-C--:B------:R-:W-:Y:S01]  /*17a40*/  IADD3 R10, P4, PT, R6, R3.reuse, RZ ;  /* 0x00000003060a7210 */ /* 0x080fe20007f9e0ff */
[----:B------:R-:W0:Y:S01]  /*17a50*/  LDCU UR4, c[0x0][0x39c] ;  /* 0x00007380ff0477ac */ /* 0x000e220008000800 */
[----:B-1----:R-:W-:Y:S01]  /*17a60*/  ISETP.LT.AND P2, PT, R9, UR6, !P1 ;  /* 0x0000000609007c0c */ /* 0x002fe2000cf41270 */
[----:B------:R-:W-:Y:S01]  /*17a70*/  VIADD R81, R80, UR5 ;  /* 0x0000000550517c36 */ /* 0x000fe20008000000 */
[-C--:B------:R-:W-:Y:S01]  /*17a80*/  LEA.HI.X.SX32 R11, R6, R2.reuse, 0x1, P4 ;  /* 0x00000002060b7211 */ /* 0x080fe200020f0eff */
[----:B------:R-:W1:Y:S01]  /*17a90*/  LDCU UR6, c[0x0][0x39c] ;  /* 0x00007380ff0677ac */ /* 0x000e620008000800 */
[CC--:B------:R-:W-:Y:S01]  /*17aa0*/  IADD3 R4, P4, PT, R8.reuse, R3.reuse, RZ ;  /* 0x0000000308047210 */ /* 0x0c0fe20007f9e0ff */
[----:B------:R-:W-:Y:S01]  /*17ab0*/  VIADD R82, R81, UR5 ;  /* 0x0000000551527c36 */ /* 0x000fe20008000000 */
[----:B------:R-:W-:Y:S01]  /*17ac0*/  P2R R87, PR, RZ, 0x20 ;  /* 0x00000020ff577803 */ /* 0x000fe20000000000 */
[----:B------:R2:W-:Y:S01]  /*17ad0*/  STL.64 [R1+0x100], R10 ;  /* 0x0001000a01007387 */ /* 0x0005e20000100a00 */
[-C--:B------:R-:W-:Y:S01]  /*17ae0*/  LEA.HI.X.SX32 R5, R8, R2.reuse, 0x1, P4 ;  /* 0x0000000208057211 */ /* 0x080fe200020f0eff */
[----:B------:R-:W-:Y:S01]  /*17af0*/  VIADD R83, R82, UR5 ;  /* 0x0000000552537c36 */ /* 0x000fe20008000000 */
[C---:B------:R-:W-:Y:S01]  /*17b00*/  IADD3 R92, P4, PT, R68.reuse, R3, RZ ;  /* 0x00000003445c7210 */ /* 0x040fe20007f9e0ff */
[----:B------:R-:W3:Y:S02]  /*17b10*/  LDCU UR7, c[0x0][0x39c] ;  /* 0x00007380ff0777ac */ /* 0x000ee40008000800 */
[----:B------:R-:W-:Y:S01]  /*17b20*/  VIADD R84, R83, UR5 ;  /* 0x0000000553547c36 */ /* 0x000fe20008000000 */
[----:B------:R-:W-:Y:S01]  /*17b30*/  LEA.HI.X.SX32 R93, R68, R2, 0x1, P4 ;  /* 0x00000002445d7211 */ /* 0x000fe200020f0eff */
[----:B------:R-:W4:Y:S02]  /*17b40*/  @!P0 SYNCS.CCTL.IV [UR13+0xc000] ;  /* 0x00c00000ff0089b1 */ /* 0x000f24000800000d */
[----:B----4-:R-:W-:Y:S01]  /*17b50*/  BAR.SYNC.DEFER_BLOCKING 0x0 ;  /* 0x0000000000007b1d */ /* 0x010fe20000010000 */
[----:B------:R-:W-:-:S04]  /*17b60*/  VIADD R85, R84, UR5 ;  /* 0x0000000554557c36 */ /* 0x000fc80008000000 */
[----:B------:R-:W-:Y:S01]  /*17b70*/  VIADD R68, R85, UR5 ;  /* 0x0000000555447c36 */ /* 0x000fe20008000000 */
[----:B------:R-:W4:Y:S01]  /*17b80*/  LDCU UR8, c[0x0][0x39c] ;  /* 0x00007380ff0877ac */ /* 0x000f220008000800 */
[----:B------:R-:W5:Y:S01]  /*17b90*/  @!P0 SYNCS.CCTL.IV [UR13+0xc008] ;  /* 0x00c00800ff0089b1 */ /* 0x000f62000800000d */
[----:B--2---:R-:W-:-:S04]  /*17ba0*/  IADD3 R10, P0, PT, R7, R3, RZ ;  /* 0x00000003070a7210 */ /* 0x004fc80007f1e0ff */
[----:B------:R-:W-:Y:S02]  /*17bb0*/  LEA.HI.X.SX32 R11, R7, R2, 0x1, P0 ;  /* 0x00000002070b7211 */ /* 0x000fe400000f0eff */
[----:B------:R-:W-:-:S03]  /*17bc0*/  IADD3 R90, P0, PT, R69, R3, RZ ;  /* 0x00000003455a7210 */ /* 0x000fc60007f1e0ff */
[----:B------:R-:W-:Y:S01]  /*17bd0*/  STL.64 [R1+0xf8], R10 ;  /* 0x0000f80a01007387 */ /* 0x000fe20000100a00 */
[----:B------:R-:W-:Y:S01]  /*17be0*/  LEA.HI.X.SX32 R91, R69, R2, 0x1, P0 ;  /* 0x00000002455b7211 */ /* 0x000fe200000f0eff */
[----:B------:R-:W-:Y:S02]  /*17bf0*/  VIADD R69, R68, UR5 ;  /* 0x0000000544457c36 */ /* 0x000fe40008000000 */
[----:B------:R2:W-:Y:S04]  /*17c00*/  STL.64 [R1+0xf0], R4 ;  /* 0x0000f00401007387 */ /* 0x0005e80000100a00 */
[----:B------:R0:W-:Y:S04]  /*17c10*/  STL.64 [R1+0xe8], R92 ;  /* 0x0000e85c01007387 */ /* 0x0001e80000100a00 */
[----:B------:R1:W-:Y:S01]  /*17c20*/  STL.64 [R1+0xe0], R90 ;  /* 0x0000e05a01007387 */ /* 0x0003e20000100a00 */
[----:B--2---:R-:W2:Y:S01]  /*17c30*/  LDTM.x64 R4, tmem[UR14] ;  /* 0x0000000e000479ee */ /* 0x004ea20008340000 */
[----:B------:R-:W2:Y:S01]  /*17c40*/  LDTM.x64 R132, tmem[UR14+0x40] ;  /* 0x0000400e008479ee */ /* 0x000ea20008340000 */
[----:B0-----:R-:W-:-:S02]  /*17c50*/  IADD3 R92, P4, PT, R70, R3, RZ ;  /* 0x00000003465c7210 */ /* 0x001fc40007f9e0ff */
[----:B-1----:R-:W-:Y:S02]  /*17c60*/  IADD3 R90, P0, PT, R71, R3, RZ ;  /* 0x00000003475a7210 */ /* 0x002fe40007f1e0ff */
[-C--:B------:R-:W-:Y:S01]  /*17c70*/  LEA.HI.X.SX32 R93, R70, R2.reuse, 0x1, P4 ;  /* 0x00000002465d7211 */ /* 0x080fe200020f0eff */
[----:B------:R-:W-:Y:S01]  /*17c80*/  VIADD R70, R69, UR5 ;  /* 0x0000000545467c36 */ /* 0x000fe20008000000 */
[----:B------:R-:W-:-:S03]  /*17c90*/  LEA.HI.X.SX32 R91, R71, R2, 0x1, P0 ;  /* 0x00000002475b7211 */ /* 0x000fc600000f0eff */
[----:B------:R0:W-:Y:S01]  /*17ca0*/  STL.64 [R1+0xd8], R92 ;  /* 0x0000d85c01007387 */ /* 0x0001e20000100a00 */
[----:B------:R-:W-:-:S03]  /*17cb0*/  VIADD R71, R70, UR5 ;  /* 0x0000000546477c36 */ /* 0x000fc60008000000 */
[----:B------:R1:W-:Y:S01]  /*17cc0*/  STL.64 [R1+0xd0], R90 ;  /* 0x0000d05a01007387 */ /* 0x0003e20000100a00 */
[CC--:B0-----:R-:W-:Y:S02]  /*17cd0*/  IADD3 R92, P4, PT, R72.reuse, R3.reuse, RZ ;  /* 0x00000003485c7210 */ /* 0x0c1fe40007f9e0ff */
        /* <DEDUP_REMOVED lines=16> */
[C---:B-1----:R-:W-:Y:S02]  /*17de0*/  IADD3 R90, P0, PT, R77.reuse, R3, RZ ;  /* 0x000000034d5a7210 */ /* 0x042fe40007f1e0ff */
[-C--:B------:R-:W-:Y:S02]  /*17df0*/  LEA.HI.X.SX32 R93, R76, R2.reuse, 0x1, P4 ;  /* 0x000000024c5d7211 */ /* 0x080fe400020f0eff */
[----:B------:R-:W-:-:S03]  /*17e00*/  LEA.HI.X.SX32 R91, R77, R2, 0x1, P0 ;  /* 0x000000024d5b7211 */ /* 0x000fc600000f0eff */
[----:B------:R0:W-:Y:S04]  /*17e10*/  STL.64 [R1+0xa8], R92 ;  /* 0x0000a85c01007387 */ /* 0x0001e80000100a00 */
[----:B------:R1:W-:Y:S01]  /*17e20*/  STL.64 [R1+0xa0], R90 ;  /* 0x0000a05a01007387 */ /* 0x0003e20000100a00 */
[CC--:B0-----:R-:W-:Y:S02]  /*17e30*/  IADD3 R92, P4, PT, R78.reuse, R3.reuse, RZ ;  /* 0x000000034e5c7210 */ /* 0x0c1fe40007f9e0ff */
[C---:B-1----:R-:W-:Y:S02]  /*17e40*/  IADD3 R90, P0, PT, R79.reuse, R3, RZ ;  /* 0x000000034f5a7210 */ /* 0x042fe40007f1e0ff */
[-C--:B------:R-:W-:Y:S02]  /*17e50*/  LEA.HI.X.SX32 R93, R78, R2.reuse, 0x1, P4 ;  /* 0x000000024e5d7211 */ /* 0x080fe400020f0eff */
[----:B------:R-:W-:-:S02]  /*17e60*/  LEA.HI.X.SX32 R91, R79, R2, 0x1, P0 ;  /* 0x000000024f5b7211 */ /* 0x000fc400000f0eff */
[CC--:B------:R-:W-:Y:S01]  /*17e70*/  IADD3 R76, P4, PT, R80.reuse, R3.reuse, RZ ;  /* 0x00000003504c7210 */ /* 0x0c0fe20007f9e0ff */
[----:B------:R0:W-:Y:S03]  /*17e80*/  STL.64 [R1+0x98], R92 ;  /* 0x0000985c01007387 */ /* 0x0001e60000100a00 */
[----:B------:R-:W-:Y:S01]  /*17e90*/  LEA.HI.X.SX32 R77, R80, R2, 0x1, P4 ;  /* 0x00000002504d7211 */ /* 0x000fe200020f0eff */
[----:B------:R1:W-:Y:S04]  /*17ea0*/  STL.64 [R1+0x90], R90 ;  /* 0x0000905a01007387 */ /* 0x0003e80000100a00 */
[----:B------:R2:W-:Y:S01]  /*17eb0*/  STL.64 [R1+0x88], R76 ;  /* 0x0000884c01007387 */ /* 0x0005e20000100a00 */
[----:B0-----:R-:W-:-:S02]  /*17ec0*/  IADD3 R92, P0, PT, R81, R3, RZ ;  /* 0x00000003515c7210 */ /* 0x001fc40007f1e0ff */
[CC--:B-1----:R-:W-:Y:S02]  /*17ed0*/  IADD3 R90, P4, PT, R82.reuse, R3.reuse, RZ ;  /* 0x00000003525a7210 */ /* 0x0c2fe40007f9e0ff */
[-C--:B------:R-:W-:Y:S02]  /*17ee0*/  LEA.HI.X.SX32 R93, R81, R2.reuse, 0x1, P0 ;  /* 0x00000002515d7211 */ /* 0x080fe400000f0eff */
[-C--:B------:R-:W-:Y:S01]  /*17ef0*/  LEA.HI.X.SX32 R91, R82, R2.reuse, 0x1, P4 ;  /* 0x00000002525b7211 */ /* 0x080fe200020f0eff */
[----:B--2---:R-:W-:Y:S01]  /*17f00*/  VIADD R76, R75, UR5 ;  /* 0x000000054b4c7c36 */ /* 0x004fe20008000000 */
[CC--:B------:R-:W-:Y:S01]  /*17f10*/  IADD3 R78, P0, PT, R83.reuse, R3.reuse, RZ ;  /* 0x00000003534e7210 */ /* 0x0c0fe20007f1e0ff */
[----:B------:R-:W-:Y:S02]  /*17f20*/  STL.64 [R1+0x80], R92 ;  /* 0x0000805c01007387 */ /* 0x000fe40000100a00 */
[----:B------:R-:W-:Y:S01]  /*17f30*/  VIADD R77, R76, UR5 ;  /* 0x000000054c4d7c36 */ /* 0x000fe20008000000 */
[----:B------:R-:W-:Y:S01]  /*17f40*/  LEA.HI.X.SX32 R79, R83, R2, 0x1, P0 ;  /* 0x00000002534f7211 */ /* 0x000fe200000f0eff */
[----:B------:R0:W-:Y:S01]  /*17f50*/  STL.64 [R1+0x78], R90 ;  /* 0x0000785a01007387 */ /* 0x0001e20000100a00 */
[----:B------:R-:W-:-:S03]  /*17f60*/  IADD3 R80, P0, PT, R85, R3, RZ ;  /* 0x0000000355507210 */ /* 0x000fc60007f1e0ff */
[----:B------:R1:W-:Y:S01]  /*17f70*/  STL.64 [R1+0x70], R78 ;  /* 0x0000704e01007387 */ /* 0x0003e20000100a00 */
[----:B------:R-:W-:Y:S02]  /*17f80*/  LEA.HI.X.SX32 R81, R85, R2, 0x1, P0 ;  /* 0x0000000255517211 */ /* 0x000fe400000f0eff */
[----:B0-----:R-:W-:-:S04]  /*17f90*/  IADD3 R90, P4, PT, R84, R3, RZ ;  /* 0x00000003545a7210 */ /* 0x001fc80007f9e0ff */
[----:B------:R-:W-:Y:S01]  /*17fa0*/  LEA.HI.X.SX32 R91, R84, R2, 0x1, P4 ;  /* 0x00000002545b7211 */ /* 0x000fe200020f0eff */
[----:B-1----:R-:W-:Y:S01]  /*17fb0*/  VIADD R78, R77, UR5 ;  /* 0x000000054d4e7c36 */ /* 0x002fe20008000000 */
[----:B------:R-:W-:-:S03]  /*17fc0*/  IADD3 R82, P4, PT, R68, R3, RZ ;  /* 0x0000000344527210 */ /* 0x000fc60007f9e0ff */
[----:B------:R-:W-:Y:S01]  /*17fd0*/  STL.64 [R1+0x68], R90 ;  /* 0x0000685a01007387 */ /* 0x000fe20000100a00 */
[----:B------:R-:W-:Y:S01]  /*17fe0*/  LEA.HI.X.SX32 R83, R68, R2, 0x1, P4 ;  /* 0x0000000244537211 */ /* 0x000fe200020f0eff */
[----:B------:R-:W-:Y:S02]  /*17ff0*/  VIADD R79, R78, UR5 ;  /* 0x000000054e4f7c36 */ /* 0x000fe40008000000 */
[----:B------:R0:W-:Y:S02]  /*18000*/  STL.64 [R1+0x60], R80 ;  /* 0x0000605001007387 */ /* 0x0001e40000100a00 */
[----:B------:R-:W-:Y:S02]  /*18010*/  VIADD R68, R79, UR5 ;  /* 0x000000054f447c36 */ /* 0x000fe40008000000 */
[----:B------:R1:W-:Y:S01]  /*18020*/  STL.64 [R1+0x58], R82 ;  /* 0x0000585201007387 */ /* 0x0003e20000100a00 */
[----:B0-----:R-:W-:-:S04]  /*18030*/  IADD3 R80, P0, PT, R69, R3, RZ ;  /* 0x0000000345507210 */ /* 0x001fc80007f1e0ff */
[----:B------:R-:W-:Y:S01]  /*18040*/  LEA.HI.X.SX32 R81, R69, R2, 0x1, P0 ;  /* 0x0000000245517211 */ /* 0x000fe200000f0eff */
[----:B------:R-:W-:Y:S01]  /*18050*/  VIADD R69, R68, UR5 ;  /* 0x0000000544457c36 */ /* 0x000fe20008000000 */
[----:B-1----:R-:W-:-:S03]  /*18060*/  IADD3 R82, P4, PT, R70, R3, RZ ;  /* 0x0000000346527210 */ /* 0x002fc60007f9e0ff */
[----:B------:R0:W-:Y:S01]  /*18070*/  STL.64 [R1+0x50], R80 ;  /* 0x0000505001007387 */ /* 0x0001e20000100a00 */
[----:B------:R-:W-:Y:S01]  /*18080*/  LEA.HI.X.SX32 R83, R70, R2, 0x1, P4 ;  /* 0x0000000246537211 */ /* 0x000fe200020f0eff */
[----:B------:R-:W-:-:S04]  /*18090*/  VIADD R70, R69, UR5 ;  /* 0x0000000545467c36 */ /* 0x000fc80008000000 */
        /* <DEDUP_REMOVED lines=22> */
[----:B------:R-:W-:-:S05]  /*18200*/  LEA.HI.X.SX32 R83, R76, R2, 0x1, P4 ;  /* 0x000000024c537211 */ /* 0x000fca00020f0eff */
[----:B------:R1:W-:Y:S01]  /*18210*/  STL.64 [R1+0x18], R82 ;  /* 0x0000185201007387 */ /* 0x0003e20000100a00 */
[----:B0-----:R-:W-:-:S04]  /*18220*/  IADD3 R80, P0, PT, R77, R3, RZ ;  /* 0x000000034d507210 */ /* 0x001fc80007f1e0ff */
[----:B------:R-:W-:Y:S02]  /*18230*/  LEA.HI.X.SX32 R81, R77, R2, 0x1, P0 ;  /* 0x000000024d517211 */ /* 0x000fe400000f0eff */
[----:B-1----:R-:W-:-:S03]  /*18240*/  IADD3 R82, P4, PT, R78, R3, RZ ;  /* 0x000000034e527210 */ /* 0x002fc60007f9e0ff */
[----:B------:R0:W-:Y:S01]  /*18250*/  STL.64 [R1+0x10], R80 ;  /* 0x0000105001007387 */ /* 0x0001e20000100a00 */
[----:B------:R-:W-:Y:S02]  /*18260*/  LEA.HI.X.SX32 R83, R78, R2, 0x1, P4 ;  /* 0x000000024e537211 */ /* 0x000fe400020f0eff */
[----:B------:R-:W-:-:S03]  /*18270*/  IADD3 R250, P4, PT, R68, R3, RZ ;  /* 0x0000000344fa7210 */ /* 0x000fc60007f9e0ff */
[----:B------:R-:W-:Y:S01]  /*18280*/  STL.64 [R1+0x8], R82 ;  /* 0x0000085201007387 */ /* 0x000fe20000100a00 */
[-C--:B------:R-:W-:Y:S01]  /*18290*/  LEA.HI.X.SX32 R251, R68, R2.reuse, 0x1, P4 ;  /* 0x0000000244fb7211 */ /* 0x080fe200020f0eff */
[----:B------:R-:W-:Y:S01]  /*182a0*/  VIADD R68, R75, UR5 ;  /* 0x000000054b447c36 */ /* 0x000fe20008000000 */
[CC--:B------:R-:W-:Y:S02]  /*182b0*/  IADD3 R244, P4, PT, R70.reuse, R3.reuse, RZ ;  /* 0x0000000346f47210 */ /* 0x0c0fe40007f9e0ff */
[CC--:B0-----:R-:W-:Y:S02]  /*182c0*/  IADD3 R80, P0, PT, R79.reuse, R3.reuse, RZ ;  /* 0x000000034f507210 */ /* 0x0c1fe40007f1e0ff */
[-C--:B------:R-:W-:Y:S02]  /*182d0*/  LEA.HI.X.SX32 R245, R70, R2.reuse, 0x1, P4 ;  /* 0x0000000246f57211 */ /* 0x080fe400020f0eff */
[----:B------:R-:W-:Y:S02]  /*182e0*/  LEA.HI.X.SX32 R81, R79, R2, 0x1, P0 ;  /* 0x000000024f517211 */ /* 0x000fe400000f0eff */
[----:B------:R-:W-:-:S02]  /*182f0*/  IADD3 R248, P0, PT, R69, R3, RZ ;  /* 0x0000000345f87210 */ /* 0x000fc40007f1e0ff */
[-C--:B------:R-:W-:Y:S01]  /*18300*/  IADD3 R240, P4, PT, R72, R3.reuse, RZ ;  /* 0x0000000348f07210 */ /* 0x080fe20007f9e0ff */
[----:B------:R-:W-:Y:S01]  /*18310*/  STL.64 [R1], R80 ;  /* 0x0000005001007387 */ /* 0x000fe20000100a00 */
[-C--:B------:R-:W-:Y:S01]  /*18320*/  LEA.HI.X.SX32 R249, R69, R2.reuse, 0x1, P0 ;  /* 0x0000000245f97211 */ /* 0x080fe200000f0eff */
[----:B------:R-:W-:Y:S01]  /*18330*/  VIADD R69, R68, UR5 ;  /* 0x0000000544457c36 */ /* 0x000fe20008000000 */
[-C--:B------:R-:W-:Y:S01]  /*18340*/  IADD3 R242, P0, PT, R71, R3.reuse, RZ ;  /* 0x0000000347f27210 */ /* 0x080fe20007f1e0ff */
[----:B------:R-:W-:Y:S01]  /*18350*/  STL [R1+0x3a8], R250 ;  /* 0x0003a8fa01007387 */ /* 0x000fe20000100800 */
[-C--:B------:R-:W-:Y:S01]  /*18360*/  LEA.HI.X.SX32 R241, R72, R2.reuse, 0x1, P4 ;  /* 0x0000000248f17211 */ /* 0x080fe200020f0eff */
[----:B------:R-:W-:Y:S01]  /*18370*/  VIADD R70, R69, UR5 ;  /* 0x0000000545467c36 */ /* 0x000fe20008000000 */
[-C--:B------:R-:W-:Y:S01]  /*18380*/  LEA.HI.X.SX32 R243, R71, R2.reuse, 0x1, P0 ;  /* 0x0000000247f37211 */ /* 0x080fe200000f0eff */
[----:B------:R-:W-:Y:S01]  /*18390*/  STL [R1+0x39c], R251 ;  /* 0x00039cfb01007387 */ /* 0x000fe20000100800 */
[CC--:B------:R-:W-:Y:S01]  /*183a0*/  IADD3 R238, P0, PT, R73.reuse, R3.reuse, RZ ;  /* 0x0000000349ee7210 */ /* 0x0c0fe20007f1e0ff */
[----:B------:R-:W-:Y:S01]  /*183b0*/  VIADD R71, R70, UR5 ;  /* 0x0000000546477c36 */ /* 0x000fe20008000000 */
[CC--:B------:R-:W-:Y:S01]  /*183c0*/  IADD3 R236, P4, PT, R74.reuse, R3.reuse, RZ ;  /* 0x000000034aec7210 */ /* 0x0c0fe20007f9e0ff */
[----:B------:R-:W-:Y:S01]  /*183d0*/  STL [R1+0x3c0], R248 ;  /* 0x0003c0f801007387 */ /* 0x000fe20000100800 */
[-C--:B------:R-:W-:Y:S01]  /*183e0*/  LEA.HI.X.SX32 R239, R73, R2.reuse, 0x1, P0 ;  /* 0x0000000249ef7211 */ /* 0x080fe200000f0eff */
[----:B------:R-:W-:Y:S01]  /*183f0*/  VIADD R72, R71, UR5 ;  /* 0x0000000547487c36 */ /* 0x000fe20008000000 */
[----:B------:R-:W-:Y:S01]  /*18400*/  IADD3 R234, P0, PT, R75, R3, RZ ;  /* 0x000000034bea7210 */ /* 0x000fe20007f1e0ff */
[----:B------:R-:W-:Y:S01]  /*18410*/  STL [R1+0x398], R249 ;  /* 0x000398f901007387 */ /* 0x000fe20000100800 */
[----:B------:R-:W-:-:S02]  /*18420*/  LEA.HI.X.SX32 R237, R74, R2, 0x1, P4 ;  /* 0x000000024aed7211 */ /* 0x000fc400020f0eff */
[----:B------:R-:W-:Y:S01]  /*18430*/  LEA.HI.X.SX32 R235, R75, R2, 0x1, P0 ;  /* 0x000000024beb7211 */ /* 0x000fe200000f0eff */
[----:B------:R-:W-:Y:S01]  /*18440*/  STL.64 [R1+0x3a0], R244 ;  /* 0x0003a0f401007387 */ /* 0x000fe20000100a00 */
[----:B------:R-:W-:-:S03]  /*18450*/  IADD3 R232, P4, PT, R68, R3, RZ ;  /* 0x0000000344e87210 */ /* 0x000fc60007f9e0ff */
[----:B------:R-:W-:Y:S04]  /*18460*/  STL.64 [R1+0x3b0], R242 ;  /* 0x0003b0f201007387 */ /* 0x000fe80000100a00 */
[----:B------:R-:W-:Y:S04]  /*18470*/  STL [R1+0x3d8], R240 ;  /* 0x0003d8f001007387 */ /* 0x000fe80000100800 */
[----:B------:R-:W-:Y:S04]  /*18480*/  STL [R1+0x394], R241 ;  /* 0x000394f101007387 */ /* 0x000fe80000100800 */
[----:B------:R-:W-:Y:S04]  /*18490*/  STL.64 [R1+0x3b8], R238 ;  /* 0x0003b8ee01007387 */ /* 0x000fe80000100a00 */
[----:B------:R-:W-:Y:S04]  /*184a0*/  STL [R1+0x390], R237 ;  /* 0x000390ed01007387 */ /* 0x000fe80000100800 */
[----:B------:R0:W-:Y:S04]  /*184b0*/  STL.64 [R1+0x3c8], R234 ;  /* 0x0003c8ea01007387 */ /* 0x0001e80000100a00 */
[----:B0-----:R-:W2:Y:S01]  /*184c0*/  LDL.LU.64 R234, [R1+0x100] ;  /* 0x0001000001ea7983 */ /* 0x001ea20000300a00 */
[----:B------:R-:W-:-:S02]  /*184d0*/  IADD3 R230, P0, PT, R69, R3, RZ ;  /* 0x0000000345e67210 */ /* 0x000fc40007f1e0ff */
[-C--:B------:R-:W-:Y:S01]  /*184e0*/  LEA.HI.X.SX32 R233, R68, R2.reuse, 0x1, P4 ;  /* 0x0000000244e97211 */ /* 0x080fe200020f0eff */
[----:B------:R-:W-:Y:S01]  /*184f0*/  VIADD R68, R72, UR5 ;  /* 0x0000000548447c36 */ /* 0x000fe20008000000 */
[-C--:B------:R-:W-:Y:S02]  /*18500*/  IADD3 R228, P4, PT, R70, R3.reuse, RZ ;  /* 0x0000000346e47210 */ /* 0x080fe40007f9e0ff */
[-C--:B------:R-:W-:Y:S01]  /*18510*/  LEA.HI.X.SX32 R231, R69, R2.reuse, 0x1, P0 ;  /* 0x0000000245e77211 */ /* 0x080fe200000f0eff */
[----:B------:R-:W-:Y:S01]  /*18520*/  VIADD R69, R68, UR5 ;  /* 0x0000000544457c36 */ /* 0x000fe20008000000 */
[-C--:B------:R-:W-:Y:S02]  /*18530*/  IADD3 R226, P0, PT, R71, R3.reuse, RZ ;  /* 0x0000000347e27210 */ /* 0x080fe40007f1e0ff */
[----:B------:R-:W-:Y:S01]  /*18540*/  LEA.HI.X.SX32 R229, R70, R2, 0x1, P4 ;  /* 0x0000000246e57211 */ /* 0x000fe200020f0eff */
[----:B------:R-:W-:Y:S01]  /*18550*/  VIADD R70, R69, UR5 ;  /* 0x0000000545467c36 */ /* 0x000fe20008000000 */
[----:B------:R-:W-:-:S02]  /*18560*/  IADD3 R224, P4, PT, R72, R3, RZ ;  /* 0x0000000348e07210 */ /* 0x000fc40007f9e0ff */
[-C--:B------:R-:W-:Y:S01]  /*18570*/  LEA.HI.X.SX32 R227, R71, R2.reuse, 0x1, P0 ;  /* 0x0000000247e37211 */ /* 0x080fe200000f0eff */
[----:B------:R-:W-:Y:S01]  /*18580*/  VIADD R71, R70, UR5 ;  /* 0x0000000546477c36 */ /* 0x000fe20008000000 */
[-C--:B------:R-:W-:Y:S02]  /*18590*/  IADD3 R222, P0, PT, R68, R3.reuse, RZ ;  /* 0x0000000344de7210 */ /* 0x080fe40007f1e0ff */
[-C--:B------:R-:W-:Y:S02]  /*185a0*/  LEA.HI.X.SX32 R225, R72, R2.reuse, 0x1, P4 ;  /* 0x0000000248e17211 */ /* 0x080fe400020f0eff */
[-C--:B------:R-:W-:Y:S02]  /*185b0*/  IADD3 R220, P4, PT, R69, R3.reuse, RZ ;  /* 0x0000000345dc7210 */ /* 0x080fe40007f9e0ff */
[----:B------:R-:W-:Y:S01]  /*185c0*/  LEA.HI.X.SX32 R223, R68, R2, 0x1, P0 ;  /* 0x0000000244df7211 */ /* 0x000fe200000f0eff */
[----:B------:R-:W-:Y:S01]  /*185d0*/  VIADD R68, R71, UR5 ;  /* 0x0000000547447c36 */ /* 0x000fe20008000000 */
[----:B------:R-:W-:-:S02]  /*185e0*/  IADD3 R216, P0, PT, R70, R3, RZ ;  /* 0x0000000346d87210 */ /* 0x000fc40007f1e0ff */
[-C--:B------:R-:W-:Y:S01]  /*185f0*/  LEA.HI.X.SX32 R221, R69, R2.reuse, 0x1, P4 ;  /* 0x0000000245dd7211 */ /* 0x080fe200020f0eff */
[----:B------:R-:W-:Y:S01]  /*18600*/  VIADD R69, R68, UR5 ;  /* 0x0000000544457c36 */ /* 0x000fe20008000000 */
[CC--:B------:R-:W-:Y:S02]  /*18610*/  IADD3 R212, P4, PT, R71.reuse, R3.reuse, RZ ;  /* 0x0000000347d47210 */ /* 0x0c0fe40007f9e0ff */
[-C--:B------:R-:W-:Y:S02]  /*18620*/  LEA.HI.X.SX32 R217, R70, R2.reuse, 0x1, P0 ;  /* 0x0000000246d97211 */ /* 0x080fe400000f0eff */
[----:B------:R-:W-:Y:S02]  /*18630*/  LEA.HI.X.SX32 R213, R71, R2, 0x1, P4 ;  /* 0x0000000247d57211 */ /* 0x000fe400020f0eff */
[----:B------:R-:W-:Y:S02]  /*18640*/  IADD3 R208, P4, PT, R68, R3, RZ ;  /* 0x0000000344d07210 */ /* 0x000fe40007f9e0ff */
[----:B------:R-:W-:-:S02]  /*18650*/  F2FP.SATFINITE.E4M3.F32.PACK_AB_MERGE_C R245, R17, R16, RZ ;  /* 0x0000001011f5723e */ /* 0x000fc400048070ff */
[----:B------:R-:W-:Y:S02]  /*18660*/  LEA.HI.X.SX32 R209, R68, R2, 0x1, P4 ;  /* 0x0000000244d17211 */ /* 0x000fe400020f0eff */
[----:B------:R-:W-:Y:S02]  /*18670*/  IADD3 R204, P4, PT, R69, R3, RZ ;  /* 0x0000000345cc7210 */ /* 0x000fe40007f9e0ff */
[----:B------:R-:W-:Y:S02]  /*18680*/  F2FP.SATFINITE.E4M3.F32.PACK_AB_MERGE_C R244, R11, R10, RZ ;  /* 0x0000000a0bf4723e */ /* 0x000fe400048070ff */
[----:B------:R-:W-:Y:S02]  /*18690*/  LEA.HI.X.SX32 R205, R69, R2, 0x1, P4 ;  /* 0x0000000245cd7211 */ /* 0x000fe400020f0eff */
[----:B------:R-:W-:Y:S01]  /*186a0*/  ISETP.LT.AND P0, PT, R86, UR4, !P1 ;  /* 0x0000000456007c0c */ /* 0x000fe2000cf01270 */
[----:B------:R-:W0:Y:S01]  /*186b0*/  LDCU UR4, c[0x0][0x39c] ;  /* 0x00007380ff0477ac */ /* 0x000e220008000800 */
[----:B------:R-:W-:-:S02]  /*186c0*/  F2FP.SATFINITE.E4M3.F32.PACK_AB_MERGE_C R238, R23, R22, RZ ;  /* 0x0000001617ee723e */ /* 0x000fc400048070ff */
[----:B------:R-:W-:Y:S02]  /*186d0*/  F2FP.SATFINITE.E4M3.F32.PACK_AB_MERGE_C R239, R25, R24, RZ ;  /* 0x0000001819ef723e */ /* 0x000fe400048070ff */
[----:B------:R-:W-:Y:S02]  /*186e0*/  F2FP.SATFINITE.E4M3.F32.PACK_AB_MERGE_C R240, R27, R26, RZ ;  /* 0x0000001a1bf0723e */ /* 0x000fe400048070ff */
[----:B------:R-:W-:Y:S02]  /*186f0*/  F2FP.SATFINITE.E4M3.F32.PACK_AB_MERGE_C R242, R29, R28, RZ ;  /* 0x0000001c1df2723e */ /* 0x000fe400048070ff */
[----:B------:R-:W-:Y:S02]  /*18700*/  F2FP.SATFINITE.E4M3.F32.PACK_AB_MERGE_C R243, R31, R30, RZ ;  /* 0x0000001e1ff3723e */ /* 0x000fe400048070ff */
[----:B------:R-:W-:Y:S02]  /*18710*/  F2FP.SATFINITE.E4M3.F32.PACK_AB_MERGE_C R248, R33, R32, RZ ;  /* 0x0000002021f8723e */ /* 0x000fe400048070ff */
[----:B------:R-:W-:-:S02]  /*18720*/  F2FP.SATFINITE.E4M3.F32.PACK_AB_MERGE_C R251, R35, R34, RZ ;  /* 0x0000002223fb723e */ /* 0x000fc400048070ff */
[----:B------:R-:W-:Y:S02]  /*18730*/  F2FP.SATFINITE.E4M3.F32.PACK_AB_MERGE_C R250, R37, R36, RZ ;  /* 0x0000002425fa723e */ /* 0x000fe400048070ff */
[----:B------:R-:W-:Y:S02]  /*18740*/  F2FP.SATFINITE.E4M3.F32.PACK_AB_MERGE_C R249, R39, R38, RZ ;  /* 0x0000002627f9723e */ /* 0x000fe400048070ff */
[----:B------:R-:W-:Y:S02]  /*18750*/  F2FP.SATFINITE.E4M3.F32.PACK_AB_MERGE_C R241, R41, R40, RZ ;  /* 0x0000002829f1723e */ /* 0x000fe400048070ff */
[----:B------:R-:W-:Y:S01]  /*18760*/  F2FP.SATFINITE.E4M3.F32.PACK_AB_MERGE_C R237, R43, R42, RZ ;  /* 0x0000002a2bed723e */ /* 0x000fe200048070ff */
[----:B--2---:R1:W-:Y:S04]  /*18770*/  STL.64 [R1+0x428], R234 ;  /* 0x000428ea01007387 */ /* 0x0043e80000100a00 */
[----:B------:R2:W-:Y:S04]  /*18780*/  STL [R1+0x38c], R233 ;  /* 0x00038ce901007387 */ /* 0x0005e80000100800 */
[----:B------:R0:W-:Y:S04]  /*18790*/  STL.64 [R1+0x3d0], R230 ;  /* 0x0003d0e601007387 */ /* 0x0001e80000100a00 */
[----:B------:R3:W-:Y:S01]  /*187a0*/  STL [R1+0x388], R229 ;  /* 0x000388e501007387 */ /* 0x0007e20000100800 */
[----:B-1----:R-:W-:Y:S01]  /*187b0*/  IMAD.MOV.U32 R234, RZ, RZ, R88 ;  /* 0x000000ffffea7224 */ /* 0x002fe200078e0058 */
[----:B--2---:R-:W-:Y:S01]  /*187c0*/  F2FP.SATFINITE.E4M3.F32.PACK_AB_MERGE_C R233, R45, R44, RZ ;  /* 0x0000002c2de9723e */ /* 0x004fe200048070ff */
[----:B------:R-:W-:Y:S01]  /*187d0*/  IMAD.MOV.U32 R235, RZ, RZ, R89 ;  /* 0x000000ffffeb7224 */ /* 0x000fe200078e0059 */
[----:B------:R1:W-:Y:S04]  /*187e0*/  STL.64 [R1+0x3e0], R226 ;  /* 0x0003e0e201007387 */ /* 0x0003e80000100a00 */
[----:B------:R2:W-:Y:S01]  /*187f0*/  STL [R1+0x384], R225 ;  /* 0x000384e101007387 */ /* 0x0005e20000100800 */
[----:B0-----:R-:W-:-:S02]  /*18800*/  F2FP.SATFINITE.E4M3.F32.PACK_AB_MERGE_C R230, R19, R18, RZ ;  /* 0x0000001213e6723e */ /* 0x001fc400048070ff */
[----:B------:R-:W-:Y:S01]  /*18810*/  F2FP.SATFINITE.E4M3.F32.PACK_AB_MERGE_C R231, R21, R20, RZ ;  /* 0x0000001415e7723e */ /* 0x000fe200048070ff */
[----:B------:R-:W-:Y:S01]  /*18820*/  STL.64 [R1+0x3f0], R222 ;  /* 0x0003f0de01007387 */ /* 0x000fe20000100a00 */
[----:B---3--:R-:W-:-:S03]  /*18830*/  F2FP.SATFINITE.E4M3.F32.PACK_AB_MERGE_C R229, R47, R46, RZ ;  /* 0x0000002e2fe5723e */ /* 0x008fc600048070ff */
[----:B------:R0:W-:Y:S01]  /*18840*/  STL [R1+0x380], R221 ;  /* 0x000380dd01007387 */ /* 0x0001e20000100800 */
[----:B-1----:R-:W-:Y:S02]  /*18850*/  F2FP.SATFINITE.E4M3.F32.PACK_AB_MERGE_C R226, R13, R12, RZ ;  /* 0x0000000c0de2723e */ /* 0x002fe400048070ff */
[----:B------:R-:W-:Y:S01]  /*18860*/  F2FP.SATFINITE.E4M3.F32.PACK_AB_MERGE_C R227, R15, R14, RZ ;  /* 0x0000000e0fe3723e */ /* 0x000fe200048070ff */
[----:B------:R1:W-:Y:S01]  /*18870*/  STL.64 [R1+0x3f8], R216 ;  /* 0x0003f8d801007387 */ /* 0x0003e20000100a00 */
[----:B--2---:R-:W-:-:S03]  /*18880*/  F2FP.SATFINITE.E4M3.F32.PACK_AB_MERGE_C R225, R49, R48, RZ ;  /* 0x0000003031e1723e */ /* 0x004fc600048070ff */
[----:B------:R-:W-:Y:S01]  /*18890*/  STL [R1+0x37c], R213 ;  /* 0x00037cd501007387 */ /* 0x000fe20000100800 */
[----:B0-----:R-:W-:-:S03]  /*188a0*/  F2FP.SATFINITE.E4M3.F32.PACK_AB_MERGE_C R221, R51, R50, RZ ;  /* 0x0000003233dd723e */ /* 0x001fc600048070ff */
[----:B------:R0:W-:Y:S01]  /*188b0*/  STL.64 [R1+0x400], R208 ;  /* 0x000400d001007387 */ /* 0x0001e20000100a00 */
[----:B-1----:R-:W-:Y:S01]  /*188c0*/  F2FP.SATFINITE.E4M3.F32.PACK_AB_MERGE_C R216, R5, R4, RZ ;  /* 0x0000000405d8723e */ /* 0x002fe200048070ff */
[----:B------:R-:W-:Y:S02]  /*188d0*/  VIADD R4, R69, UR5 ;  /* 0x0000000545047c36 */ /* 0x000fe40008000000 */
[----:B------:R1:W-:Y:S01]  /*188e0*/  STL [R1+0x378], R205 ;  /* 0x000378cd01007387 */ /* 0x0003e20000100800 */
[----:B------:R-:W-:Y:S01]  /*188f0*/  F2FP.SATFINITE.E4M3.F32.PACK_AB_MERGE_C R217, R7, R6, RZ ;  /* 0x0000000607d9723e */ /* 0x000fe200048070ff */
[C---:B------:R-:W-:Y:S01]  /*18900*/  VIADD R5, R4.reuse, UR5 ;  /* 0x0000000504057c36 */ /* 0x040fe20008000000 */
[----:B------:R-:W-:Y:S01]  /*18910*/  IADD3 R200, P4, PT, R4, R3, RZ ;  /* 0x0000000304c87210 */ /* 0x000fe20007f9e0ff */
[----:B------:R-:W-:Y:S01]  /*18920*/  STL.64 [R1+0x418], R226 ;  /* 0x000418e201007387 */ /* 0x000fe20000100a00 */
[----:B0-----:R-:W-:Y:S01]  /*18930*/  IMAD.MOV.U32 R208, RZ, RZ, R87 ;  /* 0x000000ffffd07224 */ /* 0x001fe200078e0057 */
[----:B------:R-:W-:-:S02]  /*18940*/  F2FP.SATFINITE.E4M3.F32.PACK_AB_MERGE_C R209, R9, R8, RZ ;  /* 0x0000000809d1723e */ /* 0x000fc400048070ff */
[----:B------:R-:W-:Y:S01]  /*18950*/  LEA.HI.X.SX32 R201, R4, R2, 0x1, P4 ;  /* 0x0000000204c97211 */ /* 0x000fe200020f0eff */
[C---:B------:R-:W-:Y:S01]  /*18960*/  VIADD R4, R5.reuse, UR5 ;  /* 0x0000000505047c36 */ /* 0x040fe20008000000 */
[-C--:B------:R-:W-:Y:S01]  /*18970*/  IADD3 R196, P4, PT, R5, R3.reuse, RZ ;  /* 0x0000000305c47210 */ /* 0x080fe20007f9e0ff */
[----:B------:R-:W0:Y:S01]  /*18980*/  LDTM.x64 R68, tmem[UR14+0x80] ;  /* 0x0000800e004479ee */ /* 0x000e220008340000 */
[----:B------:R-:W-:Y:S01]  /*18990*/  F2FP.SATFINITE.E4M3.F32.PACK_AB_MERGE_C R213, R53, R52, RZ ;  /* 0x0000003435d5723e */ /* 0x000fe200048070ff */
[----:B------:R-:W-:Y:S01]  /*189a0*/  STL.64 [R1+0x408], R200 ;  /* 0x000408c801007387 */ /* 0x000fe20000100a00 */
[----:B------:R-:W-:Y:S01]  /*189b0*/  LEA.HI.X.SX32 R197, R5, R2, 0x1, P4 ;  /* 0x0000000205c57211 */ /* 0x000fe200020f0eff */
[C---:B------:R-:W-:Y:S01]  /*189c0*/  VIADD R5, R4.reuse, UR5 ;  /* 0x0000000504057c36 */ /* 0x040fe20008000000 */
[----:B------:R-:W-:Y:S01]  /*189d0*/  IADD3 R198, P4, PT, R4, R3, RZ ;  /* 0x0000000304c67210 */ /* 0x000fe20007f9e0ff */
[----:B------:R-:W-:Y:S01]  /*189e0*/  STL [R1+0x410], R245 ;  /* 0x000410f501007387 */ /* 0x000fe20000100800 */
[----:B-1----:R-:W-:-:S02]  /*189f0*/  F2FP.SATFINITE.E4M3.F32.PACK_AB_MERGE_C R205, R55, R54, RZ ;  /* 0x0000003637cd723e */ /* 0x002fc400048070ff */
[-C--:B------:R-:W-:Y:S01]  /*18a00*/  LEA.HI.X.SX32 R199, R4, R2.reuse, 0x1, P4 ;  /* 0x0000000204c77211 */ /* 0x080fe200020f0eff */
[C---:B------:R-:W-:Y:S01]  /*18a10*/  VIADD R4, R5.reuse, UR5 ;  /* 0x0000000505047c36 */ /* 0x040fe20008000000 */
[CC--:B------:R-:W-:Y:S01]  /*18a20*/  IADD3 R202, P4, PT, R5.reuse, R3.reuse, RZ ;  /* 0x0000000305ca7210 */ /* 0x0c0fe20007f9e0ff */
[----:B------:R-:W-:Y:S03]  /*18a30*/  STL [R1+0x420], R244 ;  /* 0x000420f401007387 */ /* 0x000fe60000100800 */
[-C--:B------:R-:W-:Y:S01]  /*18a40*/  LEA.HI.X.SX32 R203, R5, R2.reuse, 0x1, P4 ;  /* 0x0000000205cb7211 */ /* 0x080fe200020f0eff */
[C---:B------:R-:W-:Y:S01]  /*18a50*/  VIADD R5, R4.reuse, UR5 ;  /* 0x0000000504057c36 */ /* 0x040fe20008000000 */
[CC--:B------:R-:W-:Y:S01]  /*18a60*/  IADD3 R206, P4, PT, R4.reuse, R3.reuse, RZ ;  /* 0x0000000304ce7210 */ /* 0x0c0fe20007f9e0ff */
[----:B------:R1:W-:Y:S03]  /*18a70*/  STL [R1+0x374], R197 ;  /* 0x000374c501007387 */ /* 0x0003e60000100800 */
[-C--:B------:R-:W-:Y:S01]  /*18a80*/  LEA.HI.X.SX32 R207, R4, R2.reuse, 0x1, P4 ;  /* 0x0000000204cf7211 */ /* 0x080fe200020f0eff */
[C---:B------:R-:W-:Y:S01]  /*18a90*/  VIADD R4, R5.reuse, UR5 ;  /* 0x0000000505047c36 */ /* 0x040fe20008000000 */
[CC--:B------:R-:W-:Y:S01]  /*18aa0*/  IADD3 R210, P4, PT, R5.reuse, R3.reuse, RZ ;  /* 0x0000000305d27210 */ /* 0x0c0fe20007f9e0ff */
[----:B------:R2:W-:Y:S02]  /*18ab0*/  STL [R1+0x370], R203 ;  /* 0x000370cb01007387 */ /* 0x0005e40000100800 */
[C---:B------:R-:W-:Y:S01]  /*18ac0*/  VIADD R252, R4.reuse, UR5 ;  /* 0x0000000504fc7c36 */ /* 0x040fe20008000000 */
[----:B------:R-:W-:Y:S01]  /*18ad0*/  LEA.HI.X.SX32 R211, R5, R2, 0x1, P4 ;  /* 0x0000000205d37211 */ /* 0x000fe200020f0eff */
[----:B------:R3:W-:Y:S01]  /*18ae0*/  STL [R1+0x36c], R207 ;  /* 0x00036ccf01007387 */ /* 0x0007e20000100800 */
[----:B------:R-:W-:-:S02]  /*18af0*/  IADD3 R214, P4, PT, R4, R3, RZ ;  /* 0x0000000304d67210 */ /* 0x000fc40007f9e0ff */
[----:B------:R-:W-:Y:S02]  /*18b00*/  F2FP.SATFINITE.E4M3.F32.PACK_AB_MERGE_C R5, R65, R64, RZ ;  /* 0x000000404105723e */ /* 0x000fe400048070ff */
[----:B------:R-:W-:Y:S02]  /*18b10*/  LEA.HI.X.SX32 R215, R4, R2, 0x1, P4 ;  /* 0x0000000204d77211 */ /* 0x000fe400020f0eff */
[C---:B------:R-:W-:Y:S02]  /*18b20*/  IADD3 R218, P4, PT, R252.reuse, R3, RZ ;  /* 0x00000003fcda7210 */ /* 0x040fe40007f9e0ff */
[----:B------:R-:W-:Y:S02]  /*18b30*/  F2FP.SATFINITE.E4M3.F32.PACK_AB_MERGE_C R4, R67, R66, RZ ;  /* 0x000000424304723e */ /* 0x000fe400048070ff */
[----:B------:R-:W-:Y:S02]  /*18b40*/  LEA.HI.X.SX32 R219, R252, R2, 0x1, P4 ;  /* 0x00000002fcdb7211 */ /* 0x000fe400020f0eff */
[----:B------:R-:W-:-:S02]  /*18b50*/  ISETP.LT.AND P4, PT, R0, UR19, !P1 ;  /* 0x0000001300007c0c */ /* 0x000fc4000cf81270 */
[----:B-1----:R-:W-:Y:S01]  /*18b60*/  F2FP.SATFINITE.E4M3.F32.PACK_AB_MERGE_C R197, R57, R56, RZ ;  /* 0x0000003839c5723e */ /* 0x002fe200048070ff */
[----:B------:R1:W-:Y:S01]  /*18b70*/  STL [R1+0x368], R219 ;  /* 0x000368db01007387 */ /* 0x0003e20000100800 */
[----:B--2---:R-:W-:Y:S02]  /*18b80*/  F2FP.SATFINITE.E4M3.F32.PACK_AB_MERGE_C R203, R59, R58, RZ ;  /* 0x0000003a3bcb723e */ /* 0x004fe400048070ff */
[----:B---3--:R-:W-:Y:S01]  /*18b90*/  F2FP.SATFINITE.E4M3.F32.PACK_AB_MERGE_C R207, R61, R60, RZ ;  /* 0x0000003c3dcf723e */ /* 0x008fe200048070ff */
[----:B------:R-:W2:Y:S04]  /*18ba0*/  LDL.LU.64 R244, [R1+0xf8] ;  /* 0x0000f80001f47983 */ /* 0x000ea80000300a00 */
[----:B------:R-:W-:Y:S01]  /*18bb0*/  STL [R1+0x140], R5 ;  /* 0x0001400501007387 */ /* 0x000fe20000100800 */
[----:B-1----:R-:W-:-:S03]  /*18bc0*/  F2FP.SATFINITE.E4M3.F32.PACK_AB_MERGE_C R219, R63, R62, RZ ;  /* 0x0000003e3fdb723e */ /* 0x002fc600048070ff */
[----:B------:R-:W3:Y:S04]  /*18bd0*/  LDL.LU.64 R222, [R1+0xf0] ;  /* 0x0000f00001de7983 */ /* 0x000ee80000300a00 */
[----:B------:R1:W-:Y:S01]  /*18be0*/  STL [R1+0x138], R4 ;  /* 0x0001380401007387 */ /* 0x0003e20000100800 */
[----:B------:R-:W-:Y:S01]  /*18bf0*/  VIADD R252, R252, UR5 ;  /* 0x00000005fcfc7c36 */ /* 0x000fe20008000000 */
[----:B------:R-:W-:Y:S02]  /*18c00*/  PRMT R200, R216, 0x9910, RZ ;  /* 0x00009910d8c87816 */ /* 0x000fe400000000ff */
[----:B------:R-:W2:Y:S01]  /*18c10*/  LDL.LU.64 R226, [R1+0xe8] ;  /* 0x0000e80001e27983 */ /* 0x000ea20000300a00 */
[----:B-1----:R-:W1:Y:S01]  /*18c20*/  LDTM.x64 R4, tmem[UR14+0xc0] ;  /* 0x0000c00e000479ee */ /* 0x002e620008340000 */
[----:B------:R-:W-:-:S02]  /*18c30*/  NOP ;  /* 0x0000000000007918 */ /* 0x000fc40000000000 */
[----:B------:R0:W-:Y:S02]  /*18c40*/  @P4 STG.E.U8 desc[UR26][R246.64], R216 ;  /* 0x000000d8f6004986 */ /* 0x0001e4000c10111a */
[----:B0-----:R-:W-:-:S05]  /*18c50*/  VIADD R246, R0, 0x6 ;  /* 0x0000000600f67836 */ /* 0x001fca0000000000 */
[----:B------:R-:W-:Y:S01]  /*18c60*/  ISETP.LT.AND P4, PT, R246, UR4, !P1 ;  /* 0x00000004f6007c0c */ /* 0x000fe2000cf81270 */
[----:B------:R-:W0:Y:S01]  /*18c70*/  LDCU UR4, c[0x0][0x39c] ;  /* 0x00007380ff0477ac */ /* 0x000e220008000800 */
[----:B------:R-:W-:-:S04]  /*18c80*/  IADD3 R246, P5, PT, R252, R3, RZ ;  /* 0x00000003fcf67210 */ /* 0x000fc80007fbe0ff */
[----:B------:R-:W-:Y:S02]  /*18c90*/  LEA.HI.X.SX32 R247, R252, R2, 0x1, P5 ;  /* 0x00000002fcf77211 */ /* 0x000fe400028f0eff */
[----:B------:R-:W-:Y:S02]  /*18ca0*/  ISETP.NE.AND P5, PT, R208, RZ, PT ;  /* 0x000000ffd000720c */ /* 0x000fe40003fa5270 */
[----:B------:R-:W-:Y:S02]  /*18cb0*/  SHF.R.S32.HI R208, RZ, 0x8, R200 ;  /* 0x00000008ffd07819 */ /* 0x000fe400000114c8 */
[----:B------:R-:W2:Y:S04]  /*18cc0*/  LDL.LU.64 R200, [R1+0xe0] ;  /* 0x0000e00001c87983 */ /* 0x000ea80000300a00 */
[----:B------:R0:W-:Y:S04]  /*18cd0*/  @P6 STG.E.U8 desc[UR26][R234.64], R208 ;  /* 0x000000d0ea006986 */ /* 0x0001e8000c10111a */
[----:B0-----:R-:W2:Y:S01]  /*18ce0*/  LDL.LU.64 R234, [R1+0x428] ;  /* 0x0004280001ea7983 */ /* 0x001ea20000300a00 */
[----:B------:R-:W-:-:S05]  /*18cf0*/  VIADD R208, R0, 0x7 ;  /* 0x0000000700d07836 */ /* 0x000fca0000000000 */
[----:B------:R-:W-:Y:S01]  /*18d00*/  ISETP.LT.AND P6, PT, R208, UR4, !P1 ;  /* 0x00000004d0007c0c */ /* 0x000fe2000cfc1270 */
[----:B------:R-:W0:Y:S01]  /*18d10*/  LDCU UR4, c[0x0][0x39c] ;  /* 0x00007380ff0477ac */ /* 0x000e220008000800 */
[----:B------:R-:W-:Y:S01]  /*18d20*/  VIADD R208, R0, 0x8 ;  /* 0x0000000800d07836 */ /* 0x000fe20000000000 */
[----:B--2---:R2:W-:Y:S04]  /*18d30*/  @P3 STG.E.U8 desc[UR26][R234.64], R217 ;  /* 0x000000d9ea003986 */ /* 0x0045e8000c10111a */
[----:B0-----:R-:W-:Y:S01]  /*18d40*/  ISETP.LT.AND P3, PT, R208, UR4, !P1 ;  /* 0x00000004d0007c0c */ /* 0x001fe2000cf61270 */
[----:B------:R-:W0:Y:S01]  /*18d50*/  LDCU UR4, c[0x0][0x39c] ;  /* 0x00007380ff0477ac */ /* 0x000e220008000800 */
[----:B------:R-:W-:-:S04]  /*18d60*/  PRMT R208, R217, 0x9910, RZ ;  /* 0x00009910d9d07816 */ /* 0x000fc800000000ff */
[----:B------:R-:W-:Y:S01]  /*18d70*/  SHF.R.S32.HI R208, RZ, 0x8, R208 ;  /* 0x00000008ffd07819 */ /* 0x000fe200000114d0 */
[----:B--2---:R-:W2:Y:S04]  /*18d80*/  LDL.LU.64 R234, [R1+0xd8] ;  /* 0x0000d80001ea7983 */ /* 0x004ea80000300a00 */
[----:B------:R-:W2:Y:S04]  /*18d90*/  LDL.LU.64 R216, [R1+0xd0] ;  /* 0x0000d00001d87983 */ /* 0x000ea80000300a00 */
[----:B------:R0:W-:Y:S04]  /*18da0*/  @P5 STG.E.U8 desc[UR26][R244.64], R208 ;  /* 0x000000d0f4005986 */ /* 0x0001e8000c10111a */
[----:B0-----:R-:W2:Y:S01]  /*18db0*/  LDL.LU R244, [R1+0x420] ;  /* 0x0004200001f47983 */ /* 0x001ea20000300800 */
[----:B------:R-:W-:-:S05]  /*18dc0*/  VIADD R208, R0, 0x9 ;  /* 0x0000000900d07836 */ /* 0x000fca0000000000 */
[----:B------:R-:W-:Y:S01]  /*18dd0*/  ISETP.LT.AND P5, PT, R208, UR4, !P1 ;  /* 0x00000004d0007c0c */ /* 0x000fe2000cfa1270 */
[----:B------:R-:W0:Y:S01]  /*18de0*/  LDCU UR4, c[0x0][0x39c] ;  /* 0x00007380ff0477ac */ /* 0x000e220008000800 */
[----:B------:R-:W-:Y:S01]  /*18df0*/  VIADD R208, R0, 0xa ;  /* 0x0000000a00d07836 */ /* 0x000fe20000000000 */
[----:B---3--:R3:W-:Y:S04]  /*18e00*/  @P2 STG.E.U8 desc[UR26][R222.64], R209 ;  /* 0x000000d1de002986 */ /* 0x0087e8000c10111a */
[----:B---3--:R-:W3:Y:S01]  /*18e10*/  LDL.LU.64 R222, [R1+0xc8] ;  /* 0x0000c80001de7983 */ /* 0x008ee20000300a00 */
[----:B0-----:R-:W-:Y:S01]  /*18e20*/  ISETP.LT.AND P2, PT, R208, UR4, !P1 ;  /* 0x00000004d0007c0c */ /* 0x001fe2000cf41270 */
[----:B------:R-:W0:Y:S01]  /*18e30*/  LDCU UR4, c[0x0][0x39c] ;  /* 0x00007380ff0477ac */ /* 0x000e220008000800 */
[----:B------:R-:W-:-:S04]  /*18e40*/  PRMT R208, R209, 0x9910, RZ ;  /* 0x00009910d1d07816 */ /* 0x000fc800000000ff */
[----:B------:R-:W-:-:S05]  /*18e50*/  SHF.R.S32.HI R208, RZ, 0x8, R208 ;  /* 0x00000008ffd07819 */ /* 0x000fca00000114d0 */
[----:B------:R0:W-:Y:S04]  /*18e60*/  @P0 STG.E.U8 desc[UR26][R226.64], R208 ;  /* 0x000000d0e2000986 */ /* 0x0001e8000c10111a */
[----:B0-----:R-:W3:Y:S01]  /*18e70*/  LDL.LU.64 R226, [R1+0x418] ;  /* 0x0004180001e27983 */ /* 0x001ee20000300a00 */
[----:B------:R-:W-:-:S03]  /*18e80*/  VIADD R245, R0, 0xb ;  /* 0x0000000b00f57836 */ /* 0x000fc60000000000 */
[----:B------:R-:W4:Y:S02]  /*18e90*/  LDL.LU.64 R208, [R1+0xc0] ;  /* 0x0000c00001d07983 */ /* 0x000f240000300a00 */
[----:B------:R-:W-:Y:S01]  /*18ea0*/  ISETP.LT.AND P0, PT, R245, UR4, !P1 ;  /* 0x00000004f5007c0c */ /* 0x000fe2000cf01270 */
[----:B------:R-:W0:Y:S01]  /*18eb0*/  LDCU UR4, c[0x0][0x39c] ;  /* 0x00007380ff0477ac */ /* 0x000e220008000800 */
[----:B--2---:R2:W-:Y:S02]  /*18ec0*/  @P4 STG.E.U8 desc[UR26][R200.64], R244 ;  /* 0x000000f4c8004986 */ /* 0x0045e4000c10111a */
[----:B--2---:R-:W-:-:S05]  /*18ed0*/  VIADD R200, R0, 0xc ;  /* 0x0000000c00c87836 */ /* 0x004fca0000000000 */
[----:B0-----:R-:W-:Y:S01]  /*18ee0*/  ISETP.LT.AND P4, PT, R200, UR4, !P1 ;  /* 0x00000004c8007c0c */ /* 0x001fe2000cf81270 */
[----:B------:R-:W0:Y:S01]  /*18ef0*/  LDCU UR4, c[0x0][0x39c] ;  /* 0x00007380ff0477ac */ /* 0x000e220008000800 */
[----:B------:R-:W-:Y:S02]  /*18f00*/  PRMT R200, R244, 0x9910, RZ ;  /* 0x00009910f4c87816 */ /* 0x000fe400000000ff */
[----:B------:R-:W2:Y:S02]  /*18f10*/  LDL.LU.64 R244, [R1+0xb8] ;  /* 0x0000b80001f47983 */ /* 0x000ea40000300a00 */
[----:B------:R-:W-:-:S05]  /*18f20*/  SHF.R.S32.HI R200, RZ, 0x8, R200 ;  /* 0x00000008ffc87819 */ /* 0x000fca00000114c8 */
[----:B------:R0:W-:Y:S02]  /*18f30*/  @P6 STG.E.U8 desc[UR26][R234.64], R200 ;  /* 0x000000c8ea006986 */ /* 0x0001e4000c10111a */
[----:B0-----:R-:W-:Y:S02]  /*18f40*/  VIADD R200, R0, 0xd ;  /* 0x0000000d00c87836 */ /* 0x001fe40000000000 */
[----:B------:R-:W5:Y:S03]  /*18f50*/  LDL.LU.64 R234, [R1+0xb0] ;  /* 0x0000b00001ea7983 */ /* 0x000f660000300a00 */
        /* <DEDUP_REMOVED lines=9> */
[----:B------:R0:W-:Y:S02]  /*18ff0*/  @P5 STG.E.U8 desc[UR26][R222.64], R200 ;  /* 0x000000c8de005986 */ /* 0x0001e4000c10111a */
[----:B0-----:R-:W-:Y:S02]  /*19000*/  VIADD R200, R0, 0xf ;  /* 0x0000000f00c87836 */ /* 0x001fe40000000000 */
[----:B------:R-:W3:Y:S03]  /*19010*/  LDL.LU.64 R222, [R1+0xa0] ;  /* 0x0000a00001de7983 */ /* 0x000ee60000300a00 */
[----:B------:R-:W-:Y:S01]  /*19020*/  ISETP.LT.AND P5, PT, R200, UR4, !P1 ;  /* 0x00000004c8007c0c */ /* 0x000fe2000cfa1270 */
[----:B------:R-:W0:Y:S01]  /*19030*/  LDCU UR4, c[0x0][0x39c] ;  /* 0x00007380ff0477ac */ /* 0x000e220008000800 */
[----:B----4-:R4:W-:Y:S01]  /*19040*/  @P2 STG.E.U8 desc[UR26][R208.64], R227 ;  /* 0x000000e3d0002986 */ /* 0x0109e2000c10111a */
[----:B------:R-:W-:Y:S01]  /*19050*/  VIADD R200, R0, 0x10 ;  /* 0x0000001000c87836 */ /* 0x000fe20000000000 */
[----:B----4-:R-:W-:-:S04]  /*19060*/  PRMT R208, R227, 0x9910, RZ ;  /* 0x00009910e3d07816 */ /* 0x010fc800000000ff */
[----:B------:R-:W-:Y:S02]  /*19070*/  SHF.R.S32.HI R209, RZ, 0x8, R208 ;  /* 0x00000008ffd17819 */ /* 0x000fe400000114d0 */
[----:B0-----:R-:W-:Y:S01]  /*19080*/  ISETP.LT.AND P2, PT, R200, UR4, !P1 ;  /* 0x00000004c8007c0c */ /* 0x001fe2000cf41270 */
[----:B------:R-:W0:Y:S01]  /*19090*/  LDCU UR4, c[0x0][0x39c] ;  /* 0x00007380ff0477ac */ /* 0x000e220008000800 */
[----:B------:R-:W4:Y:S04]  /*190a0*/  LDL.LU.64 R200, [R1+0x98] ;  /* 0x0000980001c87983 */ /* 0x000f280000300a00 */
[----:B------:R-:W3:Y:S04]  /*190b0*/  LDL.LU.64 R226, [R1+0x90] ;  /* 0x0000900001e27983 */ /* 0x000ee80000300a00 */
[----:B--2---:R2:W-:Y:S04]  /*190c0*/  @P0 STG.E.U8 desc[UR26][R244.64], R209 ;  /* 0x000000d1f4000986 */ /* 0x0045e8000c10111a */
[----:B--2---:R-:W5:Y:S01]  /*190d0*/  LDL.LU R245, [R1+0x410] ;  /* 0x0004100001f57983 */ /* 0x004f620000300800 */
[----:B------:R-:W-:-:S05]  /*190e0*/  VIADD R208, R0, 0x11 ;  /* 0x0000001100d07836 */ /* 0x000fca0000000000 */
[----:B0-----:R-:W-:Y:S01]  /*190f0*/  ISETP.LT.AND P0, PT, R208, UR4, !P1 ;  /* 0x00000004d0007c0c */ /* 0x001fe2000cf01270 */
[----:B------:R-:W0:Y:S01]  /*19100*/  LDCU UR4, c[0x0][0x39c] ;  /* 0x00007380ff0477ac */ /* 0x000e220008000800 */
[----:B------:R-:W-:Y:S01]  /*19110*/  VIADD R208, R0, 0x12 ;  /* 0x0000001200d07836 */ /* 0x000fe20000000000 */
[----:B-----5:R2:W-:Y:S04]  /*19120*/  @P4 STG.E.U8 desc[UR26][R234.64], R245 ;  /* 0x000000f5ea004986 */ /* 0x0205e8000c10111a */
[----:B0-----:R-:W-:Y:S01]  /*19130*/  ISETP.LT.AND P4, PT, R208, UR4, !P1 ;  /* 0x00000004d0007c0c */ /* 0x001fe2000cf81270 */
[----:B------:R-:W0:Y:S01]  /*19140*/  LDCU UR4, c[0x0][0x39c] ;  /* 0x00007380ff0477ac */ /* 0x000e220008000800 */
[----:B------:R-:W-:Y:S01]  /*19150*/  PRMT R208, R245, 0x9910, RZ ;  /* 0x00009910f5d07816 */ /* 0x000fe200000000ff */
[----:B--2---:R-:W2:Y:S04]  /*19160*/  LDL.LU.64 R234, [R1+0x88] ;  /* 0x0000880001ea7983 */ /* 0x004ea80000300a00 */
[----:B------:R-:W5:Y:S01]  /*19170*/  LDL.LU.64 R244, [R1+0x80] ;  /* 0x0000800001f47983 */ /* 0x000f620000300a00 */
[----:B------:R-:W-:Y:S01]  /*19180*/  SHF.R.S32.HI R209, RZ, 0x8, R208 ;  /* 0x00000008ffd17819 */ /* 0x000fe200000114d0 */
[----:B------:R-:W-:-:S04]  /*19190*/  VIADD R208, R0, 0x13 ;  /* 0x0000001300d07836 */ /* 0x000fc80000000000 */
[----:B---3--:R3:W-:Y:S01]  /*191a0*/  @P6 STG.E.U8 desc[UR26][R216.64], R209 ;  /* 0x000000d1d8006986 */ /* 0x0087e2000c10111a */
[----:B0-----:R-:W-:Y:S01]  /*191b0*/  ISETP.LT.AND P6, PT, R208, UR4, !P1 ;  /* 0x00000004d0007c0c */ /* 0x001fe2000cfc1270 */
[----:B------:R-:W0:Y:S01]  /*191c0*/  LDCU UR4, c[0x0][0x39c] ;  /* 0x00007380ff0477ac */ /* 0x000e220008000800 */
[----:B------:R-:W-:Y:S01]  /*191d0*/  VIADD R208, R0, 0x14 ;  /* 0x0000001400d07836 */ /* 0x000fe20000000000 */
[----:B------:R0:W-:Y:S04]  /*191e0*/  @P3 STG.E.U8 desc[UR26][R222.64], R230 ;  /* 0x000000e6de003986 */ /* 0x0001e8000c10111a */
[----:B0-----:R-:W-:Y:S01]  /*191f0*/  ISETP.LT.AND P3, PT, R208, UR4, !P1 ;  /* 0x00000004d0007c0c */ /* 0x001fe2000cf61270 */
[----:B------:R-:W0:Y:S01]  /*19200*/  LDCU UR4, c[0x0][0x39c] ;  /* 0x00007380ff0477ac */ /* 0x000e220008000800 */
[----:B---3--:R-:W3:Y:S04]  /*19210*/  LDL.LU.64 R208, [R1+0x78] ;  /* 0x0000780001d07983 */ /* 0x008ee80000300a00 */
[----:B------:R-:W3:Y:S01]  /*19220*/  LDL.LU.64 R222, [R1+0x70] ;  /* 0x0000700001de7983 */ /* 0x000ee20000300a00 */
[----:B------:R-:W-:-:S04]  /*19230*/  PRMT R216, R230, 0x9910, RZ ;  /* 0x00009910e6d87816 */ /* 0x000fc800000000ff */
[----:B------:R-:W-:Y:S01]  /*19240*/  SHF.R.S32.HI R217, RZ, 0x8, R216 ;  /* 0x00000008ffd97819 */ /* 0x000fe200000114d8 */
[----:B------:R-:W-:-:S04]  /*19250*/  VIADD R216, R0, 0x15 ;  /* 0x0000001500d87836 */ /* 0x000fc80000000000 */
[----:B----4-:R4:W-:Y:S01]  /*19260*/  @P5 STG.E.U8 desc[UR26][R200.64], R217 ;  /* 0x000000d9c8005986 */ /* 0x0109e2000c10111a */
[----:B0-----:R-:W-:Y:S01]  /*19270*/  ISETP.LT.AND P5, PT, R216, UR4, !P1 ;  /* 0x00000004d8007c0c */ /* 0x001fe2000cfa1270 */
[----:B------:R-:W0:Y:S02]  /*19280*/  LDCU UR4, c[0x0][0x39c] ;  /* 0x00007380ff0477ac */ /* 0x000e240008000800 */
[----:B------:R1:W-:Y:S04]  /*19290*/  @P2 STG.E.U8 desc[UR26][R226.64], R231 ;  /* 0x000000e7e2002986 */ /* 0x0003e8000c10111a */
[----:B----4-:R-:W4:Y:S04]  /*192a0*/  LDL.LU.64 R200, [R1+0x408] ;  /* 0x0004080001c87983 */ /* 0x010f280000300a00 */
[----:B-1----:R-:W4:Y:S01]  /*192b0*/  LDL.LU.64 R226, [R1+0x68] ;  /* 0x0000680001e27983 */ /* 0x002f220000300a00 */
[----:B------:R-:W-:-:S05]  /*192c0*/  VIADD R216, R0, 0x16 ;  /* 0x0000001600d87836 */ /* 0x000fca0000000000 */
[----:B0-----:R-:W-:Y:S01]  /*192d0*/  ISETP.LT.AND P2, PT, R216, UR4, !P1 ;  /* 0x00000004d8007c0c */ /* 0x001fe2000cf41270 */
[----:B------:R-:W0:Y:S01]  /*192e0*/  LDCU UR4, c[0x0][0x39c] ;  /* 0x00007380ff0477ac */ /* 0x000e220008000800 */
[----:B------:R-:W-:Y:S02]  /*192f0*/  PRMT R216, R231, 0x9910, RZ ;  /* 0x00009910e7d87816 */ /* 0x000fe400000000ff */
[----:B------:R-:W4:Y:S02]  /*19300*/  LDL.LU.64 R230, [R1+0x60] ;  /* 0x0000600001e67983 */ /* 0x000f240000300a00 */
[----:B------:R-:W-:Y:S01]  /*19310*/  SHF.R.S32.HI R217, RZ, 0x8, R216 ;  /* 0x00000008ffd97819 */ /* 0x000fe200000114d8 */
[----:B------:R-:W-:-:S04]  /*19320*/  VIADD R216, R0, 0x17 ;  /* 0x0000001700d87836 */ /* 0x000fc80000000000 */
[----:B--2---:R-:W-:Y:S04]  /*19330*/  @P0 STG.E.U8 desc[UR26][R234.64], R217 ;  /* 0x000000d9ea000986 */ /* 0x004fe8000c10111a */
[----:B-----5:R1:W-:Y:S04]  /*19340*/  @P4 STG.E.U8 desc[UR26][R244.64], R238 ;  /* 0x000000eef4004986 */ /* 0x0203e8000c10111a */
[----:B-1----:R-:W2:Y:S01]  /*19350*/  LDL.LU.64 R244, [R1+0x58] ;  /* 0x0000580001f47983 */ /* 0x002ea20000300a00 */
[----:B0-----:R-:W-:Y:S01]  /*19360*/  ISETP.LT.AND P0, PT, R216, UR4, !P1 ;  /* 0x00000004d8007c0c */ /* 0x001fe2000cf01270 */
[----:B------:R-:W0:Y:S01]  /*19370*/  LDCU UR4, c[0x0][0x39c] ;  /* 0x00007380ff0477ac */ /* 0x000e220008000800 */
[----:B------:R-:W-:Y:S01]  /*19380*/  VIADD R216, R0, 0x18 ;  /* 0x0000001800d87836 */ /* 0x000fe20000000000 */
[----:B------:R-:W5:Y:S04]  /*19390*/  LDL.LU.64 R234, [R1+0x50] ;  /* 0x0000500001ea7983 */ /* 0x000f680000300a00 */
[----:B0-----:R-:W-:Y:S01]  /*193a0*/  ISETP.LT.AND P4, PT, R216, UR4, !P1 ;  /* 0x00000004d8007c0c */ /* 0x001fe2000cf81270 */
[----:B------:R-:W0:Y:S01]  /*193b0*/  LDCU UR4, c[0x0][0x39c] ;  /* 0x00007380ff0477ac */ /* 0x000e220008000800 */
[----:B------:R-:W-:-:S04]  /*193c0*/  PRMT R216, R238, 0x9910, RZ ;  /* 0x00009910eed87816 */ /* 0x000fc800000000ff */
[----:B------:R-:W-:Y:S01]  /*193d0*/  SHF.R.S32.HI R217, RZ, 0x8, R216 ;  /* 0x00000008ffd97819 */ /* 0x000fe200000114d8 */
[----:B------:R-:W-:-:S04]  /*193e0*/  VIADD R216, R0, 0x19 ;  /* 0x0000001900d87836 */ /* 0x000fc80000000000 */
[----:B---3--:R1:W-:Y:S01]  /*193f0*/  @P6 STG.E.U8 desc[UR26][R208.64], R217 ;  /* 0x000000d9d0006986 */ /* 0x0083e2000c10111a */
[----:B0-----:R-:W-:Y:S01]  /*19400*/  ISETP.LT.AND P6, PT, R216, UR4, !P1 ;  /* 0x00000004d8007c0c */ /* 0x001fe2000cfc1270 */
[----:B------:R-:W0:Y:S01]  /*19410*/  LDCU UR4, c[0x0][0x39c] ;  /* 0x00007380ff0477ac */ /* 0x000e220008000800 */
[----:B------:R-:W-:Y:S01]  /*19420*/  VIADD R216, R0, 0x1a ;  /* 0x0000001a00d87836 */ /* 0x000fe20000000000 */
[----:B------:R3:W-:Y:S04]  /*19430*/  @P3 STG.E.U8 desc[UR26][R222.64], R239 ;  /* 0x000000efde003986 */ /* 0x0007e8000c10111a */
[----:B-1----:R-:W5:Y:S01]  /*19440*/  LDL.LU.64 R208, [R1+0x400] ;  /* 0x0004000001d07983 */ /* 0x002f620000300a00 */
[----:B0-----:R-:W-:Y:S01]  /*19450*/  ISETP.LT.AND P3, PT, R216, UR4, !P1 ;  /* 0x00000004d8007c0c */ /* 0x001fe2000cf61270 */
[----:B------:R-:W0:Y:S02]  /*19460*/  LDCU UR4, c[0x0][0x39c] ;  /* 0x00007380ff0477ac */ /* 0x000e240008000800 */
[----:B------:R-:W5:Y:S01]  /*19470*/  LDL.LU.64 R216, [R1+0x48] ;  /* 0x0000480001d87983 */ /* 0x000f620000300a00 */
[----:B---3--:R-:W-:-:S03]  /*19480*/  PRMT R222, R239, 0x9910, RZ ;  /* 0x00009910efde7816 */ /* 0x008fc600000000ff */
[----:B------:R-:W3:Y:S01]  /*19490*/  LDL.LU.64 R238, [R1+0x40] ;  /* 0x0000400001ee7983 */ /* 0x000ee20000300a00 */
[----:B------:R-:W-:Y:S01]  /*194a0*/  SHF.R.S32.HI R223, RZ, 0x8, R222 ;  /* 0x00000008ffdf7819 */ /* 0x000fe200000114de */
[----:B------:R-:W-:-:S04]  /*194b0*/  VIADD R222, R0, 0x1b ;  /* 0x0000001b00de7836 */ /* 0x000fc80000000000 */
[----:B----4-:R1:W-:Y:S01]  /*194c0*/  @P5 STG.E.U8 desc[UR26][R226.64], R223 ;  /* 0x000000dfe2005986 */ /* 0x0103e2000c10111a */
[----:B0-----:R-:W-:Y:S01]  /*194d0*/  ISETP.LT.AND P5, PT, R222, UR4, !P1 ;  /* 0x00000004de007c0c */ /* 0x001fe2000cfa1270 */
[----:B------:R-:W0:Y:S01]  /*194e0*/  LDCU UR4, c[0x0][0x39c] ;  /* 0x00007380ff0477ac */ /* 0x000e220008000800 */
[----:B------:R-:W-:Y:S01]  /*194f0*/  VIADD R222, R0, 0x1c ;  /* 0x0000001c00de7836 */ /* 0x000fe20000000000 */
[----:B------:R-:W-:Y:S01]  /*19500*/  @P2 STG.E.U8 desc[UR26][R230.64], R240 ;  /* 0x000000f0e6002986 */ /* 0x000fe2000c10111a */
[----:B-1----:R-:W-:-:S03]  /*19510*/  PRMT R226, R240, 0x9910, RZ ;  /* 0x00009910f0e27816 */ /* 0x002fc600000000ff */
[----:B0-----:R-:W-:Y:S01]  /*19520*/  ISETP.LT.AND P2, PT, R222, UR4, !P1 ;  /* 0x00000004de007c0c */ /* 0x001fe2000cf41270 */
[----:B------:R-:W0:Y:S01]  /*19530*/  LDCU UR4, c[0x0][0x39c] ;  /* 0x00007380ff0477ac */ /* 0x000e220008000800 */
[----:B------:R-:W4:Y:S01]  /*19540*/  LDL.LU.64 R222, [R1+0x38] ;  /* 0x0000380001de7983 */ /* 0x000f220000300a00 */
[----:B------:R-:W-:Y:S01]  /*19550*/  SHF.R.S32.HI R227, RZ, 0x8, R226 ;  /* 0x00000008ffe37819 */ /* 0x000fe200000114e2 */
[----:B------:R-:W-:-:S04]  /*19560*/  VIADD R226, R0, 0x1d ;  /* 0x0000001d00e27836 */ /* 0x000fc80000000000 */
[----:B--2---:R1:W-:Y:S04]  /*19570*/  @P0 STG.E.U8 desc[UR26][R244.64], R227 ;  /* 0x000000e3f4000986 */ /* 0x0043e8000c10111a */
[----:B-1----:R-:W2:Y:S01]  /*19580*/  LDL.LU.64 R244, [R1+0x30] ;  /* 0x0000300001f47983 */ /* 0x002ea20000300a00 */
[----:B0-----:R-:W-:Y:S01]  /*19590*/  ISETP.LT.AND P0, PT, R226, UR4, !P1 ;  /* 0x00000004e2007c0c */ /* 0x001fe2000cf01270 */
[----:B------:R-:W0:Y:S01]  /*195a0*/  LDCU UR4, c[0x0][0x39c] ;  /* 0x00007380ff0477ac */ /* 0x000e220008000800 */
[----:B------:R-:W-:Y:S01]  /*195b0*/  VIADD R226, R0, 0x1e ;  /* 0x0000001e00e27836 */ /* 0x000fe20000000000 */
[----:B-----5:R1:W-:Y:S01]  /*195c0*/  @P4 STG.E.U8 desc[UR26][R234.64], R242 ;  /* 0x000000f2ea004986 */ /* 0x0203e2000c10111a */
[----:B------:R-:W-:-:S03]  /*195d0*/  PRMT R230, R242, 0x9910, RZ ;  /* 0x00009910f2e67816 */ /* 0x000fc600000000ff */
[----:B0-----:R-:W-:Y:S01]  /*195e0*/  ISETP.LT.AND P4, PT, R226, UR4, !P1 ;  /* 0x00000004e2007c0c */ /* 0x001fe2000cf81270 */
[----:B------:R-:W0:Y:S01]  /*195f0*/  LDCU UR4, c[0x0][0x39c] ;  /* 0x00007380ff0477ac */ /* 0x000e220008000800 */
[----:B------:R-:W5:Y:S01]  /*19600*/  LDL.LU.64 R226, [R1+0x28] ;  /* 0x0000280001e27983 */ /* 0x000f620000300a00 */
[----:B-1----:R-:W-:Y:S01]  /*19610*/  SHF.R.S32.HI R235, RZ, 0x8, R230 ;  /* 0x00000008ffeb7819 */ /* 0x002fe200000114e6 */
[----:B------:R-:W-:Y:S02]  /*19620*/  VIADD R234, R0, 0x1f ;  /* 0x0000001f00ea7836 */ /* 0x000fe40000000000 */
[----:B------:R-:W5:Y:S04]  /*19630*/  LDL.LU.64 R230, [R1+0x20] ;  /* 0x0000200001e67983 */ /* 0x000f680000300a00 */
[----:B------:R1:W-:Y:S01]  /*19640*/  @P6 STG.E.U8 desc[UR26][R216.64], R235 ;  /* 0x000000ebd8006986 */ /* 0x0003e2000c10111a */
[----:B0-----:R-:W-:Y:S01]  /*19650*/  ISETP.LT.AND P6, PT, R234, UR4, !P1 ;  /* 0x00000004ea007c0c */ /* 0x001fe2000cfc1270 */
[----:B------:R-:W0:Y:S01]  /*19660*/  LDCU UR4, c[0x0][0x39c] ;  /* 0x00007380ff0477ac */ /* 0x000e220008000800 */
[----:B------:R-:W-:Y:S01]  /*19670*/  VIADD R234, R0, 0x20 ;  /* 0x0000002000ea7836 */ /* 0x000fe20000000000 */
[----:B---3--:R3:W-:Y:S04]  /*19680*/  @P3 STG.E.U8 desc[UR26][R238.64], R243 ;  /* 0x000000f3ee003986 */ /* 0x0087e8000c10111a */
[----:B-1----:R-:W5:Y:S01]  /*19690*/  LDL.LU.64 R216, [R1+0x3f8] ;  /* 0x0003f80001d87983 */ /* 0x002f620000300a00 */
[----:B0-----:R-:W-:Y:S01]  /*196a0*/  ISETP.LT.AND P3, PT, R234, UR4, !P1 ;  /* 0x00000004ea007c0c */ /* 0x001fe2000cf61270 */
[----:B------:R-:W0:Y:S02]  /*196b0*/  LDCU UR4, c[0x0][0x39c] ;  /* 0x00007380ff0477ac */ /* 0x000e240008000800 */
[----:B------:R-:W5:Y:S01]  /*196c0*/  LDL.LU.64 R234, [R1+0x18] ;  /* 0x0000180001ea7983 */ /* 0x000f620000300a00 */
[----:B---3--:R-:W-:-:S05]  /*196d0*/  PRMT R238, R243, 0x9910, RZ ;  /* 0x00009910f3ee7816 */ /* 0x008fca00000000ff */
[----:B------:R-:W-:Y:S02]  /*196e0*/  IMAD.MOV.U32 R240, RZ, RZ, R238 ;  /* 0x000000fffff07224 */ /* 0x000fe400078e00ee */
[----:B------:R-:W3:Y:S03]  /*196f0*/  LDL.LU.64 R238, [R1+0x10] ;  /* 0x0000100001ee7983 */ /* 0x000ee60000300a00 */
[----:B------:R-:W-:-:S05]  /*19700*/  SHF.R.S32.HI R242, RZ, 0x8, R240 ;  /* 0x00000008fff27819 */ /* 0x000fca00000114f0 */
[----:B----4-:R1:W-:Y:S04]  /*19710*/  @P5 STG.E.U8 desc[UR26][R222.64], R242 ;  /* 0x000000f2de005986 */ /* 0x0103e8000c10111a */
[----:B-1----:R-:W4:Y:S04]  /*19720*/  LDL.LU.64 R222, [R1+0x3f0] ;  /* 0x0003f00001de7983 */ /* 0x002f280000300a00 */
[----:B------:R-:W4:Y:S01]  /*19730*/  LDL.LU.64 R242, [R1+0x8] ;  /* 0x0000080001f27983 */ /* 0x000f220000300a00 */
[----:B------:R-:W-:-:S05]  /*19740*/  VIADD R240, R0, 0x21 ;  /* 0x0000002100f07836 */ /* 0x000fca0000000000 */
[----:B0-----:R-:W-:Y:S01]  /*19750*/  ISETP.LT.AND P5, PT, R240, UR4, !P1 ;  /* 0x00000004f0007c0c */ /* 0x001fe2000cfa1270 */
[----:B------:R-:W0:Y:S01]  /*19760*/  LDCU UR4, c[0x0][0x39c] ;  /* 0x00007380ff0477ac */ /* 0x000e220008000800 */
[----:B------:R-:W-:Y:S01]  /*19770*/  VIADD R240, R0, 0x22 ;  /* 0x0000002200f07836 */ /* 0x000fe20000000000 */
[----:B--2---:R1:W-:Y:S04]  /*19780*/  @P2 STG.E.U8 desc[UR26][R244.64], R248 ;  /* 0x000000f8f4002986 */ /* 0x0043e8000c10111a */
[----:B-1----:R-:W2:Y:S01]  /*19790*/  LDL.LU.64 R244, [R1] ;  /* 0x0000000001f47983 */ /* 0x002ea20000300a00 */
[----:B0-----:R-:W-:Y:S01]  /*197a0*/  ISETP.LT.AND P2, PT, R240, UR4, !P1 ;  /* 0x00000004f0007c0c */ /* 0x001fe2000cf41270 */
[----:B------:R-:W0:Y:S01]  /*197b0*/  LDCU UR4, c[0x0][0x39c] ;  /* 0x00007380ff0477ac */ /* 0x000e220008000800 */
[----:B------:R-:W-:Y:S01]  /*197c0*/  PRMT R240, R248, 0x9910, RZ ;  /* 0x00009910f8f07816 */ /* 0x000fe200000000ff */
[----:B------:R-:W-:-:S03]  /*197d0*/  VIADD R248, R0, 0x23 ;  /* 0x0000002300f87836 */ /* 0x000fc60000000000 */
[----:B------:R-:W-:-:S05]  /*197e0*/  SHF.R.S32.HI R240, RZ, 0x8, R240 ;  /* 0x00000008fff07819 */ /* 0x000fca00000114f0 */
[----:B-----5:R1:W-:Y:S01]  /*197f0*/  @P0 STG.E.U8 desc[UR26][R226.64], R240 ;  /* 0x000000f0e2000986 */ /* 0x0203e2000c10111a */
[----:B0-----:R-:W-:Y:S01]  /*19800*/  ISETP.LT.AND P0, PT, R248, UR4, !P1 ;  /* 0x00000004f8007c0c */ /* 0x001fe2000cf01270 */
[----:B------:R-:W0:Y:S01]  /*19810*/  LDCU UR4, c[0x0][0x39c] ;  /* 0x00007380ff0477ac */ /* 0x000e220008000800 */
[----:B------:R-:W-:Y:S01]  /*19820*/  VIADD R248, R0, 0x24 ;  /* 0x0000002400f87836 */ /* 0x000fe20000000000 */
[----:B------:R5:W-:Y:S04]  /*19830*/  @P4 STG.E.U8 desc[UR26][R230.64], R251 ;  /* 0x000000fbe6004986 */ /* 0x000be8000c10111a */
[----:B-1----:R-:W2:Y:S04]  /*19840*/  LDL.LU.64 R226, [R1+0x3e0] ;  /* 0x0003e00001e27983 */ /* 0x002ea80000300a00 */
[----:B------:R-:W2:Y:S04]  /*19850*/  LDL.LU R240, [R1+0x3d8] ;  /* 0x0003d80001f07983 */ /* 0x000ea80000300800 */
[----:B-----5:R-:W5:Y:S01]  /*19860*/  LDL.LU.64 R230, [R1+0x3d0] ;  /* 0x0003d00001e67983 */ /* 0x020f620000300a00 */
[----:B0-----:R-:W-:Y:S01]  /*19870*/  ISETP.LT.AND P4, PT, R248, UR4, !P1 ;  /* 0x00000004f8007c0c */ /* 0x001fe2000cf81270 */
[----:B------:R-:W0:Y:S01]  /*19880*/  LDCU UR4, c[0x0][0x39c] ;  /* 0x00007380ff0477ac */ /* 0x000e220008000800 */
[----:B------:R-:W-:Y:S01]  /*19890*/  PRMT R248, R251, 0x9910, RZ ;  /* 0x00009910fbf87816 */ /* 0x000fe200000000ff */
[----:B------:R-:W-:-:S03]  /*198a0*/  VIADD R251, R0, 0x25 ;  /* 0x0000002500fb7836 */ /* 0x000fc60000000000 */
[----:B------:R-:W-:-:S05]  /*198b0*/  SHF.R.S32.HI R248, RZ, 0x8, R248 ;  /* 0x00000008fff87819 */ /* 0x000fca00000114f8 */
[----:B------:R1:W-:Y:S01]  /*198c0*/  @P6 STG.E.U8 desc[UR26][R234.64], R248 ;  /* 0x000000f8ea006986 */ /* 0x0003e2000c10111a */
[----:B0-----:R-:W-:Y:S01]  /*198d0*/  ISETP.LT.AND P6, PT, R251, UR4, !P1 ;  /* 0x00000004fb007c0c */ /* 0x001fe2000cfc1270 */
[----:B------:R-:W0:Y:S01]  /*198e0*/  LDCU UR4, c[0x0][0x39c] ;  /* 0x00007380ff0477ac */ /* 0x000e220008000800 */
[----:B------:R-:W-:Y:S01]  /*198f0*/  VIADD R251, R0, 0x26 ;  /* 0x0000002600fb7836 */ /* 0x000fe20000000000 */
[----:B---3--:R3:W-:Y:S04]  /*19900*/  @P3 STG.E.U8 desc[UR26][R238.64], R250 ;  /* 0x000000faee003986 */ /* 0x0087e8000c10111a */
[----:B-1----:R-:W5:Y:S04]  /*19910*/  LDL.LU.64 R234, [R1+0x3c8] ;  /* 0x0003c80001ea7983 */ /* 0x002f680000300a00 */
[----:B------:R-:W5:Y:S01]  /*19920*/  LDL.LU R248, [R1+0x3c0] ;  /* 0x0003c00001f87983 */ /* 0x000f620000300800 */
[----:B0-----:R-:W-:Y:S01]  /*19930*/  ISETP.LT.AND P3, PT, R251, UR4, !P1 ;  /* 0x00000004fb007c0c */ /* 0x001fe2000cf61270 */
[----:B------:R-:W0:Y:S01]  /*19940*/  LDCU UR4, c[0x0][0x39c] ;  /* 0x00007380ff0477ac */ /* 0x000e220008000800 */
[----:B---3--:R-:W-:Y:S01]  /*19950*/  PRMT R250, R250, 0x9910, RZ ;  /* 0x00009910fafa7816 */ /* 0x008fe200000000ff */
[----:B------:R-:W-:Y:S01]  /*19960*/  VIADD R251, R0, 0x27 ;  /* 0x0000002700fb7836 */ /* 0x000fe20000000000 */
[----:B------:R-:W3:Y:S02]  /*19970*/  LDL.LU.64 R238, [R1+0x3b8] ;  /* 0x0003b80001ee7983 */ /* 0x000ee40000300a00 */
[----:B------:R-:W-:-:S05]  /*19980*/  SHF.R.S32.HI R250, RZ, 0x8, R250 ;  /* 0x00000008fffa7819 */ /* 0x000fca00000114fa */
[----:B----4-:R1:W-:Y:S01]  /*19990*/  @P5 STG.E.U8 desc[UR26][R242.64], R250 ;  /* 0x000000faf2005986 */ /* 0x0103e2000c10111a */
[----:B0-----:R-:W-:Y:S01]  /*199a0*/  ISETP.LT.AND P5, PT, R251, UR4, !P1 ;  /* 0x00000004fb007c0c */ /* 0x001fe2000cfa1270 */
[----:B------:R-:W0:Y:S01]  /*199b0*/  LDCU UR4, c[0x0][0x39c] ;  /* 0x00007380ff0477ac */ /* 0x000e220008000800 */
[----:B------:R-:W-:Y:S01]  /*199c0*/  VIADD R251, R0, 0x28 ;  /* 0x0000002800fb7836 */ /* 0x000fe20000000000 */
[----:B-1----:R-:W4:Y:S04]  /*199d0*/  LDL.LU.64 R242, [R1+0x3b0] ;  /* 0x0003b00001f27983 */ /* 0x002f280000300a00 */
[----:B------:R-:W3:Y:S04]  /*199e0*/  LDL.LU R250, [R1+0x3a8] ;  /* 0x0003a80001fa7983 */ /* 0x000ee80000300800 */
[----:B--2---:R1:W-:Y:S01]  /*199f0*/  @P2 STG.E.U8 desc[UR26][R244.64], R249 ;  /* 0x000000f9f4002986 */ /* 0x0043e2000c10111a */
[----:B0-----:R-:W-:Y:S01]  /*19a00*/  ISETP.LT.AND P2, PT, R251, UR4, !P1 ;  /* 0x00000004fb007c0c */ /* 0x001fe2000cf41270 */
[----:B------:R-:W0:Y:S02]  /*19a10*/  LDCU UR4, c[0x0][0x39c] ;  /* 0x00007380ff0477ac */ /* 0x000e240008000800 */
[----:B-1----:R-:W2:Y:S04]  /*19a20*/  LDL.LU.64 R244, [R1+0x3a0] ;  /* 0x0003a00001f47983 */ /* 0x002ea80000300a00 */
[----:B------:R-:W3:Y:S01]  /*19a30*/  LDL.LU R251, [R1+0x39c] ;  /* 0x00039c0001fb7983 */ /* 0x000ee20000300800 */
[----:B------:R-:W-:-:S04]  /*19a40*/  PRMT R249, R249, 0x9910, RZ ;  /* 0x00009910f9f97816 */ /* 0x000fc800000000ff */
[----:B------:R-:W-:-:S05]  /*19a50*/  SHF.R.S32.HI R249, RZ, 0x8, R249 ;  /* 0x00000008fff97819 */ /* 0x000fca00000114f9 */
[----:B---3--:R1:W-:Y:S04]  /*19a60*/  @P0 STG.E.U8 desc[UR26][R250.64], R249 ;  /* 0x000000f9fa000986 */ /* 0x0083e8000c10111a */
[----:B-1----:R-:W5:Y:S01]  /*19a70*/  LDL.LU R249, [R1+0x398] ;  /* 0x0003980001f97983 */ /* 0x002f620000300800 */
[----:B------:R-:W-:-:S05]  /*19a80*/  VIADD R251, R0, 0x29 ;  /* 0x0000002900fb7836 */ /* 0x000fca0000000000 */
[----:B0-----:R-:W-:Y:S01]  /*19a90*/  ISETP.LT.AND P0, PT, R251, UR4, !P1 ;  /* 0x00000004fb007c0c */ /* 0x001fe2000cf01270 */
[----:B------:R-:W0:Y:S01]  /*19aa0*/  LDCU UR4, c[0x0][0x39c] ;  /* 0x00007380ff0477ac */ /* 0x000e220008000800 */
[----:B------:R-:W-:Y:S01]  /*19ab0*/  VIADD R250, R0, 0x2a ;  /* 0x0000002a00fa7836 */ /* 0x000fe20000000000 */
[----:B-----5:R1:W-:Y:S02]  /*19ac0*/  @P4 STG.E.U8 desc[UR26][R248.64], R241 ;  /* 0x000000f1f8004986 */ /* 0x0203e4000c10111a */
[----:B-1----:R-:W-:Y:S02]  /*19ad0*/  PRMT R248, R241, 0x9910, RZ ;  /* 0x00009910f1f87816 */ /* 0x002fe400000000ff */
[----:B------:R-:W3:Y:S01]  /*19ae0*/  LDL.LU R241, [R1+0x394] ;  /* 0x0003940001f17983 */ /* 0x000ee20000300800 */
[----:B0-----:R-:W-:Y:S01]  /*19af0*/  ISETP.LT.AND P4, PT, R250, UR4, !P1 ;  /* 0x00000004fa007c0c */ /* 0x001fe2000cf81270 */
[----:B------:R-:W0:Y:S01]  /*19b00*/  LDCU UR4, c[0x0][0x39c] ;  /* 0x00007380ff0477ac */ /* 0x000e220008000800 */
[----:B------:R-:W-:Y:S01]  /*19b10*/  SHF.R.S32.HI R248, RZ, 0x8, R248 ;  /* 0x00000008fff87819 */ /* 0x000fe200000114f8 */
[----:B------:R-:W-:-:S04]  /*19b20*/  VIADD R249, R0, 0x2b ;  /* 0x0000002b00f97836 */ /* 0x000fc80000000000 */
[----:B--2---:R1:W-:Y:S01]  /*19b30*/  @P6 STG.E.U8 desc[UR26][R244.64], R248 ;  /* 0x000000f8f4006986 */ /* 0x0043e2000c10111a */
[----:B0-----:R-:W-:Y:S01]  /*19b40*/  ISETP.LT.AND P6, PT, R249, UR4, !P1 ;  /* 0x00000004f9007c0c */ /* 0x001fe2000cfc1270 */
[----:B------:R-:W0:Y:S01]  /*19b50*/  LDCU UR4, c[0x0][0x39c] ;  /* 0x00007380ff0477ac */ /* 0x000e220008000800 */
[----:B-1----:R-:W-:Y:S01]  /*19b60*/  VIADD R244, R0, 0x2c ;  /* 0x0000002c00f47836 */ /* 0x002fe20000000000 */
[----:B----4-:R1:W-:Y:S04]  /*19b70*/  @P3 STG.E.U8 desc[UR26][R242.64], R237 ;  /* 0x000000edf2003986 */ /* 0x0103e8000c10111a */
[----:B0-----:R-:W-:Y:S01]  /*19b80*/  ISETP.LT.AND P3, PT, R244, UR4, !P1 ;  /* 0x00000004f4007c0c */ /* 0x001fe2000cf61270 */
[----:B------:R-:W0:Y:S01]  /*19b90*/  LDCU UR4, c[0x0][0x39c] ;  /* 0x00007380ff0477ac */ /* 0x000e220008000800 */
[----:B-1----:R-:W-:-:S02]  /*19ba0*/  PRMT R242, R237, 0x9910, RZ ;  /* 0x00009910edf27816 */ /* 0x002fc400000000ff */
[----:B------:R-:W2:Y:S01]  /*19bb0*/  LDL.LU R237, [R1+0x390] ;  /* 0x0003900001ed7983 */ /* 0x000ea20000300800 */
[----:B------:R-:W-:Y:S01]  /*19bc0*/  VIADD R243, R0, 0x2d ;  /* 0x0000002d00f37836 */ /* 0x000fe20000000000 */
[----:B------:R-:W-:-:S05]  /*19bd0*/  SHF.R.S32.HI R242, RZ, 0x8, R242 ;  /* 0x00000008fff27819 */ /* 0x000fca00000114f2 */
[----:B---3--:R-:W-:Y:S01]  /*19be0*/  @P5 STG.E.U8 desc[UR26][R240.64], R242 ;  /* 0x000000f2f0005986 */ /* 0x008fe2000c10111a */
[----:B0-----:R-:W-:Y:S01]  /*19bf0*/  ISETP.LT.AND P5, PT, R243, UR4, !P1 ;  /* 0x00000004f3007c0c */ /* 0x001fe2000cfa1270 */
[----:B------:R-:W0:Y:S01]  /*19c00*/  LDCU UR4, c[0x0][0x39c] ;  /* 0x00007380ff0477ac */ /* 0x000e220008000800 */
[----:B------:R-:W-:Y:S01]  /*19c10*/  PRMT R243, R233, 0x9910, RZ ;  /* 0x00009910e9f37816 */ /* 0x000fe200000000ff */
[----:B------:R1:W-:Y:S04]  /*19c20*/  @P2 STG.E.U8 desc[UR26][R238.64], R233 ;  /* 0x000000e9ee002986 */ /* 0x0003e8000c10111a */
[----:B-1----:R-:W3:Y:S01]  /*19c30*/  LDL.LU R233, [R1+0x38c] ;  /* 0x00038c0001e97983 */ /* 0x002ee20000300800 */
[----:B------:R-:W-:-:S05]  /*19c40*/  VIADD R240, R0, 0x2e ;  /* 0x0000002e00f07836 */ /* 0x000fca0000000000 */
[----:B0-----:R-:W-:Y:S01]  /*19c50*/  ISETP.LT.AND P2, PT, R240, UR4, !P1 ;  /* 0x00000004f0007c0c */ /* 0x001fe2000cf41270 */
[----:B------:R-:W0:Y:S01]  /*19c60*/  LDCU UR4, c[0x0][0x39c] ;  /* 0x00007380ff0477ac */ /* 0x000e220008000800 */
[----:B------:R-:W-:Y:S01]  /*19c70*/  SHF.R.S32.HI R238, RZ, 0x8, R243 ;  /* 0x00000008ffee7819 */ /* 0x000fe200000114f3 */
[----:B------:R-:W-:-:S04]  /*19c80*/  VIADD R239, R0, 0x2f ;  /* 0x0000002f00ef7836 */ /* 0x000fc80000000000 */
[----:B--2---:R-:W-:Y:S01]  /*19c90*/  @P0 STG.E.U8 desc[UR26][R236.64], R238 ;  /* 0x000000eeec000986 */ /* 0x004fe2000c10111a */
[----:B0-----:R-:W-:Y:S01]  /*19ca0*/  ISETP.LT.AND P0, PT, R239, UR4, !P1 ;  /* 0x00000004ef007c0c */ /* 0x001fe2000cf01270 */
[----:B------:R-:W0:Y:S01]  /*19cb0*/  LDCU UR4, c[0x0][0x39c] ;  /* 0x00007380ff0477ac */ /* 0x000e220008000800 */
[----:B------:R-:W-:-:S04]  /*19cc0*/  PRMT R239, R229, 0x9910, RZ ;  /* 0x00009910e5ef7816 */ /* 0x000fc800000000ff */
[----:B------:R-:W-:Y:S01]  /*19cd0*/  SHF.R.S32.HI R239, RZ, 0x8, R239 ;  /* 0x00000008ffef7819 */ /* 0x000fe200000114ef */
[----:B------:R1:W-:Y:S04]  /*19ce0*/  @P4 STG.E.U8 desc[UR26][R234.64], R229 ;  /* 0x000000e5ea004986 */ /* 0x0003e8000c10111a */
[----:B-1----:R-:W2:Y:S01]  /*19cf0*/  LDL.LU R229, [R1+0x388] ;  /* 0x0003880001e57983 */ /* 0x002ea20000300800 */
[----:B------:R-:W-:-:S03]  /*19d00*/  PRMT R235, R225, 0x9910, RZ ;  /* 0x00009910e1eb7816 */ /* 0x000fc600000000ff */
[----:B---3--:R-:W-:Y:S04]  /*19d10*/  @P6 STG.E.U8 desc[UR26][R232.64], R239 ;  /* 0x000000efe8006986 */ /* 0x008fe8000c10111a */
[----:B------:R1:W-:Y:S04]  /*19d20*/  @P3 STG.E.U8 desc[UR26][R230.64], R225 ;  /* 0x000000e1e6003986 */ /* 0x0003e8000c10111a */
[----:B-1----:R-:W3:Y:S01]  /*19d30*/  LDL.LU R225, [R1+0x384] ;  /* 0x0003840001e17983 */ /* 0x002ee20000300800 */
[----:B------:R-:W-:Y:S01]  /*19d40*/  VIADD R240, R0, 0x30 ;  /* 0x0000003000f07836 */ /* 0x000fe20000000000 */
[----:B------:R-:W-:-:S04]  /*19d50*/  PRMT R231, R221, 0x9910, RZ ;  /* 0x00009910dde77816 */ /* 0x000fc800000000ff */
[----:B0-----:R-:W-:Y:S01]  /*19d60*/  ISETP.LT.AND P4, PT, R240, UR4, !P1 ;  /* 0x00000004f0007c0c */ /* 0x001fe2000cf81270 */
[----:B------:R-:W0:Y:S01]  /*19d70*/  LDCU UR4, c[0x0][0x39c] ;  /* 0x00007380ff0477ac */ /* 0x000e220008000800 */
[----:B------:R-:W-:Y:S02]  /*19d80*/  SHF.R.S32.HI R235, RZ, 0x8, R235 ;  /* 0x00000008ffeb7819 */ /* 0x000fe400000114eb */
[----:B------:R-:W-:-:S03]  /*19d90*/  SHF.R.S32.HI R231, RZ, 0x8, R231 ;  /* 0x00000008ffe77819 */ /* 0x000fc600000114e7 */
[----:B--2---:R-:W-:Y:S04]  /*19da0*/  @P5 STG.E.U8 desc[UR26][R228.64], R235 ;  /* 0x000000ebe4005986 */ /* 0x004fe8000c10111a */
[----:B------:R1:W-:Y:S04]  /*19db0*/  @P2 STG.E.U8 desc[UR26][R226.64], R221 ;  /* 0x000000dde2002986 */ /* 0x0003e8000c10111a */
[----:B-1----:R-:W2:Y:S01]  /*19dc0*/  LDL.LU R221, [R1+0x380] ;  /* 0x0003800001dd7983 */ /* 0x002ea20000300800 */
[----:B------:R-:W-:Y:S01]  /*19dd0*/  PRMT R227, R213, 0x9910, RZ ;  /* 0x00009910d5e37816 */ /* 0x000fe200000000ff */
[----:B------:R-:W-:-:S05]  /*19de0*/  VIADD R240, R0, 0x31 ;  /* 0x0000003100f07836 */ /* 0x000fca0000000000 */
[----:B0-----:R-:W-:Y:S01]  /*19df0*/  ISETP.LT.AND P6, PT, R240, UR4, !P1 ;  /* 0x00000004f0007c0c */ /* 0x001fe2000cfc1270 */
[----:B------:R-:W0:Y:S01]  /*19e00*/  LDCU UR4, c[0x0][0x39c] ;  /* 0x00007380ff0477ac */ /* 0x000e220008000800 */
[----:B---3--:R-:W-:Y:S04]  /*19e10*/  @P0 STG.E.U8 desc[UR26][R224.64], R231 ;  /* 0x000000e7e0000986 */ /* 0x008fe8000c10111a */
[----:B------:R1:W-:Y:S04]  /*19e20*/  @P4 STG.E.U8 desc[UR26][R222.64], R213 ;  /* 0x000000d5de004986 */ /* 0x0003e8000c10111a */
[----:B-1----:R-:W3:Y:S01]  /*19e30*/  LDL.LU R213, [R1+0x37c] ;  /* 0x00037c0001d57983 */ /* 0x002ee20000300800 */
[----:B------:R-:W-:-:S05]  /*19e40*/  VIADD R236, R0, 0x32 ;  /* 0x0000003200ec7836 */ /* 0x000fca0000000000 */
[----:B0-----:R-:W-:Y:S01]  /*19e50*/  ISETP.LT.AND P3, PT, R236, UR4, !P1 ;  /* 0x00000004ec007c0c */ /* 0x001fe2000cf61270 */
[----:B------:R-:W0:Y:S01]  /*19e60*/  LDCU UR4, c[0x0][0x39c] ;  /* 0x00007380ff0477ac */ /* 0x000e220008000800 */
[C---:B------:R-:W-:Y:S02]  /*19e70*/  VIADD R234, R0.reuse, 0x33 ;  /* 0x0000003300ea7836 */ /* 0x040fe40000000000 */
[----:B------:R-:W-:-:S03]  /*19e80*/  VIADD R232, R0, 0x34 ;  /* 0x0000003400e87836 */ /* 0x000fc60000000000 */
[----:B0-----:R-:W-:Y:S01]  /*19e90*/  ISETP.LT.AND P5, PT, R234, UR4, !P1 ;  /* 0x00000004ea007c0c */ /* 0x001fe2000cfa1270 */
[----:B------:R-:W0:Y:S01]  /*19ea0*/  LDCU UR4, c[0x0][0x39c] ;  /* 0x00007380ff0477ac */ /* 0x000e220008000800 */
[----:B------:R-:W-:Y:S02]  /*19eb0*/  PRMT R223, R205, 0x9910, RZ ;  /* 0x00009910cddf7816 */ /* 0x000fe400000000ff */
[----:B------:R-:W-:Y:S02]  /*19ec0*/  SHF.R.S32.HI R227, RZ, 0x8, R227 ;  /* 0x00000008ffe37819 */ /* 0x000fe400000114e3 */
[----:B------:R-:W-:-:S03]  /*19ed0*/  SHF.R.S32.HI R223, RZ, 0x8, R223 ;  /* 0x00000008ffdf7819 */ /* 0x000fc600000114df */
[----:B--2---:R-:W-:Y:S01]  /*19ee0*/  @P6 STG.E.U8 desc[UR26][R220.64], R227 ;  /* 0x000000e3dc006986 */ /* 0x004fe2000c10111a */
[----:B0-----:R-:W-:-:S03]  /*19ef0*/  ISETP.LT.AND P2, PT, R232, UR4, !P1 ;  /* 0x00000004e8007c0c */ /* 0x001fc6000cf41270 */
[----:B------:R0:W-:Y:S01]  /*19f00*/  @P3 STG.E.U8 desc[UR26][R216.64], R205 ;  /* 0x000000cdd8003986 */ /* 0x0001e2000c10111a */
[----:B------:R-:W1:Y:S03]  /*19f10*/  LDCU UR4, c[0x0][0x39c] ;  /* 0x00007380ff0477ac */ /* 0x000e660008000800 */
[----:B0-----:R-:W2:Y:S01]  /*19f20*/  LDL.LU R205, [R1+0x378] ;  /* 0x0003780001cd7983 */ /* 0x001ea20000300800 */
[----:B------:R-:W-:Y:S01]  /*19f30*/  PRMT R217, R197, 0x9910, RZ ;  /* 0x00009910c5d97816 */ /* 0x000fe200000000ff */
[----:B------:R-:W-:-:S05]  /*19f40*/  VIADD R230, R0, 0x35 ;  /* 0x0000003500e67836 */ /* 0x000fca0000000000 */
[----:B-1----:R-:W-:Y:S01]  /*19f50*/  ISETP.LT.AND P0, PT, R230, UR4, !P1 ;  /* 0x00000004e6007c0c */ /* 0x002fe2000cf01270 */
[----:B------:R-:W0:Y:S01]  /*19f60*/  LDCU UR4, c[0x0][0x39c] ;  /* 0x00007380ff0477ac */ /* 0x000e220008000800 */
[----:B---3--:R-:W-:Y:S04]  /*19f70*/  @P5 STG.E.U8 desc[UR26][R212.64], R223 ;  /* 0x000000dfd4005986 */ /* 0x008fe8000c10111a */
[----:B------:R1:W-:Y:S04]  /*19f80*/  @P2 STG.E.U8 desc[UR26][R208.64], R197 ;  /* 0x000000c5d0002986 */ /* 0x0003e8000c10111a */
[----:B-1----:R-:W3:Y:S01]  /*19f90*/  LDL.LU R197, [R1+0x374] ;  /* 0x0003740001c57983 */ /* 0x002ee20000300800 */
[----:B------:R-:W-:-:S02]  /*19fa0*/  VIADD R228, R0, 0x36 ;  /* 0x0000003600e47836 */ /* 0x000fc40000000000 */
[C---:B------:R-:W-:Y:S02]  /*19fb0*/  VIADD R226, R0.reuse, 0x37 ;  /* 0x0000003700e27836 */ /* 0x040fe40000000000 */
[----:B------:R-:W-:Y:S01]  /*19fc0*/  VIADD R224, R0, 0x38 ;  /* 0x0000003800e07836 */ /* 0x000fe20000000000 */
[----:B0-----:R-:W-:Y:S01]  /*19fd0*/  ISETP.LT.AND P4, PT, R228, UR4, !P1 ;  /* 0x00000004e4007c0c */ /* 0x001fe2000cf81270 */
[----:B------:R-:W0:Y:S01]  /*19fe0*/  LDCU UR4, c[0x0][0x39c] ;  /* 0x00007380ff0477ac */ /* 0x000e220008000800 */
[----:B------:R-:W-:Y:S01]  /*19ff0*/  PRMT R209, R203, 0x9910, RZ ;  /* 0x00009910cbd17816 */ /* 0x000fe200000000ff */
[----:B------:R-:W4:Y:S01]  /*1a000*/  LDL.LU R250, [R1+0x140] ;  /* 0x0001400001fa7983 */ /* 0x000f220000300800 */
[----:B0-----:R-:W-:Y:S01]  /*1a010*/  ISETP.LT.AND P6, PT, R226, UR4, !P1 ;  /* 0x00000004e2007c0c */ /* 0x001fe2000cfc1270 */
[----:B------:R-:W0:Y:S01]  /*1a020*/  LDCU UR4, c[0x0][0x39c] ;  /* 0x00007380ff0477ac */ /* 0x000e220008000800 */
[----:B------:R-:W-:Y:S02]  /*1a030*/  SHF.R.S32.HI R217, RZ, 0x8, R217 ;  /* 0x00000008ffd97819 */ /* 0x000fe400000114d9 */
[----:B------:R-:W-:-:S02]  /*1a040*/  SHF.R.S32.HI R209, RZ, 0x8, R209 ;  /* 0x00000008ffd17819 */ /* 0x000fc400000114d1 */
[----:B0-----:R-:W-:Y:S01]  /*1a050*/  ISETP.LT.AND P3, PT, R224, UR4, !P1 ;  /* 0x00000004e0007c0c */ /* 0x001fe2000cf61270 */
[----:B--2---:R-:W-:Y:S01]  /*1a060*/  @P0 STG.E.U8 desc[UR26][R204.64], R217 ;  /* 0x000000d9cc000986 */ /* 0x004fe2000c10111a */
[----:B------:R-:W0:Y:S03]  /*1a070*/  LDCU UR4, c[0x0][0x39c] ;  /* 0x00007380ff0477ac */ /* 0x000e260008000800 */
[----:B------:R1:W-:Y:S04]  /*1a080*/  @P4 STG.E.U8 desc[UR26][R200.64], R203 ;  /* 0x000000cbc8004986 */ /* 0x0003e8000c10111a */
[----:B-1----:R-:W2:Y:S01]  /*1a090*/  LDL.LU R203, [R1+0x370] ;  /* 0x0003700001cb7983 */ /* 0x002ea20000300800 */
[----:B------:R-:W-:-:S03]  /*1a0a0*/  PRMT R200, R207, 0x9910, RZ ;  /* 0x00009910cfc87816 */ /* 0x000fc600000000ff */
[----:B---3--:R-:W-:Y:S04]  /*1a0b0*/  @P6 STG.E.U8 desc[UR26][R196.64], R209 ;  /* 0x000000d1c4006986 */ /* 0x008fe8000c10111a */
[----:B------:R1:W-:Y:S04]  /*1a0c0*/  @P3 STG.E.U8 desc[UR26][R198.64], R207 ;  /* 0x000000cfc6003986 */ /* 0x0003e8000c10111a */
[----:B-1----:R-:W3:Y:S01]  /*1a0d0*/  LDL.LU R207, [R1+0x36c] ;  /* 0x00036c0001cf7983 */ /* 0x002ee20000300800 */
[C---:B------:R-:W-:Y:S02]  /*1a0e0*/  VIADD R222, R0.reuse, 0x39 ;  /* 0x0000003900de7836 */ /* 0x040fe40000000000 */
[----:B------:R-:W-:Y:S01]  /*1a0f0*/  VIADD R220, R0, 0x3a ;  /* 0x0000003a00dc7836 */ /* 0x000fe20000000000 */
[----:B------:R-:W-:Y:S01]  /*1a100*/  SHF.R.S32.HI R197, RZ, 0x8, R200 ;  /* 0x00000008ffc57819 */ /* 0x000fe200000114c8 */
[----:B------:R-:W5:Y:S01]  /*1a110*/  LDL.LU R251, [R1+0x138] ;  /* 0x0001380001fb7983 */ /* 0x000f620000300800 */
[----:B0-----:R-:W-:Y:S01]  /*1a120*/  ISETP.LT.AND P5, PT, R222, UR4, !P1 ;  /* 0x00000004de007c0c */ /* 0x001fe2000cfa1270 */
[----:B------:R-:W0:Y:S01]  /*1a130*/  LDCU UR4, c[0x0][0x39c] ;  /* 0x00007380ff0477ac */ /* 0x000e220008000800 */
[----:B------:R-:W-:-:S02]  /*1a140*/  PRMT R199, R219, 0x9910, RZ ;  /* 0x00009910dbc77816 */ /* 0x000fc400000000ff */
[----:B0-----:R-:W-:Y:S01]  /*1a150*/  ISETP.LT.AND P2, PT, R220, UR4, !P1 ;  /* 0x00000004dc007c0c */ /* 0x001fe2000cf41270 */
[----:B------:R-:W0:Y:S08]  /*1a160*/  LDCU UR4, c[0x0][0x39c] ;  /* 0x00007380ff0477ac */ /* 0x000e300008000800 */
[----:B--2---:R-:W-:Y:S01]  /*1a170*/  @P5 STG.E.U8 desc[UR26][R202.64], R197 ;  /* 0x000000c5ca005986 */ /* 0x004fe2000c10111a */
[----:B------:R-:W-:-:S05]  /*1a180*/  VIADD R216, R0, 0x3b ;  /* 0x0000003b00d87836 */ /* 0x000fca0000000000 */
[----:B0-----:R-:W-:Y:S01]  /*1a190*/  ISETP.LT.AND P0, PT, R216, UR4, !P1 ;  /* 0x00000004d8007c0c */ /* 0x001fe2000cf01270 */
[----:B------:R-:W0:Y:S01]  /*1a1a0*/  LDCU UR4, c[0x0][0x39c] ;  /* 0x00007380ff0477ac */ /* 0x000e220008000800 */
[C---:B------:R-:W-:Y:S02]  /*1a1b0*/  VIADD R212, R0.reuse, 0x3c ;  /* 0x0000003c00d47836 */ /* 0x040fe40000000000 */
[----:B------:R-:W-:-:S03]  /*1a1c0*/  VIADD R208, R0, 0x3d ;  /* 0x0000003d00d07836 */ /* 0x000fc60000000000 */
[----:B0-----:R-:W-:Y:S01]  /*1a1d0*/  ISETP.LT.AND P4, PT, R212, UR4, !P1 ;  /* 0x00000004d4007c0c */ /* 0x001fe2000cf81270 */
[----:B------:R-:W0:Y:S01]  /*1a1e0*/  LDCU UR4, c[0x0][0x39c] ;  /* 0x00007380ff0477ac */ /* 0x000e220008000800 */
[----:B---3--:R1:W-:Y:S04]  /*1a1f0*/  @P2 STG.E.U8 desc[UR26][R206.64], R219 ;  /* 0x000000dbce002986 */ /* 0x0083e8000c10111a */
[----:B-1----:R-:W2:Y:S01]  /*1a200*/  LDL.LU R219, [R1+0x368] ;  /* 0x0003680001db7983 */ /* 0x002ea20000300800 */
[----:B0-----:R-:W-:Y:S01]  /*1a210*/  ISETP.LT.AND P6, PT, R208, UR4, !P1 ;  /* 0x00000004d0007c0c */ /* 0x001fe2000cfc1270 */
[----:B------:R-:W0:Y:S01]  /*1a220*/  LDCU UR4, c[0x0][0x39c] ;  /* 0x00007380ff0477ac */ /* 0x000e220008000800 */
[C---:B------:R-:W-:Y:S02]  /*1a230*/  VIADD R204, R0.reuse, 0x3e ;  /* 0x0000003e00cc7836 */ /* 0x040fe40000000000 */
[----:B------:R-:W-:-:S03]  /*1a240*/  VIADD R196, R0, 0x3f ;  /* 0x0000003f00c47836 */ /* 0x000fc60000000000 */
[----:B0-----:R-:W-:Y:S01]  /*1a250*/  ISETP.LT.AND P3, PT, R204, UR4, !P1 ;  /* 0x00000004cc007c0c */ /* 0x001fe2000cf61270 */
[----:B------:R-:W0:Y:S01]  /*1a260*/  LDCU UR4, c[0x0][0x39c] ;  /* 0x00007380ff0477ac */ /* 0x000e220008000800 */
[----:B----4-:R-:W-:Y:S02]  /*1a270*/  PRMT R198, R250, 0x9910, RZ ;  /* 0x00009910fac67816 */ /* 0x010fe400000000ff */
[----:B------:R-:W-:-:S03]  /*1a280*/  SHF.R.S32.HI R199, RZ, 0x8, R199 ;  /* 0x00000008ffc77819 */ /* 0x000fc600000114c7 */
[----:B------:R-:W-:Y:S01]  /*1a290*/  IMAD.MOV.U32 R197, RZ, RZ, R198 ;  /* 0x000000ffffc57224 */ /* 0x000fe200078e00c6 */
[----:B0-----:R-:W-:Y:S01]  /*1a2a0*/  ISETP.LT.AND P5, PT, R196, UR4, !P1 ;  /* 0x00000004c4007c0c */ /* 0x001fe2000cfa1270 */
[----:B------:R-:W0:Y:S01]  /*1a2b0*/  LDCU UR4, c[0x0][0x39c] ;  /* 0x00007380ff0477ac */ /* 0x000e220008000800 */
[----:B------:R-:W-:-:S05]  /*1a2c0*/  VIADD R196, R0, 0x40 ;  /* 0x0000004000c47836 */ /* 0x000fca0000000000 */
[----:B------:R-:W-:Y:S01]  /*1a2d0*/  ISETP.LT.AND P2, PT, R196, UR6, !P1 ;  /* 0x00000006c4007c0c */ /* 0x000fe2000cf41270 */
[C---:B------:R-:W-:Y:S01]  /*1a2e0*/  VIADD R196, R0.reuse, 0x41 ;  /* 0x0000004100c47836 */ /* 0x040fe20000000000 */
[----:B------:R1:W-:Y:S01]  /*1a2f0*/  @P0 STG.E.U8 desc[UR26][R210.64], R199 ;  /* 0x000000c7d2000986 */ /* 0x0003e2000c10111a */
[----:B------:R-:W-:Y:S01]  /*1a300*/  SHF.R.S32.HI R197, RZ, 0x8, R197 ;  /* 0x00000008ffc57819 */ /* 0x000fe200000114c5 */
[----:B------:R-:W-:Y:S02]  /*1a310*/  VIADD R198, R0, 0x42 ;  /* 0x0000004200c67836 */ /* 0x000fe40000000000 */
[----:B------:R-:W-:Y:S01]  /*1a320*/  VIADD R252, R252, UR5 ;  /* 0x00000005fcfc7c36 */ /* 0x000fe20008000000 */
[----:B------:R-:W-:Y:S01]  /*1a330*/  ISETP.LT.AND P0, PT, R196, UR7, !P1 ;  /* 0x00000007c4007c0c */ /* 0x000fe2000cf01270 */
[----:B------:R-:W-:Y:S01]  /*1a340*/  VIADD R196, R0, 0x43 ;  /* 0x0000004300c47836 */ /* 0x000fe20000000000 */
[----:B------:R-:W-:Y:S01]  /*1a350*/  @P4 STG.E.U8 desc[UR26][R214.64], R250 ;  /* 0x000000fad6004986 */ /* 0x000fe2000c10111a */
[----:B------:R-:W-:Y:S01]  /*1a360*/  ISETP.LT.AND P4, PT, R198, UR8, !P1 ;  /* 0x00000008c6007c0c */ /* 0x000fe2000cf81270 */
[----:B------:R-:W-:Y:S01]  /*1a370*/  VIADD R198, R252, UR5 ;  /* 0x00000005fcc67c36 */ /* 0x000fe20008000000 */
[----:B------:R-:W-:Y:S01]  /*1a380*/  F2FP.SATFINITE.E4M3.F32.PACK_AB_MERGE_C R203, R133, R132, RZ ;  /* 0x0000008485cb723e */ /* 0x000fe200048070ff */
[----:B------:R-:W3:Y:S01]  /*1a390*/  LDCU UR7, c[0x0][0x39c] ;  /* 0x00007380ff0777ac */ /* 0x000ee20008000800 */
[----:B-1----:R-:W-:Y:S01]  /*1a3a0*/  VIADD R199, R0, 0x44 ;  /* 0x0000004400c77836 */ /* 0x002fe20000000000 */
[----:B-----5:R-:W-:Y:S01]  /*1a3b0*/  PRMT R201, R251, 0x9910, RZ ;  /* 0x00009910fbc97816 */ /* 0x020fe200000000ff */
[----:B------:R-:W1:Y:S03]  /*1a3c0*/  LDCU UR6, c[0x0][0x39c] ;  /* 0x00007380ff0677ac */ /* 0x000e660008000800 */
[----:B------:R-:W-:-:S02]  /*1a3d0*/  SHF.R.S32.HI R201, RZ, 0x8, R201 ;  /* 0x00000008ffc97819 */ /* 0x000fc400000114c9 */
[----:B------:R-:W-:Y:S01]  /*1a3e0*/  PRMT R202, R203, 0x9910, RZ ;  /* 0x00009910cbca7816 */ /* 0x000fe200000000ff */
[----:B------:R-:W-:Y:S01]  /*1a3f0*/  VIADD R204, R0, 0x45 ;  /* 0x0000004500cc7836 */ /* 0x000fe20000000000 */
[----:B------:R-:W-:-:S04]  /*1a400*/  F2FP.SATFINITE.E4M3.F32.PACK_AB_MERGE_C R137, R137, R136, RZ ;  /* 0x000000888989723e */ /* 0x000fc800048070ff */
[----:B------:R-:W-:Y:S02]  /*1a410*/  PRMT R136, R137, 0x9910, RZ ;  /* 0x0000991089887816 */ /* 0x000fe400000000ff */
[----:B------:R-:W-:Y:S02]  /*1a420*/  F2FP.SATFINITE.E4M3.F32.PACK_AB_MERGE_C R143, R143, R142, RZ ;  /* 0x0000008e8f8f723e */ /* 0x000fe400048070ff */
[----:B------:R-:W-:Y:S02]  /*1a430*/  F2FP.SATFINITE.E4M3.F32.PACK_AB_MERGE_C R145, R145, R144, RZ ;  /* 0x000000909191723e */ /* 0x000fe400048070ff */
[----:B------:R-:W-:Y:S02]  /*1a440*/  F2FP.SATFINITE.E4M3.F32.PACK_AB_MERGE_C R147, R147, R146, RZ ;  /* 0x000000929393723e */ /* 0x000fe400048070ff */
[----:B------:R-:W-:Y:S02]  /*1a450*/  F2FP.SATFINITE.E4M3.F32.PACK_AB_MERGE_C R149, R149, R148, RZ ;  /* 0x000000949595723e */ /* 0x000fe400048070ff */
[----:B------:R-:W-:Y:S01]  /*1a460*/  F2FP.SATFINITE.E4M3.F32.PACK_AB_MERGE_C R151, R151, R150, RZ ;  /* 0x000000969797723e */ /* 0x000fe200048070ff */
[----:B------:R-:W-:Y:S01]  /*1a470*/  VIADD R142, R0, 0x57 ;  /* 0x00000057008e7836 */ /* 0x000fe20000000000 */
[----:B------:R-:W-:-:S02]  /*1a480*/  F2FP.SATFINITE.E4M3.F32.PACK_AB_MERGE_C R153, R153, R152, RZ ;  /* 0x000000989999723e */ /* 0x000fc400048070ff */
[----:B------:R-:W-:Y:S01]  /*1a490*/  F2FP.SATFINITE.E4M3.F32.PACK_AB_MERGE_C R155, R155, R154, RZ ;  /* 0x0000009a9b9b723e */ /* 0x000fe200048070ff */
[----:B--2---:R2:W-:Y:S01]  /*1a4a0*/  @P6 STG.E.U8 desc[UR26][R218.64], R197 ;  /* 0x000000c5da006986 */ /* 0x0045e2000c10111a */
[----:B0-----:R-:W-:Y:S01]  /*1a4b0*/  ISETP.LT.AND P6, PT, R196, UR4, !P1 ;  /* 0x00000004c4007c0c */ /* 0x001fe2000cfc1270 */
[----:B------:R-:W0:Y:S02]  /*1a4c0*/  LDCU UR4, c[0x0][0x39c] ;  /* 0x00007380ff0477ac */ /* 0x000e240008000800 */
[----:B------:R-:W-:Y:S01]  /*1a4d0*/  @P3 STG.E.U8 desc[UR26][R246.64], R251 ;  /* 0x000000fbf6003986 */ /* 0x000fe2000c10111a */
[----:B------:R-:W-:-:S04]  /*1a4e0*/  IADD3 R132, P3, PT, R252, R3, RZ ;  /* 0x00000003fc847210 */ /* 0x000fc80007f7e0ff */
[----:B------:R-:W-:Y:S02]  /*1a4f0*/  LEA.HI.X.SX32 R133, R252, R2, 0x1, P3 ;  /* 0x00000002fc857211 */ /* 0x000fe400018f0eff */
[----:B------:R-:W-:-:S04]  /*1a500*/  IADD3 R196, P3, PT, R198, R3, RZ ;  /* 0x00000003c6c47210 */ /* 0x000fc80007f7e0ff */
[C---:B--2---:R-:W-:Y:S02]  /*1a510*/  LEA.HI.X.SX32 R197, R198.reuse, R2, 0x1, P3 ;  /* 0x00000002c6c57211 */ /* 0x044fe400018f0eff */
[----:B0-----:R-:W-:Y:S01]  /*1a520*/  ISETP.LT.AND P3, PT, R199, UR4, !P1 ;  /* 0x00000004c7007c0c */ /* 0x001fe2000cf61270 */
[----:B------:R-:W0:Y:S01]  /*1a530*/  LDCU UR4, c[0x0][0x39c] ;  /* 0x00007380ff0477ac */ /* 0x000e220008000800 */
[----:B------:R-:W-:Y:S01]  /*1a540*/  VIADD R199, R198, UR5 ;  /* 0x00000005c6c77c36 */ /* 0x000fe20008000000 */
[----:B------:R2:W-:Y:S04]  /*1a550*/  @P5 STG.E.U8 desc[UR26][R132.64], R201 ;  /* 0x000000c984005986 */ /* 0x0005e8000c10111a */
[----:B------:R4:W-:Y:S01]  /*1a560*/  @P2 STG.E.U8 desc[UR26][R196.64], R203 ;  /* 0x000000cbc4002986 */ /* 0x0009e2000c10111a */
[C---:B------:R-:W-:Y:S01]  /*1a570*/  IADD3 R198, P2, PT, R199.reuse, R3, RZ ;  /* 0x00000003c7c67210 */ /* 0x040fe20007f5e0ff */
[----:B------:R-:W-:-:S03]  /*1a580*/  VIADD R200, R199, UR5 ;  /* 0x00000005c7c87c36 */ /* 0x000fc60008000000 */
[-C--:B------:R-:W-:Y:S02]  /*1a590*/  LEA.HI.X.SX32 R199, R199, R2.reuse, 0x1, P2 ;  /* 0x00000002c7c77211 */ /* 0x080fe400010f0eff */
[----:B--2---:R-:W-:Y:S01]  /*1a5a0*/  SHF.R.S32.HI R201, RZ, 0x8, R202 ;  /* 0x00000008ffc97819 */ /* 0x004fe200000114ca */
[----:B------:R-:W-:Y:S01]  /*1a5b0*/  VIADD R133, R0, 0x46 ;  /* 0x0000004600857836 */ /* 0x000fe20000000000 */
[----:B------:R-:W-:Y:S01]  /*1a5c0*/  IADD3 R132, P5, PT, R200, R3, RZ ;  /* 0x00000003c8847210 */ /* 0x000fe20007fbe0ff */
[----:B----4-:R-:W-:Y:S02]  /*1a5d0*/  VIADD R196, R0, 0x47 ;  /* 0x0000004700c47836 */ /* 0x010fe40000000000 */
[----:B------:R2:W-:Y:S01]  /*1a5e0*/  @P0 STG.E.U8 desc[UR26][R198.64], R201 ;  /* 0x000000c9c6000986 */ /* 0x0005e2000c10111a */
[----:B---3--:R-:W-:Y:S01]  /*1a5f0*/  ISETP.LT.AND P0, PT, R133, UR7, !P1 ;  /* 0x0000000785007c0c */ /* 0x008fe2000cf01270 */
[----:B------:R-:W3:Y:S01]  /*1a600*/  LDCU UR7, c[0x0][0x39c] ;  /* 0x00007380ff0777ac */ /* 0x000ee20008000800 */
[C---:B------:R-:W-:Y:S01]  /*1a610*/  LEA.HI.X.SX32 R133, R200.reuse, R2, 0x1, P5 ;  /* 0x00000002c8857211 */ /* 0x040fe200028f0eff */
[----:B------:R-:W-:Y:S01]  /*1a620*/  VIADD R200, R200, UR5 ;  /* 0x00000005c8c87c36 */ /* 0x000fe20008000000 */
[----:B------:R-:W-:-:S02]  /*1a630*/  F2FP.SATFINITE.E4M3.F32.PACK_AB_MERGE_C R203, R135, R134, RZ ;  /* 0x0000008687cb723e */ /* 0x000fc400048070ff */
[----:B0-----:R-:W-:Y:S01]  /*1a640*/  ISETP.LT.AND P5, PT, R196, UR4, !P1 ;  /* 0x00000004c4007c0c */ /* 0x001fe2000cfa1270 */
[----:B------:R-:W0:Y:S01]  /*1a650*/  LDCU UR4, c[0x0][0x39c] ;  /* 0x00007380ff0477ac */ /* 0x000e220008000800 */
[----:B------:R-:W-:Y:S01]  /*1a660*/  PRMT R135, R203, 0x9910, RZ ;  /* 0x00009910cb877816 */ /* 0x000fe200000000ff */
[----:B------:R4:W-:Y:S01]  /*1a670*/  @P4 STG.E.U8 desc[UR26][R132.64], R203 ;  /* 0x000000cb84004986 */ /* 0x0009e2000c10111a */
[----:B-1----:R-:W-:Y:S01]  /*1a680*/  ISETP.LT.AND P2, PT, R204, UR6, !P1 ;  /* 0x00000006cc007c0c */ /* 0x002fe2000cf41270 */
[----:B------:R-:W1:Y:S01]  /*1a690*/  LDCU UR6, c[0x0][0x39c] ;  /* 0x00007380ff0677ac */ /* 0x000e620008000800 */
[C---:B------:R-:W-:Y:S01]  /*1a6a0*/  IADD3 R134, P4, PT, R200.reuse, R3, RZ ;  /* 0x00000003c8867210 */ /* 0x040fe20007f9e0ff */
[C---:B--2---:R-:W-:Y:S02]  /*1a6b0*/  VIADD R198, R200.reuse, UR5 ;  /* 0x00000005c8c67c36 */ /* 0x044fe40008000000 */
[----:B------:R-:W-:Y:S01]  /*1a6c0*/  IMAD.MOV.U32 R199, RZ, RZ, R135 ;  /* 0x000000ffffc77224 */ /* 0x000fe200078e0087 */
[----:B------:R-:W-:-:S02]  /*1a6d0*/  LEA.HI.X.SX32 R135, R200, R2, 0x1, P4 ;  /* 0x00000002c8877211 */ /* 0x000fc400020f0eff */
[-C--:B------:R-:W-:Y:S02]  /*1a6e0*/  IADD3 R196, P4, PT, R198, R3.reuse, RZ ;  /* 0x00000003c6c47210 */ /* 0x080fe40007f9e0ff */
[----:B------:R-:W-:Y:S01]  /*1a6f0*/  SHF.R.S32.HI R199, RZ, 0x8, R199 ;  /* 0x00000008ffc77819 */ /* 0x000fe200000114c7 */
[----:B----4-:R-:W-:Y:S01]  /*1a700*/  VIADD R132, R0, 0x48 ;  /* 0x0000004800847836 */ /* 0x010fe20000000000 */
[CC--:B------:R-:W-:Y:S01]  /*1a710*/  LEA.HI.X.SX32 R197, R198.reuse, R2.reuse, 0x1, P4 ;  /* 0x00000002c6c57211 */ /* 0x0c0fe200020f0eff */
[----:B------:R-:W-:Y:S02]  /*1a720*/  VIADD R198, R198, UR5 ;  /* 0x00000005c6c67c36 */ /* 0x000fe40008000000 */
[----:B------:R-:W-:Y:S01]  /*1a730*/  VIADD R133, R0, 0x49 ;  /* 0x0000004900857836 */ /* 0x000fe20000000000 */
[----:B------:R2:W-:Y:S01]  /*1a740*/  @P6 STG.E.U8 desc[UR26][R134.64], R199 ;  /* 0x000000c786006986 */ /* 0x0005e2000c10111a */
[----:B0-----:R-:W-:Y:S01]  /*1a750*/  ISETP.LT.AND P4, PT, R132, UR4, !P1 ;  /* 0x0000000484007c0c */ /* 0x001fe2000cf81270 */
[----:B------:R-:W0:Y:S01]  /*1a760*/  LDCU UR4, c[0x0][0x39c] ;  /* 0x00007380ff0477ac */ /* 0x000e220008000800 */
[C---:B------:R-:W-:Y:S01]  /*1a770*/  IADD3 R132, P6, PT, R198.reuse, R3, RZ ;  /* 0x00000003c6847210 */ /* 0x040fe20007fde0ff */
[----:B------:R4:W-:Y:S01]  /*1a780*/  @P3 STG.E.U8 desc[UR26][R196.64], R137 ;  /* 0x00000089c4003986 */ /* 0x0009e2000c10111a */
[----:B-1----:R-:W-:Y:S01]  /*1a790*/  ISETP.LT.AND P3, PT, R133, UR6, !P1 ;  /* 0x0000000685007c0c */ /* 0x002fe2000cf61270 */
[----:B------:R-:W1:Y:S01]  /*1a7a0*/  LDCU UR6, c[0x0][0x39c] ;  /* 0x00007380ff0677ac */ /* 0x000e620008000800 */
[C---:B------:R-:W-:Y:S01]  /*1a7b0*/  LEA.HI.X.SX32 R133, R198.reuse, R2, 0x1, P6 ;  /* 0x00000002c6857211 */ /* 0x040fe200030f0eff */
[----:B------:R-:W-:Y:S01]  /*1a7c0*/  VIADD R198, R198, UR5 ;  /* 0x00000005c6c67c36 */ /* 0x000fe20008000000 */
[----:B--2---:R-:W-:-:S02]  /*1a7d0*/  SHF.R.S32.HI R199, RZ, 0x8, R136 ;  /* 0x00000008ffc77819 */ /* 0x004fc40000011488 */
[----:B----4-:R-:W-:-:S03]  /*1a7e0*/  F2FP.SATFINITE.E4M3.F32.PACK_AB_MERGE_C R197, R139, R138, RZ ;  /* 0x0000008a8bc5723e */ /* 0x010fc600048070ff */
[----:B------:R2:W-:Y:S01]  /*1a7f0*/  @P2 STG.E.U8 desc[UR26][R132.64], R199 ;  /* 0x000000c784002986 */ /* 0x0005e2000c10111a */
[CC--:B------:R-:W-:Y:S01]  /*1a800*/  IADD3 R134, P2, PT, R198.reuse, R3.reuse, RZ ;  /* 0x00000003c6867210 */ /* 0x0c0fe20007f5e0ff */
[C---:B------:R-:W-:Y:S01]  /*1a810*/  VIADD R138, R198.reuse, UR5 ;  /* 0x00000005c68a7c36 */ /* 0x040fe20008000000 */
[----:B------:R-:W-:Y:S02]  /*1a820*/  PRMT R139, R197, 0x9910, RZ ;  /* 0x00009910c58b7816 */ /* 0x000fe400000000ff */
[-C--:B------:R-:W-:Y:S02]  /*1a830*/  LEA.HI.X.SX32 R135, R198, R2.reuse, 0x1, P2 ;  /* 0x00000002c6877211 */ /* 0x080fe400010f0eff */
[C---:B------:R-:W-:Y:S02]  /*1a840*/  IADD3 R136, P2, PT, R138.reuse, R3, RZ ;  /* 0x000000038a887210 */ /* 0x040fe40007f5e0ff */
[----:B------:R-:W-:Y:S02]  /*1a850*/  SHF.R.S32.HI R139, RZ, 0x8, R139 ;  /* 0x00000008ff8b7819 */ /* 0x000fe4000001148b */
[C---:B------:R-:W-:Y:S01]  /*1a860*/  LEA.HI.X.SX32 R137, R138.reuse, R2, 0x1, P2 ;  /* 0x000000028a897211 */ /* 0x040fe200010f0eff */
[----:B------:R-:W-:Y:S01]  /*1a870*/  VIADD R138, R138, UR5 ;  /* 0x000000058a8a7c36 */ /* 0x000fe20008000000 */
[----:B------:R4:W-:Y:S01]  /*1a880*/  @P0 STG.E.U8 desc[UR26][R134.64], R197 ;  /* 0x000000c586000986 */ /* 0x0009e2000c10111a */
[----:B------:R-:W-:-:S02]  /*1a890*/  VIADD R196, R0, 0x4b ;  /* 0x0000004b00c47836 */ /* 0x000fc40000000000 */
[----:B--2---:R-:W-:Y:S01]  /*1a8a0*/  VIADD R133, R0, 0x4c ;  /* 0x0000004c00857836 */ /* 0x004fe20000000000 */
[----:B------:R2:W-:Y:S01]  /*1a8b0*/  @P5 STG.E.U8 desc[UR26][R136.64], R139 ;  /* 0x0000008b88005986 */ /* 0x0005e2000c10111a */
[-C--:B------:R-:W-:Y:S01]  /*1a8c0*/  IADD3 R132, P5, PT, R138, R3.reuse, RZ ;  /* 0x000000038a847210 */ /* 0x080fe20007fbe0ff */
[----:B------:R-:W-:Y:S01]  /*1a8d0*/  VIADD R200, R0, 0x4a ;  /* 0x0000004a00c87836 */ /* 0x000fe20000000000 */
[----:B0-----:R-:W-:Y:S01]  /*1a8e0*/  ISETP.LT.AND P0, PT, R196, UR4, !P1 ;  /* 0x00000004c4007c0c */ /* 0x001fe2000cf01270 */
[----:B------:R-:W0:Y:S01]  /*1a8f0*/  LDCU UR4, c[0x0][0x39c] ;  /* 0x00007380ff0477ac */ /* 0x000e220008000800 */
[----:B-1----:R-:W-:Y:S02]  /*1a900*/  ISETP.LT.AND P2, PT, R133, UR6, !P1 ;  /* 0x0000000685007c0c */ /* 0x002fe4000cf41270 */
[----:B------:R-:W-:Y:S01]  /*1a910*/  F2FP.SATFINITE.E4M3.F32.PACK_AB_MERGE_C R199, R141, R140, RZ ;  /* 0x0000008c8dc7723e */ /* 0x000fe200048070ff */
[----:B------:R-:W1:Y:S01]  /*1a920*/  LDCU UR6, c[0x0][0x39c] ;  /* 0x00007380ff0677ac */ /* 0x000e620008000800 */
[C---:B------:R-:W-:Y:S01]  /*1a930*/  LEA.HI.X.SX32 R133, R138.reuse, R2, 0x1, P5 ;  /* 0x000000028a857211 */ /* 0x040fe200028f0eff */
[----:B------:R-:W-:Y:S01]  /*1a940*/  VIADD R138, R138, UR5 ;  /* 0x000000058a8a7c36 */ /* 0x000fe20008000000 */
[----:B---3--:R-:W-:Y:S01]  /*1a950*/  ISETP.LT.AND P6, PT, R200, UR7, !P1 ;  /* 0x00000007c8007c0c */ /* 0x008fe2000cfc1270 */
[----:B------:R-:W3:Y:S02]  /*1a960*/  LDCU UR7, c[0x0][0x39c] ;  /* 0x00007380ff0777ac */ /* 0x000ee40008000800 */
[----:B------:R5:W-:Y:S01]  /*1a970*/  @P4 STG.E.U8 desc[UR26][R132.64], R199 ;  /* 0x000000c784004986 */ /* 0x000be2000c10111a */
[C---:B----4-:R-:W-:Y:S01]  /*1a980*/  IADD3 R134, P4, PT, R138.reuse, R3, RZ ;  /* 0x000000038a867210 */ /* 0x050fe20007f9e0ff */
[----:B--2---:R-:W-:Y:S01]  /*1a990*/  VIADD R139, R138, UR5 ;  /* 0x000000058a8b7c36 */ /* 0x004fe20008000000 */
[----:B------:R-:W-:-:S02]  /*1a9a0*/  PRMT R141, R199, 0x9910, RZ ;  /* 0x00009910c78d7816 */ /* 0x000fc400000000ff */
[-C--:B------:R-:W-:Y:S02]  /*1a9b0*/  LEA.HI.X.SX32 R135, R138, R2.reuse, 0x1, P4 ;  /* 0x000000028a877211 */ /* 0x080fe400020f0eff */
[C---:B------:R-:W-:Y:S01]  /*1a9c0*/  IADD3 R136, P4, PT, R139.reuse, R3, RZ ;  /* 0x000000038b887210 */ /* 0x040fe20007f9e0ff */
[C---:B------:R-:W-:Y:S01]  /*1a9d0*/  VIADD R138, R0.reuse, 0x4e ;  /* 0x0000004e008a7836 */ /* 0x040fe20000000000 */
[----:B------:R-:W-:Y:S02]  /*1a9e0*/  SHF.R.S32.HI R141, RZ, 0x8, R141 ;  /* 0x00000008ff8d7819 */ /* 0x000fe4000001148d */
[C---:B------:R-:W-:Y:S01]  /*1a9f0*/  LEA.HI.X.SX32 R137, R139.reuse, R2, 0x1, P4 ;  /* 0x000000028b897211 */ /* 0x040fe200020f0eff */
[----:B------:R-:W-:Y:S02]  /*1aa00*/  VIADD R139, R139, UR5 ;  /* 0x000000058b8b7c36 */ /* 0x000fe40008000000 */
[----:B------:R-:W-:Y:S01]  /*1aa10*/  VIADD R196, R0, 0x4d ;  /* 0x0000004d00c47836 */ /* 0x000fe20000000000 */
[----:B------:R2:W-:Y:S01]  /*1aa20*/  @P3 STG.E.U8 desc[UR26][R134.64], R141 ;  /* 0x0000008d86003986 */ /* 0x0005e2000c10111a */
[----:B0-----:R-:W-:Y:S01]  /*1aa30*/  ISETP.LT.AND P3, PT, R138, UR4, !P1 ;  /* 0x000000048a007c0c */ /* 0x001fe2000cf61270 */
[----:B------:R-:W0:Y:S01]  /*1aa40*/  LDCU UR4, c[0x0][0x39c] ;  /* 0x00007380ff0477ac */ /* 0x000e220008000800 */
[----:B------:R-:W-:-:S02]  /*1aa50*/  PRMT R138, R143, 0x9910, RZ ;  /* 0x000099108f8a7816 */ /* 0x000fc400000000ff */
[C---:B-----5:R-:W-:Y:S02]  /*1aa60*/  IADD3 R132, P4, PT, R139.reuse, R3, RZ ;  /* 0x000000038b847210 */ /* 0x060fe40007f9e0ff */
[----:B---3--:R-:W-:Y:S01]  /*1aa70*/  ISETP.LT.AND P5, PT, R196, UR7, !P1 ;  /* 0x00000007c4007c0c */ /* 0x008fe2000cfa1270 */
[----:B------:R-:W3:Y:S01]  /*1aa80*/  LDCU UR7, c[0x0][0x39c] ;  /* 0x00007380ff0777ac */ /* 0x000ee20008000800 */
[C---:B------:R-:W-:Y:S01]  /*1aa90*/  LEA.HI.X.SX32 R133, R139.reuse, R2, 0x1, P4 ;  /* 0x000000028b857211 */ /* 0x040fe200020f0eff */
[----:B------:R-:W-:Y:S01]  /*1aaa0*/  VIADD R139, R139, UR5 ;  /* 0x000000058b8b7c36 */ /* 0x000fe20008000000 */
[----:B--2---:R-:W-:Y:S01]  /*1aab0*/  SHF.R.S32.HI R141, RZ, 0x8, R138 ;  /* 0x00000008ff8d7819 */ /* 0x004fe2000001148a */
[----:B------:R-:W-:Y:S01]  /*1aac0*/  VIADD R140, R0, 0x4f ;  /* 0x0000004f008c7836 */ /* 0x000fe20000000000 */
[----:B------:R2:W-:Y:S01]  /*1aad0*/  @P6 STG.E.U8 desc[UR26][R136.64], R143 ;  /* 0x0000008f88006986 */ /* 0x0005e2000c10111a */
[----:B------:R-:W-:-:S03]  /*1aae0*/  VIADD R138, R139, UR5 ;  /* 0x000000058b8a7c36 */ /* 0x000fc60008000000 */
[----:B------:R4:W-:Y:S01]  /*1aaf0*/  @P0 STG.E.U8 desc[UR26][R132.64], R141 ;  /* 0x0000008d84000986 */ /* 0x0009e2000c10111a */
[----:B------:R-:W-:Y:S02]  /*1ab00*/  IADD3 R134, P0, PT, R139, R3, RZ ;  /* 0x000000038b867210 */ /* 0x000fe40007f1e0ff */
[----:B-1----:R-:W-:Y:S01]  /*1ab10*/  ISETP.LT.AND P4, PT, R140, UR6, !P1 ;  /* 0x000000068c007c0c */ /* 0x002fe2000cf81270 */
[----:B------:R-:W1:Y:S01]  /*1ab20*/  LDCU UR6, c[0x0][0x39c] ;  /* 0x00007380ff0677ac */ /* 0x000e620008000800 */
[----:B------:R-:W-:Y:S01]  /*1ab30*/  PRMT R140, R145, 0x9910, RZ ;  /* 0x00009910918c7816 */ /* 0x000fe200000000ff */
[C---:B--2---:R-:W-:Y:S01]  /*1ab40*/  VIADD R136, R0.reuse, 0x50 ;  /* 0x0000005000887836 */ /* 0x044fe20000000000 */
[----:B------:R-:W-:Y:S01]  /*1ab50*/  LEA.HI.X.SX32 R135, R139, R2, 0x1, P0 ;  /* 0x000000028b877211 */ /* 0x000fe200000f0eff */
[----:B------:R-:W-:-:S03]  /*1ab60*/  VIADD R137, R0, 0x51 ;  /* 0x0000005100897836 */ /* 0x000fc60000000000 */
[----:B0-----:R-:W-:Y:S01]  /*1ab70*/  ISETP.LT.AND P0, PT, R136, UR4, !P1 ;  /* 0x0000000488007c0c */ /* 0x001fe2000cf01270 */
[----:B------:R-:W-:Y:S01]  /*1ab80*/  IMAD.MOV.U32 R139, RZ, RZ, R140 ;  /* 0x000000ffff8b7224 */ /* 0x000fe200078e008c */
[CC--:B------:R-:W-:Y:S01]  /*1ab90*/  IADD3 R136, P6, PT, R138.reuse, R3.reuse, RZ ;  /* 0x000000038a887210 */ /* 0x0c0fe20007fde0ff */
[----:B------:R0:W-:Y:S01]  /*1aba0*/  @P2 STG.E.U8 desc[UR26][R134.64], R145 ;  /* 0x0000009186002986 */ /* 0x0001e2000c10111a */
[----:B---3--:R-:W-:Y:S01]  /*1abb0*/  ISETP.LT.AND P2, PT, R137, UR7, !P1 ;  /* 0x0000000789007c0c */ /* 0x008fe2000cf41270 */
[----:B------:R-:W2:Y:S01]  /*1abc0*/  LDCU UR4, c[0x0][0x39c] ;  /* 0x00007380ff0477ac */ /* 0x000ea20008000800 */
[CC--:B------:R-:W-:Y:S01]  /*1abd0*/  LEA.HI.X.SX32 R137, R138.reuse, R2.reuse, 0x1, P6 ;  /* 0x000000028a897211 */ /* 0x0c0fe200030f0eff */
[----:B------:R-:W-:Y:S01]  /*1abe0*/  VIADD R138, R138, UR5 ;  /* 0x000000058a8a7c36 */ /* 0x000fe20008000000 */
[----:B------:R-:W-:Y:S01]  /*1abf0*/  SHF.R.S32.HI R139, RZ, 0x8, R139 ;  /* 0x00000008ff8b7819 */ /* 0x000fe2000001148b */
[----:B----4-:R-:W-:Y:S01]  /*1ac00*/  VIADD R133, R0, 0x52 ;  /* 0x0000005200857836 */ /* 0x010fe20000000000 */
[----:B------:R-:W3:Y:S02]  /*1ac10*/  LDCU UR7, c[0x0][0x39c] ;  /* 0x00007380ff0777ac */ /* 0x000ee40008000800 */
[C---:B------:R-:W-:Y:S01]  /*1ac20*/  IADD3 R132, P6, PT, R138.reuse, R3, RZ ;  /* 0x000000038a847210 */ /* 0x040fe20007fde0ff */
[----:B------:R4:W-:Y:S01]  /*1ac30*/  @P5 STG.E.U8 desc[UR26][R136.64], R139 ;  /* 0x0000008b88005986 */ /* 0x0009e2000c10111a */
[----:B-1----:R-:W-:Y:S01]  /*1ac40*/  ISETP.LT.AND P5, PT, R133, UR6, !P1 ;  /* 0x0000000685007c0c */ /* 0x002fe2000cfa1270 */
[----:B------:R-:W1:Y:S01]  /*1ac50*/  LDCU UR6, c[0x0][0x39c] ;  /* 0x00007380ff0677ac */ /* 0x000e620008000800 */
[C---:B------:R-:W-:Y:S01]  /*1ac60*/  LEA.HI.X.SX32 R133, R138.reuse, R2, 0x1, P6 ;  /* 0x000000028a857211 */ /* 0x040fe200030f0eff */
[----:B------:R-:W-:-:S02]  /*1ac70*/  VIADD R138, R138, UR5 ;  /* 0x000000058a8a7c36 */ /* 0x000fc40008000000 */
[----:B0-----:R-:W-:Y:S01]  /*1ac80*/  VIADD R135, R0, 0x53 ;  /* 0x0000005300877836 */ /* 0x001fe20000000000 */
[----:B------:R-:W-:Y:S02]  /*1ac90*/  PRMT R141, R147, 0x9910, RZ ;  /* 0x00009910938d7816 */ /* 0x000fe400000000ff */
[CC--:B------:R-:W-:Y:S01]  /*1aca0*/  IADD3 R134, P6, PT, R138.reuse, R3.reuse, RZ ;  /* 0x000000038a867210 */ /* 0x0c0fe20007fde0ff */
[----:B------:R0:W-:Y:S01]  /*1acb0*/  @P3 STG.E.U8 desc[UR26][R132.64], R147 ;  /* 0x0000009384003986 */ /* 0x0001e2000c10111a */
[----:B--2---:R-:W-:Y:S01]  /*1acc0*/  ISETP.LT.AND P3, PT, R135, UR4, !P1 ;  /* 0x0000000487007c0c */ /* 0x004fe2000cf61270 */
[C---:B----4-:R-:W-:Y:S01]  /*1acd0*/  VIADD R139, R138.reuse, UR5 ;  /* 0x000000058a8b7c36 */ /* 0x050fe20008000000 */
[----:B------:R-:W-:Y:S01]  /*1ace0*/  LEA.HI.X.SX32 R135, R138, R2, 0x1, P6 ;  /* 0x000000028a877211 */ /* 0x000fe200030f0eff */
[C---:B------:R-:W-:Y:S01]  /*1acf0*/  VIADD R137, R0.reuse, 0x54 ;  /* 0x0000005400897836 */ /* 0x040fe20000000000 */
[----:B------:R-:W-:Y:S01]  /*1ad00*/  SHF.R.S32.HI R141, RZ, 0x8, R141 ;  /* 0x00000008ff8d7819 */ /* 0x000fe2000001148d */
[----:B------:R-:W2:Y:S01]  /*1ad10*/  LDCU UR4, c[0x0][0x39c] ;  /* 0x00007380ff0477ac */ /* 0x000ea20008000800 */
[----:B------:R-:W-:Y:S01]  /*1ad20*/  IADD3 R136, P6, PT, R139, R3, RZ ;  /* 0x000000038b887210 */ /* 0x000fe20007fde0ff */
[----:B------:R-:W-:-:S02]  /*1ad30*/  VIADD R138, R0, 0x55 ;  /* 0x00000055008a7836 */ /* 0x000fc40000000000 */
[----:B------:R4:W-:Y:S01]  /*1ad40*/  @P4 STG.E.U8 desc[UR26][R134.64], R141 ;  /* 0x0000008d86004986 */ /* 0x0009e2000c10111a */
[----:B---3--:R-:W-:Y:S01]  /*1ad50*/  ISETP.LT.AND P4, PT, R137, UR7, !P1 ;  /* 0x0000000789007c0c */ /* 0x008fe2000cf81270 */
[----:B------:R-:W3:Y:S01]  /*1ad60*/  LDCU UR7, c[0x0][0x39c] ;  /* 0x00007380ff0777ac */ /* 0x000ee20008000800 */
[CC--:B------:R-:W-:Y:S01]  /*1ad70*/  LEA.HI.X.SX32 R137, R139.reuse, R2.reuse, 0x1, P6 ;  /* 0x000000028b897211 */ /* 0x0c0fe200030f0eff */
[----:B------:R-:W-:Y:S01]  /*1ad80*/  VIADD R139, R139, UR5 ;  /* 0x000000058b8b7c36 */ /* 0x000fe20008000000 */
[----:B0-----:R-:W-:Y:S02]  /*1ad90*/  PRMT R133, R149, 0x9910, RZ ;  /* 0x0000991095857816 */ /* 0x001fe400000000ff */
[----:B-1----:R-:W-:Y:S01]  /*1ada0*/  ISETP.LT.AND P6, PT, R138, UR6, !P1 ;  /* 0x000000068a007c0c */ /* 0x002fe2000cfc1270 */
[----:B------:R0:W-:Y:S01]  /*1adb0*/  @P0 STG.E.U8 desc[UR26][R136.64], R149 ;  /* 0x0000009588000986 */ /* 0x0001e2000c10111a */
[CC--:B------:R-:W-:Y:S01]  /*1adc0*/  IADD3 R132, P0, PT, R139.reuse, R3.reuse, RZ ;  /* 0x000000038b847210 */ /* 0x0c0fe20007f1e0ff */
[C---:B------:R-:W-:Y:S01]  /*1add0*/  VIADD R138, R139.reuse, UR5 ;  /* 0x000000058b8a7c36 */ /* 0x040fe20008000000 */
[----:B------:R-:W1:Y:S01]  /*1ade0*/  LDCU UR6, c[0x0][0x39c] ;  /* 0x00007380ff0677ac */ /* 0x000e620008000800 */
[----:B----4-:R-:W-:Y:S01]  /*1adf0*/  IMAD.MOV.U32 R141, RZ, RZ, R133 ;  /* 0x000000ffff8d7224 */ /* 0x010fe200078e0085 */
[----:B------:R-:W-:Y:S01]  /*1ae00*/  LEA.HI.X.SX32 R133, R139, R2, 0x1, P0 ;  /* 0x000000028b857211 */ /* 0x000fe200000f0eff */
[----:B------:R-:W-:Y:S01]  /*1ae10*/  VIADD R139, R0, 0x56 ;  /* 0x00000056008b7836 */ /* 0x000fe20000000000 */
[----:B------:R-:W-:-:S02]  /*1ae20*/  IADD3 R134, P0, PT, R138, R3, RZ ;  /* 0x000000038a867210 */ /* 0x000fc40007f1e0ff */
[----:B------:R-:W-:Y:S02]  /*1ae30*/  SHF.R.S32.HI R141, RZ, 0x8, R141 ;  /* 0x00000008ff8d7819 */ /* 0x000fe4000001148d */
[C---:B------:R-:W-:Y:S02]  /*1ae40*/  LEA.HI.X.SX32 R135, R138.reuse, R2, 0x1, P0 ;  /* 0x000000028a877211 */ /* 0x040fe400000f0eff */
[----:B--2---:R-:W-:Y:S01]  /*1ae50*/  ISETP.LT.AND P0, PT, R139, UR4, !P1 ;  /* 0x000000048b007c0c */ /* 0x004fe2000cf01270 */
[----:B------:R-:W2:Y:S01]  /*1ae60*/  LDCU UR4, c[0x0][0x39c] ;  /* 0x00007380ff0477ac */ /* 0x000ea20008000800 */
[----:B------:R-:W-:Y:S01]  /*1ae70*/  VIADD R138, R138, UR5 ;  /* 0x000000058a8a7c36 */ /* 0x000fe20008000000 */
[----:B------:R4:W-:Y:S01]  /*1ae80*/  @P2 STG.E.U8 desc[UR26][R132.64], R141 ;  /* 0x0000008d84002986 */ /* 0x0009e2000c10111a */
[----:B------:R-:W-:-:S03]  /*1ae90*/  PRMT R140, R151, 0x9910, RZ ;  /* 0x00009910978c7816 */ /* 0x000fc600000000ff */
[CC--:B0-----:R-:W-:Y:S01]  /*1aea0*/  IADD3 R136, P2, PT, R138.reuse, R3.reuse, RZ ;  /* 0x000000038a887210 */ /* 0x0c1fe20007f5e0ff */
[C---:B------:R-:W-:Y:S01]  /*1aeb0*/  VIADD R139, R138.reuse, UR5 ;  /* 0x000000058a8b7c36 */ /* 0x040fe20008000000 */
[----:B------:R0:W-:Y:S02]  /*1aec0*/  @P5 STG.E.U8 desc[UR26][R134.64], R151 ;  /* 0x0000009786005986 */ /* 0x0001e4000c10111a */
[-C--:B------:R-:W-:Y:S02]  /*1aed0*/  LEA.HI.X.SX32 R137, R138, R2.reuse, 0x1, P2 ;  /* 0x000000028a897211 */ /* 0x080fe400010f0eff */
[----:B----4-:R-:W-:Y:S01]  /*1aee0*/  SHF.R.S32.HI R141, RZ, 0x8, R140 ;  /* 0x00000008ff8d7819 */ /* 0x010fe2000001148c */
[C---:B------:R-:W-:Y:S01]  /*1aef0*/  VIADD R133, R0.reuse, 0x58 ;  /* 0x0000005800857836 */ /* 0x040fe20000000000 */
[-C--:B------:R-:W-:Y:S01]  /*1af00*/  IADD3 R132, P5, PT, R139, R3.reuse, RZ ;  /* 0x000000038b847210 */ /* 0x080fe20007fbe0ff */
[----:B0-----:R-:W-:Y:S02]  /*1af10*/  VIADD R134, R0, 0x59 ;  /* 0x0000005900867836 */ /* 0x001fe40000000000 */
[----:B------:R0:W-:Y:S01]  /*1af20*/  @P3 STG.E.U8 desc[UR26][R136.64], R141 ;  /* 0x0000008d88003986 */ /* 0x0001e2000c10111a */
[----:B---3--:R-:W-:Y:S01]  /*1af30*/  ISETP.LT.AND P3, PT, R133, UR7, !P1 ;  /* 0x0000000785007c0c */ /* 0x008fe2000cf61270 */
[----:B------:R-:W3:Y:S01]  /*1af40*/  LDCU UR7, c[0x0][0x39c] ;  /* 0x00007380ff0777ac */ /* 0x000ee20008000800 */
[C---:B------:R-:W-:Y:S01]  /*1af50*/  LEA.HI.X.SX32 R133, R139.reuse, R2, 0x1, P5 ;  /* 0x000000028b857211 */ /* 0x040fe200028f0eff */
[----:B------:R-:W-:Y:S01]  /*1af60*/  VIADD R139, R139, UR5 ;  /* 0x000000058b8b7c36 */ /* 0x000fe20008000000 */
[----:B--2---:R-:W-:Y:S01]  /*1af70*/  ISETP.LT.AND P5, PT, R134, UR4, !P1 ;  /* 0x0000000486007c0c */ /* 0x004fe2000cfa1270 */
[----:B------:R-:W2:Y:S01]  /*1af80*/  LDCU UR4, c[0x0][0x39c] ;  /* 0x00007380ff0477ac */ /* 0x000ea20008000800 */
[----:B------:R-:W-:Y:S01]  /*1af90*/  PRMT R135, R153, 0x9910, RZ ;  /* 0x0000991099877816 */ /* 0x000fe200000000ff */
[----:B------:R4:W-:Y:S01]  /*1afa0*/  @P4 STG.E.U8 desc[UR26][R132.64], R153 ;  /* 0x0000009984004986 */ /* 0x0009e2000c10111a */
[----:B-1----:R-:W-:Y:S01]  /*1afb0*/  ISETP.LT.AND P2, PT, R142, UR6, !P1 ;  /* 0x000000068e007c0c */ /* 0x002fe2000cf41270 */
[----:B------:R-:W1:Y:S01]  /*1afc0*/  LDCU UR6, c[0x0][0x39c] ;  /* 0x00007380ff0677ac */ /* 0x000e620008000800 */
[C---:B------:R-:W-:Y:S01]  /*1afd0*/  IADD3 R134, P4, PT, R139.reuse, R3, RZ ;  /* 0x000000038b867210 */ /* 0x040fe20007f9e0ff */
[----:B------:R-:W-:-:S02]  /*1afe0*/  VIADD R138, R139, UR5 ;  /* 0x000000058b8a7c36 */ /* 0x000fc40008000000 */
[----:B0-----:R-:W-:Y:S01]  /*1aff0*/  IMAD.MOV.U32 R137, RZ, RZ, R135 ;  /* 0x000000ffff897224 */ /* 0x001fe200078e0087 */
[-C--:B------:R-:W-:Y:S02]  /*1b000*/  LEA.HI.X.SX32 R135, R139, R2.reuse, 0x1, P4 ;  /* 0x000000028b877211 */ /* 0x080fe400020f0eff */
[----:B------:R-:W-:Y:S02]  /*1b010*/  IADD3 R136, P4, PT, R138, R3, RZ ;  /* 0x000000038a887210 */ /* 0x000fe40007f9e0ff */
[----:B------:R-:W-:Y:S01]  /*1b020*/  SHF.R.S32.HI R139, RZ, 0x8, R137 ;  /* 0x00000008ff8b7819 */ /* 0x000fe20000011489 */
[----:B----4-:R-:W-:Y:S01]  /*1b030*/  VIADD R132, R0, 0x5a ;  /* 0x0000005a00847836 */ /* 0x010fe20000000000 */
[C---:B------:R-:W-:Y:S01]  /*1b040*/  LEA.HI.X.SX32 R137, R138.reuse, R2, 0x1, P4 ;  /* 0x000000028a897211 */ /* 0x040fe200020f0eff */
[----:B------:R-:W-:Y:S02]  /*1b050*/  VIADD R138, R138, UR5 ;  /* 0x000000058a8a7c36 */ /* 0x000fe40008000000 */
[----:B------:R-:W-:Y:S01]  /*1b060*/  VIADD R133, R0, 0x5b ;  /* 0x0000005b00857836 */ /* 0x000fe20000000000 */
[----:B------:R0:W-:Y:S01]  /*1b070*/  @P6 STG.E.U8 desc[UR26][R134.64], R139 ;  /* 0x0000008b86006986 */ /* 0x0001e2000c10111a */
[----:B--2---:R-:W-:-:S02]  /*1b080*/  ISETP.LT.AND P4, PT, R132, UR4, !P1 ;  /* 0x0000000484007c0c */ /* 0x004fc4000cf81270 */
[----:B------:R-:W-:Y:S02]  /*1b090*/  F2FP.SATFINITE.E4M3.F32.PACK_AB_MERGE_C R157, R157, R156, RZ ;  /* 0x0000009c9d9d723e */ /* 0x000fe400048070ff */
[----:B------:R-:W-:Y:S01]  /*1b0a0*/  PRMT R141, R155, 0x9910, RZ ;  /* 0x000099109b8d7816 */ /* 0x000fe200000000ff */
[----:B------:R2:W-:Y:S01]  /*1b0b0*/  @P0 STG.E.U8 desc[UR26][R136.64], R155 ;  /* 0x0000009b88000986 */ /* 0x0005e2000c10111a */
[----:B------:R-:W-:Y:S01]  /*1b0c0*/  IADD3 R132, P6, PT, R138, R3, RZ ;  /* 0x000000038a847210 */ /* 0x000fe20007fde0ff */
[----:B------:R-:W-:Y:S01]  /*1b0d0*/  VIADD R140, R0, 0x5c ;  /* 0x0000005c008c7836 */ /* 0x000fe20000000000 */
[----:B-1----:R-:W-:Y:S01]  /*1b0e0*/  ISETP.LT.AND P0, PT, R133, UR6, !P1 ;  /* 0x0000000685007c0c */ /* 0x002fe2000cf01270 */
[----:B------:R-:W1:Y:S01]  /*1b0f0*/  LDCU UR6, c[0x0][0x39c] ;  /* 0x00007380ff0677ac */ /* 0x000e620008000800 */
[C---:B------:R-:W-:Y:S01]  /*1b100*/  LEA.HI.X.SX32 R133, R138.reuse, R2, 0x1, P6 ;  /* 0x000000028a857211 */ /* 0x040fe200030f0eff */
[----:B------:R-:W-:Y:S01]  /*1b110*/  VIADD R138, R138, UR5 ;  /* 0x000000058a8a7c36 */ /* 0x000fe20008000000 */
[----:B------:R-:W-:Y:S01]  /*1b120*/  SHF.R.S32.HI R141, RZ, 0x8, R141 ;  /* 0x00000008ff8d7819 */ /* 0x000fe2000001148d */
[----:B------:R-:W4:Y:S02]  /*1b130*/  LDCU UR4, c[0x0][0x39c] ;  /* 0x00007380ff0477ac */ /* 0x000f240008000800 */
[----:B0-----:R-:W-:-:S02]  /*1b140*/  VIADD R139, R138, UR5 ;  /* 0x000000058a8b7c36 */ /* 0x001fc40008000000 */
[----:B------:R0:W-:Y:S01]  /*1b150*/  @P2 STG.E.U8 desc[UR26][R132.64], R141 ;  /* 0x0000008d84002986 */ /* 0x0001e2000c10111a */
[CC--:B------:R-:W-:Y:S02]  /*1b160*/  IADD3 R134, P2, PT, R138.reuse, R3.reuse, RZ ;  /* 0x000000038a867210 */ /* 0x0c0fe40007f5e0ff */
[----:B--2---:R-:W-:Y:S02]  /*1b170*/  PRMT R137, R157, 0x9910, RZ ;  /* 0x000099109d897816 */ /* 0x004fe400000000ff */
[-C--:B------:R-:W-:Y:S02]  /*1b180*/  LEA.HI.X.SX32 R135, R138, R2.reuse, 0x1, P2 ;  /* 0x000000028a877211 */ /* 0x080fe400010f0eff */
[C---:B------:R-:W-:Y:S01]  /*1b190*/  IADD3 R136, P2, PT, R139.reuse, R3, RZ ;  /* 0x000000038b887210 */ /* 0x040fe20007f5e0ff */
[----:B------:R-:W-:Y:S01]  /*1b1a0*/  IMAD.MOV.U32 R138, RZ, RZ, R137 ;  /* 0x000000ffff8a7224 */ /* 0x000fe200078e0089 */
[----:B---3--:R-:W-:Y:S01]  /*1b1b0*/  ISETP.LT.AND P6, PT, R140, UR7, !P1 ;  /* 0x000000078c007c0c */ /* 0x008fe2000cfc1270 */
[----:B------:R-:W2:Y:S01]  /*1b1c0*/  LDCU UR7, c[0x0][0x39c] ;  /* 0x00007380ff0777ac */ /* 0x000ea20008000800 */
[C---:B------:R-:W-:Y:S01]  /*1b1d0*/  LEA.HI.X.SX32 R137, R139.reuse, R2, 0x1, P2 ;  /* 0x000000028b897211 */ /* 0x040fe200010f0eff */
[----:B------:R-:W-:Y:S01]  /*1b1e0*/  VIADD R139, R139, UR5 ;  /* 0x000000058b8b7c36 */ /* 0x000fe20008000000 */
[----:B0-----:R-:W-:Y:S01]  /*1b1f0*/  SHF.R.S32.HI R141, RZ, 0x8, R138 ;  /* 0x00000008ff8d7819 */ /* 0x001fe2000001148a */
[----:B------:R0:W-:Y:S01]  /*1b200*/  @P3 STG.E.U8 desc[UR26][R134.64], R157 ;  /* 0x0000009d86003986 */ /* 0x0001e2000c10111a */
[----:B------:R-:W-:-:S02]  /*1b210*/  VIADD R133, R0, 0x5e ;  /* 0x0000005e00857836 */ /* 0x000fc40000000000 */
[C---:B------:R-:W-:Y:S01]  /*1b220*/  VIADD R140, R0.reuse, 0x5d ;  /* 0x0000005d008c7836 */ /* 0x040fe20000000000 */
[----:B------:R3:W-:Y:S01]  /*1b230*/  @P5 STG.E.U8 desc[UR26][R136.64], R141 ;  /* 0x0000008d88005986 */ /* 0x0007e2000c10111a */
[-C--:B------:R-:W-:Y:S02]  /*1b240*/  IADD3 R132, P5, PT, R139, R3.reuse, RZ ;  /* 0x000000038b847210 */ /* 0x080fe40007fbe0ff */
[----:B------:R-:W-:Y:S02]  /*1b250*/  F2FP.SATFINITE.E4M3.F32.PACK_AB_MERGE_C R159, R159, R158, RZ ;  /* 0x0000009e9f9f723e */ /* 0x000fe400048070ff */
[----:B-1----:R-:W-:Y:S01]  /*1b260*/  ISETP.LT.AND P3, PT, R133, UR6, !P1 ;  /* 0x0000000685007c0c */ /* 0x002fe2000cf61270 */
[----:B------:R-:W-:Y:S01]  /*1b270*/  VIADD R138, R0, 0x5f ;  /* 0x0000005f008a7836 */ /* 0x000fe20000000000 */
[----:B----4-:R-:W-:Y:S01]  /*1b280*/  ISETP.LT.AND P2, PT, R140, UR4, !P1 ;  /* 0x000000048c007c0c */ /* 0x010fe2000cf41270 */
[----:B------:R-:W1:Y:S01]  /*1b290*/  LDCU UR4, c[0x0][0x39c] ;  /* 0x00007380ff0477ac */ /* 0x000e620008000800 */
[C---:B------:R-:W-:Y:S01]  /*1b2a0*/  LEA.HI.X.SX32 R133, R139.reuse, R2, 0x1, P5 ;  /* 0x000000028b857211 */ /* 0x040fe200028f0eff */
[----:B------:R-:W-:Y:S01]  /*1b2b0*/  VIADD R139, R139, UR5 ;  /* 0x000000058b8b7c36 */ /* 0x000fe20008000000 */
[----:B0-----:R-:W-:Y:S01]  /*1b2c0*/  PRMT R135, R159, 0x9910, RZ ;  /* 0x000099109f877816 */ /* 0x001fe200000000ff */
[----:B------:R-:W0:Y:S01]  /*1b2d0*/  LDCU UR6, c[0x0][0x39c] ;  /* 0x00007380ff0677ac */ /* 0x000e220008000800 */
[----:B--2---:R-:W-:Y:S01]  /*1b2e0*/  ISETP.LT.AND P5, PT, R138, UR7, !P1 ;  /* 0x000000078a007c0c */ /* 0x004fe2000cfa1270 */
[----:B------:R2:W-:Y:S01]  /*1b2f0*/  @P4 STG.E.U8 desc[UR26][R132.64], R159 ;  /* 0x0000009f84004986 */ /* 0x0005e2000c10111a */
[-C--:B------:R-:W-:Y:S01]  /*1b300*/  IADD3 R134, P4, PT, R139, R3.reuse, RZ ;  /* 0x000000038b867210 */ /* 0x080fe20007f9e0ff */
[----:B---3--:R-:W-:Y:S01]  /*1b310*/  IMAD.MOV.U32 R136, RZ, RZ, R135 ;  /* 0x000000ffff887224 */ /* 0x008fe200078e0087 */
[----:B------:R-:W-:Y:S01]  /*1b320*/  F2FP.SATFINITE.E4M3.F32.PACK_AB_MERGE_C R161, R161, R160, RZ ;  /* 0x000000a0a1a1723e */ /* 0x000fe200048070ff */
[C---:B------:R-:W-:Y:S01]  /*1b330*/  VIADD R138, R139.reuse, UR5 ;  /* 0x000000058b8a7c36 */ /* 0x040fe20008000000 */
[----:B------:R-:W-:Y:S01]  /*1b340*/  LEA.HI.X.SX32 R135, R139, R2, 0x1, P4 ;  /* 0x000000028b877211 */ /* 0x000fe200020f0eff */
[----:B------:R-:W-:Y:S01]  /*1b350*/  VIADD R140, R0, 0x60 ;  /* 0x00000060008c7836 */ /* 0x000fe20000000000 */
[----:B------:R-:W-:Y:S01]  /*1b360*/  SHF.R.S32.HI R139, RZ, 0x8, R136 ;  /* 0x00000008ff8b7819 */ /* 0x000fe20000011488 */
[----:B------:R-:W3:Y:S01]  /*1b370*/  LDCU UR7, c[0x0][0x39c] ;  /* 0x00007380ff0777ac */ /* 0x000ee20008000800 */
[----:B------:R-:W-:-:S04]  /*1b380*/  IADD3 R136, P4, PT, R138, R3, RZ ;  /* 0x000000038a887210 */ /* 0x000fc80007f9e0ff */
[CC--:B------:R-:W-:Y:S01]  /*1b390*/  LEA.HI.X.SX32 R137, R138.reuse, R2.reuse, 0x1, P4 ;  /* 0x000000028a897211 */ /* 0x0c0fe200020f0eff */
[----:B------:R-:W-:Y:S01]  /*1b3a0*/  VIADD R138, R138, UR5 ;  /* 0x000000058a8a7c36 */ /* 0x000fe20008000000 */
[----:B------:R4:W-:Y:S01]  /*1b3b0*/  @P0 STG.E.U8 desc[UR26][R134.64], R139 ;  /* 0x0000008b86000986 */ /* 0x0009e2000c10111a */
[----:B-1----:R-:W-:Y:S01]  /*1b3c0*/  ISETP.LT.AND P0, PT, R140, UR4, !P1 ;  /* 0x000000048c007c0c */ /* 0x002fe2000cf01270 */
[----:B------:R-:W1:Y:S01]  /*1b3d0*/  LDCU UR4, c[0x0][0x39c] ;  /* 0x00007380ff0477ac */ /* 0x000e620008000800 */
[----:B------:R-:W-:Y:S02]  /*1b3e0*/  PRMT R141, R161, 0x9910, RZ ;  /* 0x00009910a18d7816 */ /* 0x000fe400000000ff */
[C---:B--2---:R-:W-:Y:S02]  /*1b3f0*/  IADD3 R132, P4, PT, R138.reuse, R3, RZ ;  /* 0x000000038a847210 */ /* 0x044fe40007f9e0ff */
[----:B------:R-:W-:Y:S02]  /*1b400*/  SHF.R.S32.HI R141, RZ, 0x8, R141 ;  /* 0x00000008ff8d7819 */ /* 0x000fe4000001148d */
[C---:B------:R-:W-:Y:S01]  /*1b410*/  LEA.HI.X.SX32 R133, R138.reuse, R2, 0x1, P4 ;  /* 0x000000028a857211 */ /* 0x040fe200020f0eff */
[----:B------:R-:W-:-:S02]  /*1b420*/  VIADD R138, R138, UR5 ;  /* 0x000000058a8a7c36 */ /* 0x000fc40008000000 */
[----:B------:R-:W-:Y:S01]  /*1b430*/  VIADD R140, R0, 0x61 ;  /* 0x00000061008c7836 */ /* 0x000fe20000000000 */
[----:B------:R2:W-:Y:S01]  /*1b440*/  @P6 STG.E.U8 desc[UR26][R136.64], R161 ;  /* 0x000000a188006986 */ /* 0x0005e2000c10111a */
[----:B------:R-:W-:-:S03]  /*1b450*/  F2FP.SATFINITE.E4M3.F32.PACK_AB_MERGE_C R163, R163, R162, RZ ;  /* 0x000000a2a3a3723e */ /* 0x000fc600048070ff */
[----:B------:R5:W-:Y:S01]  /*1b460*/  @P2 STG.E.U8 desc[UR26][R132.64], R141 ;  /* 0x0000008d84002986 */ /* 0x000be2000c10111a */
[C---:B----4-:R-:W-:Y:S01]  /*1b470*/  IADD3 R134, P2, PT, R138.reuse, R3, RZ ;  /* 0x000000038a867210 */ /* 0x050fe20007f5e0ff */
[----:B------:R-:W-:Y:S01]  /*1b480*/  VIADD R139, R138, UR5 ;  /* 0x000000058a8b7c36 */ /* 0x000fe20008000000 */
[----:B0-----:R-:W-:Y:S01]  /*1b490*/  ISETP.LT.AND P4, PT, R140, UR6, !P1 ;  /* 0x000000068c007c0c */ /* 0x001fe2000cf81270 */
[----:B------:R-:W0:Y:S01]  /*1b4a0*/  LDCU UR6, c[0x0][0x39c] ;  /* 0x00007380ff0677ac */ /* 0x000e220008000800 */
[----:B------:R-:W-:Y:S01]  /*1b4b0*/  PRMT R140, R163, 0x9910, RZ ;  /* 0x00009910a38c7816 */ /* 0x000fe200000000ff */
[----:B--2---:R-:W-:Y:S01]  /*1b4c0*/  VIADD R136, R0, 0x62 ;  /* 0x0000006200887836 */ /* 0x004fe20000000000 */
[----:B------:R-:W-:Y:S01]  /*1b4d0*/  LEA.HI.X.SX32 R135, R138, R2, 0x1, P2 ;  /* 0x000000028a877211 */ /* 0x000fe200010f0eff */
[----:B------:R-:W-:-:S03]  /*1b4e0*/  VIADD R137, R0, 0x63 ;  /* 0x0000006300897836 */ /* 0x000fc60000000000 */
[----:B-1----:R-:W-:Y:S01]  /*1b4f0*/  ISETP.LT.AND P2, PT, R136, UR4, !P1 ;  /* 0x0000000488007c0c */ /* 0x002fe2000cf41270 */
[----:B------:R-:W-:Y:S01]  /*1b500*/  IMAD.MOV.U32 R138, RZ, RZ, R140 ;  /* 0x000000ffff8a7224 */ /* 0x000fe200078e008c */
[-C--:B------:R-:W-:Y:S01]  /*1b510*/  IADD3 R136, P6, PT, R139, R3.reuse, RZ ;  /* 0x000000038b887210 */ /* 0x080fe20007fde0ff */
[----:B------:R1:W-:Y:S01]  /*1b520*/  @P3 STG.E.U8 desc[UR26][R134.64], R163 ;  /* 0x000000a386003986 */ /* 0x0003e2000c10111a */
[----:B---3--:R-:W-:Y:S01]  /*1b530*/  ISETP.LT.AND P3, PT, R137, UR7, !P1 ;  /* 0x0000000789007c0c */ /* 0x008fe2000cf61270 */
[----:B------:R-:W2:Y:S01]  /*1b540*/  LDCU UR4, c[0x0][0x39c] ;  /* 0x00007380ff0477ac */ /* 0x000ea20008000800 */
[C---:B------:R-:W-:Y:S01]  /*1b550*/  LEA.HI.X.SX32 R137, R139.reuse, R2, 0x1, P6 ;  /* 0x000000028b897211 */ /* 0x040fe200030f0eff */
[----:B------:R-:W-:Y:S01]  /*1b560*/  VIADD R139, R139, UR5 ;  /* 0x000000058b8b7c36 */ /* 0x000fe20008000000 */
[----:B-----5:R-:W-:Y:S01]  /*1b570*/  SHF.R.S32.HI R141, RZ, 0x8, R138 ;  /* 0x00000008ff8d7819 */ /* 0x020fe2000001148a */
[C---:B------:R-:W-:Y:S01]  /*1b580*/  VIADD R133, R0.reuse, 0x64 ;  /* 0x0000006400857836 */ /* 0x040fe20000000000 */
[----:B------:R-:W-:Y:S01]  /*1b590*/  F2FP.SATFINITE.E4M3.F32.PACK_AB_MERGE_C R165, R165, R164, RZ ;  /* 0x000000a4a5a5723e */ /* 0x000fe200048070ff */
[----:B------:R-:W3:Y:S01]  /*1b5a0*/  LDCU UR7, c[0x0][0x39c] ;  /* 0x00007380ff0777ac */ /* 0x000ee20008000800 */
[-C--:B------:R-:W-:Y:S01]  /*1b5b0*/  IADD3 R132, P6, PT, R139, R3.reuse, RZ ;  /* 0x000000038b847210 */ /* 0x080fe20007fde0ff */
[----:B------:R4:W-:Y:S01]  /*1b5c0*/  @P5 STG.E.U8 desc[UR26][R136.64], R141 ;  /* 0x0000008d88005986 */ /* 0x0009e2000c10111a */
[----:B0-----:R-:W-:Y:S01]  /*1b5d0*/  ISETP.LT.AND P5, PT, R133, UR6, !P1 ;  /* 0x0000000685007c0c */ /* 0x001fe2000cfa1270 */
[C---:B-1----:R-:W-:Y:S01]  /*1b5e0*/  VIADD R135, R0.reuse, 0x65 ;  /* 0x0000006500877836 */ /* 0x042fe20000000000 */
[CC--:B------:R-:W-:Y:S01]  /*1b5f0*/  LEA.HI.X.SX32 R133, R139.reuse, R2.reuse, 0x1, P6 ;  /* 0x000000028b857211 */ /* 0x0c0fe200030f0eff */
[----:B------:R-:W-:Y:S01]  /*1b600*/  VIADD R139, R139, UR5 ;  /* 0x000000058b8b7c36 */ /* 0x000fe20008000000 */
[----:B------:R-:W-:Y:S01]  /*1b610*/  PRMT R138, R165, 0x9910, RZ ;  /* 0x00009910a58a7816 */ /* 0x000fe200000000ff */
[----:B------:R-:W0:Y:S03]  /*1b620*/  LDCU UR6, c[0x0][0x39c] ;  /* 0x00007380ff0677ac */ /* 0x000e260008000800 */
[-C--:B------:R-:W-:Y:S01]  /*1b630*/  IADD3 R134, P6, PT, R139, R3.reuse, RZ ;  /* 0x000000038b867210 */ /* 0x080fe20007fde0ff */
[----:B------:R1:W-:Y:S01]  /*1b640*/  @P0 STG.E.U8 desc[UR26][R132.64], R165 ;  /* 0x000000a584000986 */ /* 0x0003e2000c10111a */
[----:B----4-:R-:W-:Y:S01]  /*1b650*/  IMAD.MOV.U32 R136, RZ, RZ, R138 ;  /* 0x000000ffff887224 */ /* 0x010fe200078e008a */
[----:B--2---:R-:W-:Y:S01]  /*1b660*/  ISETP.LT.AND P0, PT, R135, UR4, !P1 ;  /* 0x0000000487007c0c */ /* 0x004fe2000cf01270 */
[C---:B------:R-:W-:Y:S01]  /*1b670*/  VIADD R138, R139.reuse, UR5 ;  /* 0x000000058b8a7c36 */ /* 0x040fe20008000000 */
[----:B------:R-:W-:Y:S01]  /*1b680*/  LEA.HI.X.SX32 R135, R139, R2, 0x1, P6 ;  /* 0x000000028b877211 */ /* 0x000fe200030f0eff */
[----:B------:R-:W-:Y:S01]  /*1b690*/  VIADD R137, R0, 0x66 ;  /* 0x0000006600897836 */ /* 0x000fe20000000000 */
[----:B------:R-:W-:Y:S01]  /*1b6a0*/  SHF.R.S32.HI R139, RZ, 0x8, R136 ;  /* 0x00000008ff8b7819 */ /* 0x000fe20000011488 */
[----:B------:R-:W2:Y:S01]  /*1b6b0*/  LDCU UR4, c[0x0][0x39c] ;  /* 0x00007380ff0477ac */ /* 0x000ea20008000800 */
[----:B------:R-:W-:-:S03]  /*1b6c0*/  IADD3 R136, P6, PT, R138, R3, RZ ;  /* 0x000000038a887210 */ /* 0x000fc60007fde0ff */
[----:B------:R4:W-:Y:S01]  /*1b6d0*/  @P4 STG.E.U8 desc[UR26][R134.64], R139 ;  /* 0x0000008b86004986 */ /* 0x0009e2000c10111a */
[----:B---3--:R-:W-:Y:S02]  /*1b6e0*/  ISETP.LT.AND P4, PT, R137, UR7, !P1 ;  /* 0x0000000789007c0c */ /* 0x008fe4000cf81270 */
[----:B------:R-:W-:Y:S01]  /*1b6f0*/  F2FP.SATFINITE.E4M3.F32.PACK_AB_MERGE_C R167, R167, R166, RZ ;  /* 0x000000a6a7a7723e */ /* 0x000fe200048070ff */
[----:B------:R-:W-:Y:S01]  /*1b700*/  VIADD R140, R0, 0x67 ;  /* 0x00000067008c7836 */ /* 0x000fe20000000000 */
[C---:B------:R-:W-:Y:S01]  /*1b710*/  LEA.HI.X.SX32 R137, R138.reuse, R2, 0x1, P6 ;  /* 0x000000028a897211 */ /* 0x040fe200030f0eff */
[----:B------:R-:W-:Y:S01]  /*1b720*/  VIADD R138, R138, UR5 ;  /* 0x000000058a8a7c36 */ /* 0x000fe20008000000 */
[----:B------:R-:W3:Y:S03]  /*1b730*/  LDCU UR7, c[0x0][0x39c] ;  /* 0x00007380ff0777ac */ /* 0x000ee60008000800 */
[----:B------:R5:W-:Y:S01]  /*1b740*/  @P2 STG.E.U8 desc[UR26][R136.64], R167 ;  /* 0x000000a788002986 */ /* 0x000be2000c10111a */
[C---:B-1----:R-:W-:Y:S01]  /*1b750*/  IADD3 R132, P2, PT, R138.reuse, R3, RZ ;  /* 0x000000038a847210 */ /* 0x042fe20007f5e0ff */
[----:B----4-:R-:W-:Y:S01]  /*1b760*/  VIADD R139, R138, UR5 ;  /* 0x000000058a8b7c36 */ /* 0x010fe20008000000 */
[----:B------:R-:W-:-:S02]  /*1b770*/  PRMT R141, R167, 0x9910, RZ ;  /* 0x00009910a78d7816 */ /* 0x000fc400000000ff */
[-C--:B------:R-:W-:Y:S01]  /*1b780*/  LEA.HI.X.SX32 R133, R138, R2.reuse, 0x1, P2 ;  /* 0x000000028a857211 */ /* 0x080fe200010f0eff */
[----:B------:R-:W-:Y:S01]  /*1b790*/  VIADD R138, R0, 0x68 ;  /* 0x00000068008a7836 */ /* 0x000fe20000000000 */
[CC--:B------:R-:W-:Y:S02]  /*1b7a0*/  IADD3 R134, P2, PT, R139.reuse, R3.reuse, RZ ;  /* 0x000000038b867210 */ /* 0x0c0fe40007f5e0ff */
[----:B------:R-:W-:Y:S02]  /*1b7b0*/  SHF.R.S32.HI R141, RZ, 0x8, R141 ;  /* 0x00000008ff8d7819 */ /* 0x000fe4000001148d */
[C---:B------:R-:W-:Y:S01]  /*1b7c0*/  LEA.HI.X.SX32 R135, R139.reuse, R2, 0x1, P2 ;  /* 0x000000028b877211 */ /* 0x040fe200010f0eff */
[----:B------:R-:W-:Y:S01]  /*1b7d0*/  VIADD R139, R139, UR5 ;  /* 0x000000058b8b7c36 */ /* 0x000fe20008000000 */
[----:B--2---:R-:W-:Y:S01]  /*1b7e0*/  ISETP.LT.AND P2, PT, R138, UR4, !P1 ;  /* 0x000000048a007c0c */ /* 0x004fe2000cf41270 */
[----:B------:R-:W1:Y:S01]  /*1b7f0*/  LDCU UR4, c[0x0][0x39c] ;  /* 0x00007380ff0477ac */ /* 0x000e620008000800 */
[----:B------:R-:W-:Y:S01]  /*1b800*/  F2FP.SATFINITE.E4M3.F32.PACK_AB_MERGE_C R169, R169, R168, RZ ;  /* 0x000000a8a9a9723e */ /* 0x000fe200048070ff */
[----:B------:R2:W-:Y:S01]  /*1b810*/  @P3 STG.E.U8 desc[UR26][R132.64], R141 ;  /* 0x0000008d84003986 */ /* 0x0005e2000c10111a */
[----:B0-----:R-:W-:Y:S01]  /*1b820*/  ISETP.LT.AND P6, PT, R140, UR6, !P1 ;  /* 0x000000068c007c0c */ /* 0x001fe2000cfc1270 */
[----:B------:R-:W0:Y:S01]  /*1b830*/  LDCU UR6, c[0x0][0x39c] ;  /* 0x00007380ff0677ac */ /* 0x000e220008000800 */
[----:B-----5:R-:W-:-:S02]  /*1b840*/  IADD3 R136, P3, PT, R139, R3, RZ ;  /* 0x000000038b887210 */ /* 0x020fc40007f7e0ff */
[----:B------:R-:W-:Y:S01]  /*1b850*/  PRMT R140, R169, 0x9910, RZ ;  /* 0x00009910a98c7816 */ /* 0x000fe200000000ff */
[C---:B------:R-:W-:Y:S01]  /*1b860*/  VIADD R138, R139.reuse, UR5 ;  /* 0x000000058b8a7c36 */ /* 0x040fe20008000000 */
[----:B------:R-:W-:Y:S02]  /*1b870*/  LEA.HI.X.SX32 R137, R139, R2, 0x1, P3 ;  /* 0x000000028b897211 */ /* 0x000fe400018f0eff */
[----:B------:R-:W-:Y:S01]  /*1b880*/  SHF.R.S32.HI R139, RZ, 0x8, R140 ;  /* 0x00000008ff8b7819 */ /* 0x000fe2000001148c */
[----:B------:R4:W-:Y:S01]  /*1b890*/  @P5 STG.E.U8 desc[UR26][R134.64], R169 ;  /* 0x000000a986005986 */ /* 0x0009e2000c10111a */
[----:B--2---:R-:W-:Y:S01]  /*1b8a0*/  VIADD R133, R0, 0x6a ;  /* 0x0000006a00857836 */ /* 0x004fe20000000000 */
[----:B------:R-:W-:Y:S02]  /*1b8b0*/  IADD3 R132, P5, PT, R138, R3, RZ ;  /* 0x000000038a847210 */ /* 0x000fe40007fbe0ff */
[----:B------:R2:W-:Y:S01]  /*1b8c0*/  @P0 STG.E.U8 desc[UR26][R136.64], R139 ;  /* 0x0000008b88000986 */ /* 0x0005e2000c10111a */
[----:B------:R-:W-:Y:S01]  /*1b8d0*/  VIADD R142, R0, 0x69 ;  /* 0x00000069008e7836 */ /* 0x000fe20000000000 */
[----:B------:R-:W-:-:S02]  /*1b8e0*/  F2FP.SATFINITE.E4M3.F32.PACK_AB_MERGE_C R171, R171, R170, RZ ;  /* 0x000000aaabab723e */ /* 0x000fc400048070ff */
[----:B---3--:R-:W-:Y:S01]  /*1b8f0*/  ISETP.LT.AND P0, PT, R133, UR7, !P1 ;  /* 0x0000000785007c0c */ /* 0x008fe2000cf01270 */
[----:B------:R-:W3:Y:S01]  /*1b900*/  LDCU UR7, c[0x0][0x39c] ;  /* 0x00007380ff0777ac */ /* 0x000ee20008000800 */
[----:B----4-:R-:W-:Y:S01]  /*1b910*/  VIADD R134, R0, 0x6b ;  /* 0x0000006b00867836 */ /* 0x010fe20000000000 */
[C---:B------:R-:W-:Y:S01]  /*1b920*/  LEA.HI.X.SX32 R133, R138.reuse, R2, 0x1, P5 ;  /* 0x000000028a857211 */ /* 0x040fe200028f0eff */
[----:B------:R-:W-:-:S03]  /*1b930*/  VIADD R138, R138, UR5 ;  /* 0x000000058a8a7c36 */ /* 0x000fc60008000000 */
[----:B-1----:R-:W-:Y:S01]  /*1b940*/  ISETP.LT.AND P5, PT, R134, UR4, !P1 ;  /* 0x0000000486007c0c */ /* 0x002fe2000cfa1270 */
[----:B------:R-:W1:Y:S01]  /*1b950*/  LDCU UR4, c[0x0][0x39c] ;  /* 0x00007380ff0477ac */ /* 0x000e620008000800 */
[----:B0-----:R-:W-:Y:S01]  /*1b960*/  ISETP.LT.AND P3, PT, R142, UR6, !P1 ;  /* 0x000000068e007c0c */ /* 0x001fe2000cf61270 */
[----:B------:R0:W-:Y:S01]  /*1b970*/  @P4 STG.E.U8 desc[UR26][R132.64], R171 ;  /* 0x000000ab84004986 */ /* 0x0001e2000c10111a */
[CC--:B------:R-:W-:Y:S01]  /*1b980*/  IADD3 R134, P4, PT, R138.reuse, R3.reuse, RZ ;  /* 0x000000038a867210 */ /* 0x0c0fe20007f9e0ff */
[----:B------:R-:W4:Y:S01]  /*1b990*/  LDCU UR6, c[0x0][0x39c] ;  /* 0x00007380ff0677ac */ /* 0x000f220008000800 */
[C---:B--2---:R-:W-:Y:S01]  /*1b9a0*/  VIADD R139, R138.reuse, UR5 ;  /* 0x000000058a8b7c36 */ /* 0x044fe20008000000 */
[----:B------:R-:W-:Y:S02]  /*1b9b0*/  PRMT R141, R171, 0x9910, RZ ;  /* 0x00009910ab8d7816 */ /* 0x000fe400000000ff */
[----:B------:R-:W-:Y:S02]  /*1b9c0*/  LEA.HI.X.SX32 R135, R138, R2, 0x1, P4 ;  /* 0x000000028a877211 */ /* 0x000fe400020f0eff */
[----:B------:R-:W-:-:S02]  /*1b9d0*/  IADD3 R136, P4, PT, R139, R3, RZ ;  /* 0x000000038b887210 */ /* 0x000fc40007f9e0ff */
[----:B------:R-:W-:Y:S01]  /*1b9e0*/  SHF.R.S32.HI R141, RZ, 0x8, R141 ;  /* 0x00000008ff8d7819 */ /* 0x000fe2000001148d */
[C---:B0-----:R-:W-:Y:S01]  /*1b9f0*/  VIADD R132, R0.reuse, 0x6c ;  /* 0x0000006c00847836 */ /* 0x041fe20000000000 */
[C---:B------:R-:W-:Y:S01]  /*1ba00*/  LEA.HI.X.SX32 R137, R139.reuse, R2, 0x1, P4 ;  /* 0x000000028b897211 */ /* 0x040fe200020f0eff */
[----:B------:R-:W-:Y:S01]  /*1ba10*/  VIADD R139, R139, UR5 ;  /* 0x000000058b8b7c36 */ /* 0x000fe20008000000 */
[----:B------:R-:W-:Y:S01]  /*1ba20*/  F2FP.SATFINITE.E4M3.F32.PACK_AB_MERGE_C R173, R173, R172, RZ ;  /* 0x000000acadad723e */ /* 0x000fe200048070ff */
[----:B------:R-:W-:Y:S01]  /*1ba30*/  VIADD R133, R0, 0x6d ;  /* 0x0000006d00857836 */ /* 0x000fe20000000000 */
[----:B------:R0:W-:Y:S01]  /*1ba40*/  @P6 STG.E.U8 desc[UR26][R134.64], R141 ;  /* 0x0000008d86006986 */ /* 0x0001e2000c10111a */
[----:B-1----:R-:W-:Y:S01]  /*1ba50*/  ISETP.LT.AND P4, PT, R132, UR4, !P1 ;  /* 0x0000000484007c0c */ /* 0x002fe2000cf81270 */
[----:B------:R-:W1:Y:S01]  /*1ba60*/  LDCU UR4, c[0x0][0x39c] ;  /* 0x00007380ff0477ac */ /* 0x000e620008000800 */
[----:B------:R-:W-:Y:S02]  /*1ba70*/  PRMT R138, R173, 0x9910, RZ ;  /* 0x00009910ad8a7816 */ /* 0x000fe400000000ff */
[----:B------:R-:W-:Y:S01]  /*1ba80*/  IADD3 R132, P6, PT, R139, R3, RZ ;  /* 0x000000038b847210 */ /* 0x000fe20007fde0ff */
[----:B------:R2:W-:Y:S01]  /*1ba90*/  @P2 STG.E.U8 desc[UR26][R136.64], R173 ;  /* 0x000000ad88002986 */ /* 0x0005e2000c10111a */
[----:B----4-:R-:W-:Y:S01]  /*1baa0*/  ISETP.LT.AND P2, PT, R133, UR6, !P1 ;  /* 0x0000000685007c0c */ /* 0x010fe2000cf41270 */
[----:B------:R-:W4:Y:S01]  /*1bab0*/  LDCU UR6, c[0x0][0x39c] ;  /* 0x00007380ff0677ac */ /* 0x000f220008000800 */
[C---:B------:R-:W-:Y:S01]  /*1bac0*/  LEA.HI.X.SX32 R133, R139.reuse, R2, 0x1, P6 ;  /* 0x000000028b857211 */ /* 0x040fe200030f0eff */
[----:B------:R-:W-:Y:S01]  /*1bad0*/  VIADD R139, R139, UR5 ;  /* 0x000000058b8b7c36 */ /* 0x000fe20008000000 */
[----:B0-----:R-:W-:-:S02]  /*1bae0*/  SHF.R.S32.HI R141, RZ, 0x8, R138 ;  /* 0x00000008ff8d7819 */ /* 0x001fc4000001148a */
[----:B------:R-:W-:Y:S01]  /*1baf0*/  F2FP.SATFINITE.E4M3.F32.PACK_AB_MERGE_C R175, R175, R174, RZ ;  /* 0x000000aeafaf723e */ /* 0x000fe200048070ff */
[C---:B------:R-:W-:Y:S02]  /*1bb00*/  VIADD R138, R139.reuse, UR5 ;  /* 0x000000058b8a7c36 */ /* 0x040fe40008000000 */
[----:B------:R0:W-:Y:S01]  /*1bb10*/  @P3 STG.E.U8 desc[UR26][R132.64], R141 ;  /* 0x0000008d84003986 */ /* 0x0001e2000c10111a */
[-C--:B------:R-:W-:Y:S02]  /*1bb20*/  IADD3 R134, P3, PT, R139, R3.reuse, RZ ;  /* 0x000000038b867210 */ /* 0x080fe40007f7e0ff */
[----:B--2---:R-:W-:Y:S02]  /*1bb30*/  PRMT R137, R175, 0x9910, RZ ;  /* 0x00009910af897816 */ /* 0x004fe400000000ff */
[----:B------:R-:W-:Y:S02]  /*1bb40*/  LEA.HI.X.SX32 R135, R139, R2, 0x1, P3 ;  /* 0x000000028b877211 */ /* 0x000fe400018f0eff */
[----:B------:R-:W-:Y:S01]  /*1bb50*/  IADD3 R136, P3, PT, R138, R3, RZ ;  /* 0x000000038a887210 */ /* 0x000fe20007f7e0ff */
[----:B------:R-:W-:-:S02]  /*1bb60*/  IMAD.MOV.U32 R139, RZ, RZ, R137 ;  /* 0x000000ffff8b7224 */ /* 0x000fc400078e0089 */
[----:B------:R-:W-:Y:S01]  /*1bb70*/  VIADD R140, R0, 0x6e ;  /* 0x0000006e008c7836 */ /* 0x000fe20000000000 */
[C---:B------:R-:W-:Y:S01]  /*1bb80*/  LEA.HI.X.SX32 R137, R138.reuse, R2, 0x1, P3 ;  /* 0x000000028a897211 */ /* 0x040fe200018f0eff */
[----:B------:R-:W-:Y:S01]  /*1bb90*/  VIADD R138, R138, UR5 ;  /* 0x000000058a8a7c36 */ /* 0x000fe20008000000 */
[----:B------:R-:W-:Y:S01]  /*1bba0*/  SHF.R.S32.HI R139, RZ, 0x8, R139 ;  /* 0x00000008ff8b7819 */ /* 0x000fe2000001148b */
[----:B------:R2:W-:Y:S01]  /*1bbb0*/  @P0 STG.E.U8 desc[UR26][R134.64], R175 ;  /* 0x000000af86000986 */ /* 0x0005e2000c10111a */
[----:B---3--:R-:W-:Y:S01]  /*1bbc0*/  ISETP.LT.AND P6, PT, R140, UR7, !P1 ;  /* 0x000000078c007c0c */ /* 0x008fe2000cfc1270 */
[C---:B------:R-:W-:Y:S01]  /*1bbd0*/  VIADD R140, R0.reuse, 0x6f ;  /* 0x0000006f008c7836 */ /* 0x040fe20000000000 */
[----:B------:R-:W-:Y:S01]  /*1bbe0*/  F2FP.SATFINITE.E4M3.F32.PACK_AB_MERGE_C R177, R177, R176, RZ ;  /* 0x000000b0b1b1723e */ /* 0x000fe200048070ff */
[----:B0-----:R-:W-:Y:S01]  /*1bbf0*/  VIADD R133, R0, 0x70 ;  /* 0x0000007000857836 */ /* 0x001fe20000000000 */
[----:B------:R0:W-:Y:S01]  /*1bc00*/  @P5 STG.E.U8 desc[UR26][R136.64], R139 ;  /* 0x0000008b88005986 */ /* 0x0001e2000c10111a */
[----:B------:R-:W-:Y:S01]  /*1bc10*/  IADD3 R132, P5, PT, R138, R3, RZ ;  /* 0x000000038a847210 */ /* 0x000fe20007fbe0ff */
[----:B------:R-:W3:Y:S01]  /*1bc20*/  LDCU UR7, c[0x0][0x39c] ;  /* 0x00007380ff0777ac */ /* 0x000ee20008000800 */
[----:B-1----:R-:W-:-:S02]  /*1bc30*/  ISETP.LT.AND P0, PT, R140, UR4, !P1 ;  /* 0x000000048c007c0c */ /* 0x002fc4000cf01270 */
[----:B----4-:R-:W-:Y:S01]  /*1bc40*/  ISETP.LT.AND P3, PT, R133, UR6, !P1 ;  /* 0x0000000685007c0c */ /* 0x010fe2000cf61270 */
[----:B------:R-:W1:Y:S01]  /*1bc50*/  LDCU UR4, c[0x0][0x39c] ;  /* 0x00007380ff0477ac */ /* 0x000e620008000800 */
[C---:B------:R-:W-:Y:S01]  /*1bc60*/  LEA.HI.X.SX32 R133, R138.reuse, R2, 0x1, P5 ;  /* 0x000000028a857211 */ /* 0x040fe200028f0eff */
[----:B------:R-:W-:Y:S01]  /*1bc70*/  VIADD R138, R138, UR5 ;  /* 0x000000058a8a7c36 */ /* 0x000fe20008000000 */
[----:B------:R-:W-:Y:S01]  /*1bc80*/  PRMT R141, R177, 0x9910, RZ ;  /* 0x00009910b18d7816 */ /* 0x000fe200000000ff */
[----:B------:R-:W4:Y:S02]  /*1bc90*/  LDCU UR6, c[0x0][0x39c] ;  /* 0x00007380ff0677ac */ /* 0x000f240008000800 */
[----:B------:R5:W-:Y:S01]  /*1bca0*/  @P4 STG.E.U8 desc[UR26][R132.64], R177 ;  /* 0x000000b184004986 */ /* 0x000be2000c10111a */
[C---:B--2---:R-:W-:Y:S01]  /*1bcb0*/  IADD3 R134, P4, PT, R138.reuse, R3, RZ ;  /* 0x000000038a867210 */ /* 0x044fe20007f9e0ff */
[----:B0-----:R-:W-:Y:S01]  /*1bcc0*/  VIADD R139, R138, UR5 ;  /* 0x000000058a8b7c36 */ /* 0x001fe20008000000 */
[----:B------:R-:W-:-:S02]  /*1bcd0*/  SHF.R.S32.HI R141, RZ, 0x8, R141 ;  /* 0x00000008ff8d7819 */ /* 0x000fc4000001148d */
[----:B------:R-:W-:Y:S02]  /*1bce0*/  LEA.HI.X.SX32 R135, R138, R2, 0x1, P4 ;  /* 0x000000028a877211 */ /* 0x000fe400020f0eff */
[----:B------:R-:W-:Y:S01]  /*1bcf0*/  IADD3 R136, P4, PT, R139, R3, RZ ;  /* 0x000000038b887210 */ /* 0x000fe20007f9e0ff */
[C---:B------:R-:W-:Y:S01]  /*1bd00*/  VIADD R138, R0.reuse, 0x72 ;  /* 0x00000072008a7836 */ /* 0x040fe20000000000 */
[----:B------:R-:W-:Y:S02]  /*1bd10*/  F2FP.SATFINITE.E4M3.F32.PACK_AB_MERGE_C R179, R179, R178, RZ ;  /* 0x000000b2b3b3723e */ /* 0x000fe400048070ff */
[C---:B------:R-:W-:Y:S01]  /*1bd20*/  LEA.HI.X.SX32 R137, R139.reuse, R2, 0x1, P4 ;  /* 0x000000028b897211 */ /* 0x040fe200020f0eff */
[----:B------:R-:W-:Y:S01]  /*1bd30*/  VIADD R139, R139, UR5 ;  /* 0x000000058b8b7c36 */ /* 0x000fe20008000000 */
[----:B------:R0:W-:Y:S01]  /*1bd40*/  @P2 STG.E.U8 desc[UR26][R134.64], R141 ;  /* 0x0000008d86002986 */ /* 0x0001e2000c10111a */
[----:B------:R-:W-:Y:S01]  /*1bd50*/  VIADD R140, R0, 0x71 ;  /* 0x00000071008c7836 */ /* 0x000fe20000000000 */
[----:B-1----:R-:W-:Y:S01]  /*1bd60*/  ISETP.LT.AND P2, PT, R138, UR4, !P1 ;  /* 0x000000048a007c0c */ /* 0x002fe2000cf41270 */
[----:B------:R-:W1:Y:S01]  /*1bd70*/  LDCU UR4, c[0x0][0x39c] ;  /* 0x00007380ff0477ac */ /* 0x000e620008000800 */
[----:B------:R-:W-:-:S02]  /*1bd80*/  PRMT R138, R179, 0x9910, RZ ;  /* 0x00009910b38a7816 */ /* 0x000fc400000000ff */
[C---:B-----5:R-:W-:Y:S02]  /*1bd90*/  IADD3 R132, P4, PT, R139.reuse, R3, RZ ;  /* 0x000000038b847210 */ /* 0x060fe40007f9e0ff */
[----:B---3--:R-:W-:Y:S01]  /*1bda0*/  ISETP.LT.AND P5, PT, R140, UR7, !P1 ;  /* 0x000000078c007c0c */ /* 0x008fe2000cfa1270 */
[----:B------:R-:W2:Y:S01]  /*1bdb0*/  LDCU UR7, c[0x0][0x39c] ;  /* 0x00007380ff0777ac */ /* 0x000ea20008000800 */
[C---:B------:R-:W-:Y:S01]  /*1bdc0*/  LEA.HI.X.SX32 R133, R139.reuse, R2, 0x1, P4 ;  /* 0x000000028b857211 */ /* 0x040fe200020f0eff */
[----:B------:R-:W-:Y:S01]  /*1bdd0*/  VIADD R139, R139, UR5 ;  /* 0x000000058b8b7c36 */ /* 0x000fe20008000000 */
[----:B0-----:R-:W-:Y:S01]  /*1bde0*/  SHF.R.S32.HI R141, RZ, 0x8, R138 ;  /* 0x00000008ff8d7819 */ /* 0x001fe2000001148a */
[----:B------:R-:W-:Y:S01]  /*1bdf0*/  VIADD R140, R0, 0x73 ;  /* 0x00000073008c7836 */ /* 0x000fe20000000000 */
[----:B------:R0:W-:Y:S01]  /*1be00*/  @P6 STG.E.U8 desc[UR26][R136.64], R179 ;  /* 0x000000b388006986 */ /* 0x0001e2000c10111a */
[----:B------:R-:W-:-:S03]  /*1be10*/  F2FP.SATFINITE.E4M3.F32.PACK_AB_MERGE_C R181, R181, R180, RZ ;  /* 0x000000b4b5b5723e */ /* 0x000fc600048070ff */
[----:B------:R3:W-:Y:S01]  /*1be20*/  @P0 STG.E.U8 desc[UR26][R132.64], R141 ;  /* 0x0000008d84000986 */ /* 0x0007e2000c10111a */
[C---:B------:R-:W-:Y:S01]  /*1be30*/  IADD3 R134, P0, PT, R139.reuse, R3, RZ ;  /* 0x000000038b867210 */ /* 0x040fe20007f1e0ff */
[----:B------:R-:W-:Y:S01]  /*1be40*/  VIADD R138, R139, UR5 ;  /* 0x000000058b8a7c36 */ /* 0x000fe20008000000 */
[----:B----4-:R-:W-:Y:S01]  /*1be50*/  ISETP.LT.AND P4, PT, R140, UR6, !P1 ;  /* 0x000000068c007c0c */ /* 0x010fe2000cf81270 */
[----:B------:R-:W4:Y:S01]  /*1be60*/  LDCU UR6, c[0x0][0x39c] ;  /* 0x00007380ff0677ac */ /* 0x000f220008000800 */
[----:B------:R-:W-:Y:S01]  /*1be70*/  PRMT R140, R181, 0x9910, RZ ;  /* 0x00009910b58c7816 */ /* 0x000fe200000000ff */
[C---:B0-----:R-:W-:Y:S01]  /*1be80*/  VIADD R136, R0.reuse, 0x74 ;  /* 0x0000007400887836 */ /* 0x041fe20000000000 */
[----:B------:R-:W-:Y:S01]  /*1be90*/  LEA.HI.X.SX32 R135, R139, R2, 0x1, P0 ;  /* 0x000000028b877211 */ /* 0x000fe200000f0eff */
[----:B------:R-:W-:-:S03]  /*1bea0*/  VIADD R137, R0, 0x75 ;  /* 0x0000007500897836 */ /* 0x000fc60000000000 */
[----:B-1----:R-:W-:Y:S01]  /*1beb0*/  ISETP.LT.AND P0, PT, R136, UR4, !P1 ;  /* 0x0000000488007c0c */ /* 0x002fe2000cf01270 */
[----:B------:R-:W-:Y:S01]  /*1bec0*/  IMAD.MOV.U32 R139, RZ, RZ, R140 ;  /* 0x000000ffff8b7224 */ /* 0x000fe200078e008c */
[CC--:B------:R-:W-:Y:S01]  /*1bed0*/  IADD3 R136, P6, PT, R138.reuse, R3.reuse, RZ ;  /* 0x000000038a887210 */ /* 0x0c0fe20007fde0ff */
[----:B------:R0:W-:Y:S01]  /*1bee0*/  @P3 STG.E.U8 desc[UR26][R134.64], R181 ;  /* 0x000000b586003986 */ /* 0x0001e2000c10111a */
[----:B--2---:R-:W-:Y:S01]  /*1bef0*/  ISETP.LT.AND P3, PT, R137, UR7, !P1 ;  /* 0x0000000789007c0c */ /* 0x004fe2000cf61270 */
[----:B------:R-:W1:Y:S01]  /*1bf00*/  LDCU UR4, c[0x0][0x39c] ;  /* 0x00007380ff0477ac */ /* 0x000e620008000800 */
[CC--:B------:R-:W-:Y:S01]  /*1bf10*/  LEA.HI.X.SX32 R137, R138.reuse, R2.reuse, 0x1, P6 ;  /* 0x000000028a897211 */ /* 0x0c0fe200030f0eff */
[----:B------:R-:W-:Y:S01]  /*1bf20*/  VIADD R138, R138, UR5 ;  /* 0x000000058a8a7c36 */ /* 0x000fe20008000000 */
[----:B------:R-:W-:Y:S01]  /*1bf30*/  SHF.R.S32.HI R139, RZ, 0x8, R139 ;  /* 0x00000008ff8b7819 */ /* 0x000fe2000001148b */
[----:B---3--:R-:W-:Y:S01]  /*1bf40*/  VIADD R133, R0, 0x76 ;  /* 0x0000007600857836 */ /* 0x008fe20000000000 */
[----:B------:R-:W2:Y:S02]  /*1bf50*/  LDCU UR7, c[0x0][0x39c] ;  /* 0x00007380ff0777ac */ /* 0x000ea40008000800 */
[C---:B------:R-:W-:Y:S01]  /*1bf60*/  IADD3 R132, P6, PT, R138.reuse, R3, RZ ;  /* 0x000000038a847210 */ /* 0x040fe20007fde0ff */
[----:B------:R3:W-:Y:S01]  /*1bf70*/  @P5 STG.E.U8 desc[UR26][R136.64], R139 ;  /* 0x0000008b88005986 */ /* 0x0007e2000c10111a */
[----:B----4-:R-:W-:Y:S01]  /*1bf80*/  ISETP.LT.AND P5, PT, R133, UR6, !P1 ;  /* 0x0000000685007c0c */ /* 0x010fe2000cfa1270 */
[----:B------:R-:W4:Y:S01]  /*1bf90*/  LDCU UR6, c[0x0][0x39c] ;  /* 0x00007380ff0677ac */ /* 0x000f220008000800 */
[C---:B------:R-:W-:Y:S01]  /*1bfa0*/  LEA.HI.X.SX32 R133, R138.reuse, R2, 0x1, P6 ;  /* 0x000000028a857211 */ /* 0x040fe200030f0eff */
[----:B------:R-:W-:Y:S01]  /*1bfb0*/  VIADD R138, R138, UR5 ;  /* 0x000000058a8a7c36 */ /* 0x000fe20008000000 */
[----:B------:R-:W-:Y:S01]  /*1bfc0*/  F2FP.SATFINITE.E4M3.F32.PACK_AB_MERGE_C R183, R183, R182, RZ ;  /* 0x000000b6b7b7723e */ /* 0x000fe200048070ff */
[----:B0-----:R-:W-:-:S03]  /*1bfd0*/  VIADD R135, R0, 0x77 ;  /* 0x0000007700877836 */ /* 0x001fc60000000000 */
[----:B------:R-:W-:Y:S02]  /*1bfe0*/  PRMT R141, R183, 0x9910, RZ ;  /* 0x00009910b78d7816 */ /* 0x000fe400000000ff */
[CC--:B------:R-:W-:Y:S01]  /*1bff0*/  IADD3 R134, P6, PT, R138.reuse, R3.reuse, RZ ;  /* 0x000000038a867210 */ /* 0x0c0fe20007fde0ff */
[----:B------:R0:W-:Y:S01]  /*1c000*/  @P2 STG.E.U8 desc[UR26][R132.64], R183 ;  /* 0x000000b784002986 */ /* 0x0001e2000c10111a */
[----:B---3--:R-:W-:Y:S01]  /*1c010*/  VIADD R139, R138, UR5 ;  /* 0x000000058a8b7c36 */ /* 0x008fe20008000000 */
[----:B-1----:R-:W-:Y:S01]  /*1c020*/  ISETP.LT.AND P2, PT, R135, UR4, !P1 ;  /* 0x0000000487007c0c */ /* 0x002fe2000cf41270 */
[----:B------:R-:W-:Y:S01]  /*1c030*/  VIADD R137, R0, 0x78 ;  /* 0x0000007800897836 */ /* 0x000fe20000000000 */
[----:B------:R-:W-:Y:S01]  /*1c040*/  LEA.HI.X.SX32 R135, R138, R2, 0x1, P6 ;  /* 0x000000028a877211 */ /* 0x000fe200030f0eff */
[----:B------:R-:W1:Y:S01]  /*1c050*/  LDCU UR4, c[0x0][0x39c] ;  /* 0x00007380ff0477ac */ /* 0x000e620008000800 */
[----:B------:R-:W-:Y:S02]  /*1c060*/  SHF.R.S32.HI R141, RZ, 0x8, R141 ;  /* 0x00000008ff8d7819 */ /* 0x000fe4000001148d */
[----:B------:R-:W-:Y:S01]  /*1c070*/  IADD3 R136, P6, PT, R139, R3, RZ ;  /* 0x000000038b887210 */ /* 0x000fe20007fde0ff */
[----:B------:R-:W-:-:S02]  /*1c080*/  VIADD R138, R0, 0x79 ;  /* 0x00000079008a7836 */ /* 0x000fc40000000000 */
[----:B------:R3:W-:Y:S01]  /*1c090*/  @P4 STG.E.U8 desc[UR26][R134.64], R141 ;  /* 0x0000008d86004986 */ /* 0x0007e2000c10111a */
[----:B--2---:R-:W-:Y:S01]  /*1c0a0*/  ISETP.LT.AND P4, PT, R137, UR7, !P1 ;  /* 0x0000000789007c0c */ /* 0x004fe2000cf81270 */
[----:B------:R-:W2:Y:S01]  /*1c0b0*/  LDCU UR7, c[0x0][0x39c] ;  /* 0x00007380ff0777ac */ /* 0x000ea20008000800 */
[C---:B------:R-:W-:Y:S01]  /*1c0c0*/  LEA.HI.X.SX32 R137, R139.reuse, R2, 0x1, P6 ;  /* 0x000000028b897211 */ /* 0x040fe200030f0eff */
[----:B------:R-:W-:Y:S01]  /*1c0d0*/  VIADD R139, R139, UR5 ;  /* 0x000000058b8b7c36 */ /* 0x000fe20008000000 */
[----:B------:R-:W-:Y:S02]  /*1c0e0*/  F2FP.SATFINITE.E4M3.F32.PACK_AB_MERGE_C R185, R185, R184, RZ ;  /* 0x000000b8b9b9723e */ /* 0x000fe400048070ff */
[----:B----4-:R-:W-:Y:S02]  /*1c0f0*/  ISETP.LT.AND P6, PT, R138, UR6, !P1 ;  /* 0x000000068a007c0c */ /* 0x010fe4000cfc1270 */
[----:B0-----:R-:W-:Y:S01]  /*1c100*/  PRMT R133, R185, 0x9910, RZ ;  /* 0x00009910b9857816 */ /* 0x001fe200000000ff */
[----:B------:R0:W-:Y:S01]  /*1c110*/  @P0 STG.E.U8 desc[UR26][R136.64], R185 ;  /* 0x000000b988000986 */ /* 0x0001e2000c10111a */
[CC--:B------:R-:W-:Y:S01]  /*1c120*/  IADD3 R132, P0, PT, R139.reuse, R3.reuse, RZ ;  /* 0x000000038b847210 */ /* 0x0c0fe20007f1e0ff */
[----:B------:R-:W-:Y:S01]  /*1c130*/  VIADD R138, R139, UR5 ;  /* 0x000000058b8a7c36 */ /* 0x000fe20008000000 */
[----:B------:R-:W-:Y:S01]  /*1c140*/  F2FP.SATFINITE.E4M3.F32.PACK_AB_MERGE_C R187, R187, R186, RZ ;  /* 0x000000babbbb723e */ /* 0x000fe200048070ff */
[----:B---3--:R-:W-:Y:S01]  /*1c150*/  IMAD.MOV.U32 R141, RZ, RZ, R133 ;  /* 0x000000ffff8d7224 */ /* 0x008fe200078e0085 */
[----:B------:R-:W-:Y:S01]  /*1c160*/  LEA.HI.X.SX32 R133, R139, R2, 0x1, P0 ;  /* 0x000000028b857211 */ /* 0x000fe200000f0eff */
[----:B------:R-:W-:Y:S01]  /*1c170*/  VIADD R139, R0, 0x7a ;  /* 0x0000007a008b7836 */ /* 0x000fe20000000000 */
[----:B------:R-:W-:Y:S01]  /*1c180*/  IADD3 R134, P0, PT, R138, R3, RZ ;  /* 0x000000038a867210 */ /* 0x000fe20007f1e0ff */
[----:B------:R-:W3:Y:S01]  /*1c190*/  LDCU UR6, c[0x0][0x39c] ;  /* 0x00007380ff0677ac */ /* 0x000ee20008000800 */
[----:B------:R-:W-:-:S02]  /*1c1a0*/  SHF.R.S32.HI R141, RZ, 0x8, R141 ;  /* 0x00000008ff8d7819 */ /* 0x000fc4000001148d */
[C---:B------:R-:W-:Y:S02]  /*1c1b0*/  LEA.HI.X.SX32 R135, R138.reuse, R2, 0x1, P0 ;  /* 0x000000028a877211 */ /* 0x040fe400000f0eff */
[----:B-1----:R-:W-:Y:S01]  /*1c1c0*/  ISETP.LT.AND P0, PT, R139, UR4, !P1 ;  /* 0x000000048b007c0c */ /* 0x002fe2000cf01270 */
[----:B------:R-:W1:Y:S01]  /*1c1d0*/  LDCU UR4, c[0x0][0x39c] ;  /* 0x00007380ff0477ac */ /* 0x000e620008000800 */
        /* <DEDUP_REMOVED lines=10> */
[C---:B0-----:R-:W-:Y:S02]  /*1c280*/  VIADD R134, R0.reuse, 0x7d ;  /* 0x0000007d00867836 */ /* 0x041fe40000000000 */
[----:B------:R0:W-:Y:S01]  /*1c290*/  @P2 STG.E.U8 desc[UR26][R136.64], R141 ;  /* 0x0000008d88002986 */ /* 0x0001e2000c10111a */
[----:B--2---:R-:W-:Y:S01]  /*1c2a0*/  ISETP.LT.AND P2, PT, R133, UR7, !P1 ;  /* 0x0000000785007c0c */ /* 0x004fe2000cf41270 */
[----:B------:R-:W-:Y:S01]  /*1c2b0*/  VIADD R142, R0, 0x7b ;  /* 0x0000007b008e7836 */ /* 0x000fe20000000000 */
[C---:B------:R-:W-:Y:S01]  /*1c2c0*/  LEA.HI.X.SX32 R133, R139.reuse, R2, 0x1, P5 ;  /* 0x000000028b857211 */ /* 0x040fe200028f0eff */
[----:B------:R-:W-:Y:S01]  /*1c2d0*/  VIADD R139, R139, UR5 ;  /* 0x000000058b8b7c36 */ /* 0x000fe20008000000 */
[----:B------:R-:W-:Y:S01]  /*1c2e0*/  F2FP.SATFINITE.E4M3.F32.PACK_AB_MERGE_C R189, R189, R188, RZ ;  /* 0x000000bcbdbd723e */ /* 0x000fe200048070ff */
[----:B------:R-:W2:Y:S01]  /*1c2f0*/  LDCU UR7, c[0x0][0x39c] ;  /* 0x00007380ff0777ac */ /* 0x000ea20008000800 */
[----:B-1----:R-:W-:Y:S01]  /*1c300*/  ISETP.LT.AND P5, PT, R134, UR4, !P1 ;  /* 0x0000000486007c0c */ /* 0x002fe2000cfa1270 */
[----:B------:R-:W1:Y:S01]  /*1c310*/  LDCU UR4, c[0x0][0x39c] ;  /* 0x00007380ff0477ac */ /* 0x000e620008000800 */
[----:B------:R-:W-:Y:S01]  /*1c320*/  PRMT R135, R189, 0x9910, RZ ;  /* 0x00009910bd877816 */ /* 0x000fe200000000ff */
[----:B------:R4:W-:Y:S01]  /*1c330*/  @P4 STG.E.U8 desc[UR26][R132.64], R189 ;  /* 0x000000bd84004986 */ /* 0x0009e2000c10111a */
[----:B---3--:R-:W-:Y:S01]  /*1c340*/  ISETP.LT.AND P3, PT, R142, UR6, !P1 ;  /* 0x000000068e007c0c */ /* 0x008fe2000cf61270 */
[----:B------:R-:W3:Y:S01]  /*1c350*/  LDCU UR6, c[0x0][0x39c] ;  /* 0x00007380ff0677ac */ /* 0x000ee20008000800 */
        /* <DEDUP_REMOVED lines=8> */
[----:B------:R-:W-:Y:S01]  /*1c3e0*/  VIADD R138, R138, UR5 ;  /* 0x000000058a8a7c36 */ /* 0x000fe20008000000 */
[----:B------:R-:W-:Y:S01]  /*1c3f0*/  F2FP.SATFINITE.E4M3.F32.PACK_AB_MERGE_C R191, R191, R190, RZ ;  /* 0x000000bebfbf723e */ /* 0x000fe200048070ff */
[----:B------:R-:W-:Y:S01]  /*1c400*/  VIADD R133, R0, 0x7f ;  /* 0x0000007f00857836 */ /* 0x000fe20000000000 */
[----:B------:R0:W-:Y:S01]  /*1c410*/  @P6 STG.E.U8 desc[UR26][R134.64], R139 ;  /* 0x0000008b86006986 */ /* 0x0001e2000c10111a */
[----:B-1----:R-:W-:-:S02]  /*1c420*/  ISETP.LT.AND P4, PT, R132, UR4, !P1 ;  /* 0x0000000484007c0c */ /* 0x002fc4000cf81270 */
[----:B------:R-:W-:Y:S02]  /*1c430*/  F2FP.SATFINITE.E4M3.F32.PACK_AB_MERGE_C R193, R193, R192, RZ ;  /* 0x000000c0c1c1723e */ /* 0x000fe400048070ff */
[----:B------:R-:W-:Y:S01]  /*1c440*/  PRMT R141, R191, 0x9910, RZ ;  /* 0x00009910bf8d7816 */ /* 0x000fe200000000ff */
[----:B------:R1:W-:Y:S01]  /*1c450*/  @P0 STG.E.U8 desc[UR26][R136.64], R191 ;  /* 0x000000bf88000986 */ /* 0x0003e2000c10111a */
[----:B------:R-:W-:Y:S01]  /*1c460*/  IADD3 R132, P6, PT, R138, R3, RZ ;  /* 0x000000038a847210 */ /* 0x000fe20007fde0ff */
[----:B------:R-:W-:Y:S01]  /*1c470*/  VIADD R140, R0, 0x80 ;  /* 0x00000080008c7836 */ /* 0x000fe20000000000 */
[----:B---3--:R-:W-:Y:S01]  /*1c480*/  ISETP.LT.AND P0, PT, R133, UR6, !P1 ;  /* 0x0000000685007c0c */ /* 0x008fe2000cf01270 */
[----:B------:R-:W3:Y:S01]  /*1c490*/  LDCU UR6, c[0x0][0x39c] ;  /* 0x00007380ff0677ac */ /* 0x000ee20008000800 */
[C---:B------:R-:W-:Y:S01]  /*1c4a0*/  LEA.HI.X.SX32 R133, R138.reuse, R2, 0x1, P6 ;  /* 0x000000028a857211 */ /* 0x040fe200030f0eff */
[----:B------:R-:W-:Y:S01]  /*1c4b0*/  VIADD R138, R138, UR5 ;  /* 0x000000058a8a7c36 */ /* 0x000fe20008000000 */
[----:B------:R-:W-:Y:S01]  /*1c4c0*/  SHF.R.S32.HI R141, RZ, 0x8, R141 ;  /* 0x00000008ff8d7819 */ /* 0x000fe2000001148d */
[----:B------:R-:W4:Y:S02]  /*1c4d0*/  LDCU UR4, c[0x0][0x39c] ;  /* 0x00007380ff0477ac */ /* 0x000f240008000800 */
[----:B0-----:R-:W-:-:S02]  /*1c4e0*/  VIADD R139, R138, UR5 ;  /* 0x000000058a8b7c36 */ /* 0x001fc40008000000 */
[----:B------:R0:W-:Y:S01]  /*1c4f0*/  @P3 STG.E.U8 desc[UR26][R132.64], R141 ;  /* 0x0000008d84003986 */ /* 0x0001e2000c10111a */
[CC--:B------:R-:W-:Y:S02]  /*1c500*/  IADD3 R134, P3, PT, R138.reuse, R3.reuse, RZ ;  /* 0x000000038a867210 */ /* 0x0c0fe40007f7e0ff */
[----:B-1----:R-:W-:Y:S02]  /*1c510*/  PRMT R137, R193, 0x9910, RZ ;  /* 0x00009910c1897816 */ /* 0x002fe400000000ff */
[-C--:B------:R-:W-:Y:S02]  /*1c520*/  LEA.HI.X.SX32 R135, R138, R2.reuse, 0x1, P3 ;  /* 0x000000028a877211 */ /* 0x080fe400018f0eff */
[C---:B------:R-:W-:Y:S01]  /*1c530*/  IADD3 R136, P3, PT, R139.reuse, R3, RZ ;  /* 0x000000038b887210 */ /* 0x040fe20007f7e0ff */
[----:B------:R-:W-:Y:S01]  /*1c540*/  IMAD.MOV.U32 R138, RZ, RZ, R137 ;  /* 0x000000ffff8a7224 */ /* 0x000fe200078e0089 */
[----:B--2---:R-:W-:Y:S01]  /*1c550*/  ISETP.LT.AND P6, PT, R140, UR7, !P1 ;  /* 0x000000078c007c0c */ /* 0x004fe2000cfc1270 */
[----:B------:R-:W1:Y:S01]  /*1c560*/  LDCU UR7, c[0x0][0x39c] ;  /* 0x00007380ff0777ac */ /* 0x000e620008000800 */
        /* <DEDUP_REMOVED lines=9> */
[----:B---3--:R-:W-:Y:S01]  /*1c600*/  ISETP.LT.AND P3, PT, R133, UR6, !P1 ;  /* 0x0000000685007c0c */ /* 0x008fe2000cf61270 */
[----:B------:R-:W-:Y:S01]  /*1c610*/  VIADD R138, R0, 0x83 ;  /* 0x00000083008a7836 */ /* 0x000fe20000000000 */
[----:B----4-:R-:W-:Y:S01]  /*1c620*/  ISETP.LT.AND P2, PT, R140, UR4, !P1 ;  /* 0x000000048c007c0c */ /* 0x010fe2000cf41270 */
[----:B------:R-:W3:Y:S01]  /*1c630*/  LDCU UR4, c[0x0][0x39c] ;  /* 0x00007380ff0477ac */ /* 0x000ee20008000800 */
[C---:B------:R-:W-:Y:S01]  /*1c640*/  LEA.HI.X.SX32 R133, R139.reuse, R2, 0x1, P5 ;  /* 0x000000028b857211 */ /* 0x040fe200028f0eff */
[----:B------:R-:W-:Y:S01]  /*1c650*/  VIADD R139, R139, UR5 ;  /* 0x000000058b8b7c36 */ /* 0x000fe20008000000 */
[----:B0-----:R-:W-:Y:S01]  /*1c660*/  PRMT R135, R195, 0x9910, RZ ;  /* 0x00009910c3877816 */ /* 0x001fe200000000ff */
[----:B------:R-:W0:Y:S01]  /*1c670*/  LDCU UR6, c[0x0][0x39c] ;  /* 0x00007380ff0677ac */ /* 0x000e220008000800 */
[----:B-1----:R-:W-:Y:S01]  /*1c680*/  ISETP.LT.AND P5, PT, R138, UR7, !P1 ;  /* 0x000000078a007c0c */ /* 0x002fe2000cfa1270 */
[----:B------:R1:W-:Y:S01]  /*1c690*/  @P4 STG.E.U8 desc[UR26][R132.64], R195 ;  /* 0x000000c384004986 */ /* 0x0003e2000c10111a */
[----:B------:R-:W-:Y:S01]  /*1c6a0*/  IADD3 R134, P4, PT, R139, R3, RZ ;  /* 0x000000038b867210 */ /* 0x000fe20007f9e0ff */
[----:B--2---:R-:W-:Y:S01]  /*1c6b0*/  IMAD.MOV.U32 R136, RZ, RZ, R135 ;  /* 0x000000ffff887224 */ /* 0x004fe200078e0087 */
[----:B------:R-:W-:Y:S01]  /*1c6c0*/  F2FP.SATFINITE.E4M3.F32.PACK_AB_MERGE_C R141, R69, R68, RZ ;  /* 0x00000044458d723e */ /* 0x000fe200048070ff */
[C---:B------:R-:W-:Y:S01]  /*1c6d0*/  VIADD R138, R139.reuse, UR5 ;  /* 0x000000058b8a7c36 */ /* 0x040fe20008000000 */
[----:B------:R-:W-:Y:S01]  /*1c6e0*/  LEA.HI.X.SX32 R135, R139, R2, 0x1, P4 ;  /* 0x000000028b877211 */ /* 0x000fe200020f0eff */
[----:B------:R-:W2:Y:S01]  /*1c6f0*/  LDCU UR7, c[0x0][0x39c] ;  /* 0x00007380ff0777ac */ /* 0x000ea20008000800 */
[----:B------:R-:W-:-:S02]  /*1c700*/  SHF.R.S32.HI R139, RZ, 0x8, R136 ;  /* 0x00000008ff8b7819 */ /* 0x000fc40000011488 */
[----:B------:R-:W-:Y:S01]  /*1c710*/  IADD3 R136, P4, PT, R138, R3, RZ ;  /* 0x000000038a887210 */ /* 0x000fe20007f9e0ff */
[----:B------:R-:W-:-:S03]  /*1c720*/  VIADD R68, R0, 0x84 ;  /* 0x0000008400447836 */ /* 0x000fc60000000000 */
[C---:B------:R-:W-:Y:S01]  /*1c730*/  LEA.HI.X.SX32 R137, R138.reuse, R2, 0x1, P4 ;  /* 0x000000028a897211 */ /* 0x040fe200020f0eff */
[----:B------:R-:W-:Y:S01]  /*1c740*/  VIADD R138, R138, UR5 ;  /* 0x000000058a8a7c36 */ /* 0x000fe20008000000 */
[----:B------:R4:W-:Y:S01]  /*1c750*/  @P0 STG.E.U8 desc[UR26][R134.64], R139 ;  /* 0x0000008b86000986 */ /* 0x0009e2000c10111a */
[----:B---3--:R-:W-:Y:S01]  /*1c760*/  ISETP.LT.AND P0, PT, R68, UR4, !P1 ;  /* 0x0000000444007c0c */ /* 0x008fe2000cf01270 */
[----:B------:R-:W3:Y:S01]  /*1c770*/  LDCU UR4, c[0x0][0x39c] ;  /* 0x00007380ff0477ac */ /* 0x000ee20008000800 */
[----:B-1----:R-:W-:Y:S02]  /*1c780*/  PRMT R132, R141, 0x9910, RZ ;  /* 0x000099108d847816 */ /* 0x002fe400000000ff */
[----:B------:R-:W-:Y:S01]  /*1c790*/  IADD3 R68, P4, PT, R138, R3, RZ ;  /* 0x000000038a447210 */ /* 0x000fe20007f9e0ff */
[----:B------:R-:W-:-:S03]  /*1c7a0*/  VIADD R133, R0, 0x85 ;  /* 0x0000008500857836 */ /* 0x000fc60000000000 */
[C---:B------:R-:W-:Y:S01]  /*1c7b0*/  LEA.HI.X.SX32 R69, R138.reuse, R2, 0x1, P4 ;  /* 0x000000028a457211 */ /* 0x040fe200020f0eff */
[----:B------:R-:W-:Y:S01]  /*1c7c0*/  VIADD R138, R138, UR5 ;  /* 0x000000058a8a7c36 */ /* 0x000fe20008000000 */
[----:B----4-:R-:W-:Y:S01]  /*1c7d0*/  SHF.R.S32.HI R135, RZ, 0x8, R132 ;  /* 0x00000008ff877819 */ /* 0x010fe20000011484 */
[----:B------:R1:W-:Y:S01]  /*1c7e0*/  @P6 STG.E.U8 desc[UR26][R136.64], R141 ;  /* 0x0000008d88006986 */ /* 0x0003e2000c10111a */
[----:B------:R-:W-:Y:S01]  /*1c7f0*/  F2FP.SATFINITE.E4M3.F32.PACK_AB_MERGE_C R139, R71, R70, RZ ;  /* 0x00000046478b723e */ /* 0x000fe200048070ff */
[----:B------:R-:W-:Y:S02]  /*1c800*/  VIADD R132, R0, 0x86 ;  /* 0x0000008600847836 */ /* 0x000fe40000000000 */
[----:B------:R4:W-:Y:S01]  /*1c810*/  @P2 STG.E.U8 desc[UR26][R68.64], R135 ;  /* 0x0000008744002986 */ /* 0x0009e2000c10111a */
[CC--:B------:R-:W-:Y:S01]  /*1c820*/  IADD3 R70, P2, PT, R138.reuse, R3.reuse, RZ ;  /* 0x000000038a467210 */ /* 0x0c0fe20007f5e0ff */
[C---:B------:R-:W-:Y:S01]  /*1c830*/  VIADD R134, R138.reuse, UR5 ;  /* 0x000000058a867c36 */ /* 0x040fe20008000000 */
[----:B0-----:R-:W-:Y:S01]  /*1c840*/  ISETP.LT.AND P4, PT, R133, UR6, !P1 ;  /* 0x0000000685007c0c */ /* 0x001fe2000cf81270 */
[----:B------:R-:W0:Y:S01]  /*1c850*/  LDCU UR6, c[0x0][0x39c] ;  /* 0x00007380ff0677ac */ /* 0x000e220008000800 */
[----:B------:R-:W-:Y:S01]  /*1c860*/  LEA.HI.X.SX32 R71, R138, R2, 0x1, P2 ;  /* 0x000000028a477211 */ /* 0x000fe200010f0eff */
[----:B------:R-:W-:Y:S01]  /*1c870*/  VIADD R133, R0, 0x87 ;  /* 0x0000008700857836 */ /* 0x000fe20000000000 */
[----:B---3--:R-:W-:Y:S01]  /*1c880*/  ISETP.LT.AND P2, PT, R132, UR4, !P1 ;  /* 0x0000000484007c0c */ /* 0x008fe2000cf41270 */
[----:B------:R-:W3:Y:S01]  /*1c890*/  LDCU UR4, c[0x0][0x39c] ;  /* 0x00007380ff0477ac */ /* 0x000ee20008000800 */
[----:B------:R-:W-:Y:S01]  /*1c8a0*/  IADD3 R132, P6, PT, R134, R3, RZ ;  /* 0x0000000386847210 */ /* 0x000fe20007fde0ff */
[----:B------:R5:W-:Y:S01]  /*1c8b0*/  @P3 STG.E.U8 desc[UR26][R70.64], R139 ;  /* 0x0000008b46003986 */ /* 0x000be2000c10111a */
[----:B-1----:R-:W-:-:S02]  /*1c8c0*/  PRMT R136, R139, 0x9910, RZ ;  /* 0x000099108b887816 */ /* 0x002fc400000000ff */
[----:B--2---:R-:W-:Y:S01]  /*1c8d0*/  ISETP.LT.AND P3, PT, R133, UR7, !P1 ;  /* 0x0000000785007c0c */ /* 0x004fe2000cf61270 */
[----:B----4-:R-:W-:Y:S01]  /*1c8e0*/  VIADD R69, R0, 0x88 ;  /* 0x0000008800457836 */ /* 0x010fe20000000000 */
[C---:B------:R-:W-:Y:S01]  /*1c8f0*/  LEA.HI.X.SX32 R133, R134.reuse, R2, 0x1, P6 ;  /* 0x0000000286857211 */ /* 0x040fe200030f0eff */
[----:B------:R-:W-:Y:S01]  /*1c900*/  VIADD R134, R134, UR5 ;  /* 0x0000000586867c36 */ /* 0x000fe20008000000 */
[----:B------:R-:W-:Y:S01]  /*1c910*/  SHF.R.S32.HI R135, RZ, 0x8, R136 ;  /* 0x00000008ff877819 */ /* 0x000fe20000011488 */
[----:B------:R-:W1:Y:S01]  /*1c920*/  LDCU UR7, c[0x0][0x39c] ;  /* 0x00007380ff0777ac */ /* 0x000e620008000800 */
[----:B------:R-:W-:Y:S02]  /*1c930*/  F2FP.SATFINITE.E4M3.F32.PACK_AB_MERGE_C R137, R73, R72, RZ ;  /* 0x000000484989723e */ /* 0x000fe400048070ff */
[-C--:B------:R-:W-:Y:S01]  /*1c940*/  IADD3 R68, P6, PT, R134, R3.reuse, RZ ;  /* 0x0000000386447210 */ /* 0x080fe20007fde0ff */
[----:B------:R2:W-:Y:S01]  /*1c950*/  @P5 STG.E.U8 desc[UR26][R132.64], R135 ;  /* 0x0000008784005986 */ /* 0x0005e2000c10111a */
[----:B0-----:R-:W-:Y:S01]  /*1c960*/  ISETP.LT.AND P5, PT, R69, UR6, !P1 ;  /* 0x0000000645007c0c */ /* 0x001fe2000cfa1270 */
[----:B-----5:R-:W-:Y:S01]  /*1c970*/  VIADD R71, R0, 0x89 ;  /* 0x0000008900477836 */ /* 0x020fe20000000000 */
[C---:B------:R-:W-:Y:S01]  /*1c980*/  LEA.HI.X.SX32 R69, R134.reuse, R2, 0x1, P6 ;  /* 0x0000000286457211 */ /* 0x040fe200030f0eff */
[----:B------:R-:W-:Y:S01]  /*1c990*/  VIADD R134, R134, UR5 ;  /* 0x0000000586867c36 */ /* 0x000fe20008000000 */
[----:B------:R-:W-:Y:S01]  /*1c9a0*/  PRMT R72, R137, 0x9910, RZ ;  /* 0x0000991089487816 */ /* 0x000fe200000000ff */
[----:B------:R-:W-:Y:S01]  /*1c9b0*/  VIADD R73, R0, 0x8a ;  /* 0x0000008a00497836 */ /* 0x000fe20000000000 */
[----:B------:R-:W-:Y:S01]  /*1c9c0*/  F2FP.SATFINITE.E4M3.F32.PACK_AB_MERGE_C R75, R75, R74, RZ ;  /* 0x0000004a4b4b723e */ /* 0x000fe200048070ff */
[----:B------:R-:W0:Y:S01]  /*1c9d0*/  LDCU UR6, c[0x0][0x39c] ;  /* 0x00007380ff0677ac */ /* 0x000e220008000800 */
[C---:B------:R-:W-:Y:S01]  /*1c9e0*/  IADD3 R70, P6, PT, R134.reuse, R3, RZ ;  /* 0x0000000386467210 */ /* 0x040fe20007fde0ff */
[----:B--2---:R-:W-:Y:S01]  /*1c9f0*/  IMAD.MOV.U32 R133, RZ, RZ, R72 ;  /* 0x000000ffff857224 */ /* 0x004fe200078e0048 */
[----:B------:R2:W-:Y:S01]  /*1ca00*/  @P0 STG.E.U8 desc[UR26][R68.64], R137 ;  /* 0x0000008944000986 */ /* 0x0005e2000c10111a */
[C---:B------:R-:W-:Y:S01]  /*1ca10*/  VIADD R132, R134.reuse, UR5 ;  /* 0x0000000586847c36 */ /* 0x040fe20008000000 */
[----:B---3--:R-:W-:Y:S01]  /*1ca20*/  ISETP.LT.AND P0, PT, R71, UR4, !P1 ;  /* 0x0000000447007c0c */ /* 0x008fe2000cf01270 */
[----:B------:R-:W3:Y:S01]  /*1ca30*/  LDCU UR4, c[0x0][0x39c] ;  /* 0x00007380ff0477ac */ /* 0x000ee20008000800 */
[----:B------:R-:W-:-:S02]  /*1ca40*/  LEA.HI.X.SX32 R71, R134, R2, 0x1, P6 ;  /* 0x0000000286477211 */ /* 0x000fc400030f0eff */
[----:B------:R-:W-:Y:S02]  /*1ca50*/  SHF.R.S32.HI R133, RZ, 0x8, R133 ;  /* 0x00000008ff857819 */ /* 0x000fe40000011485 */
[----:B------:R-:W-:-:S03]  /*1ca60*/  IADD3 R72, P6, PT, R132, R3, RZ ;  /* 0x0000000384487210 */ /* 0x000fc60007fde0ff */
[----:B------:R4:W-:Y:S01]  /*1ca70*/  @P4 STG.E.U8 desc[UR26][R70.64], R133 ;  /* 0x0000008546004986 */ /* 0x0009e2000c10111a */
[----:B-1----:R-:W-:Y:S02]  /*1ca80*/  ISETP.LT.AND P4, PT, R73, UR7, !P1 ;  /* 0x0000000749007c0c */ /* 0x002fe4000cf81270 */
[----:B------:R-:W-:Y:S02]  /*1ca90*/  F2FP.SATFINITE.E4M3.F32.PACK_AB_MERGE_C R135, R77, R76, RZ ;  /* 0x0000004c4d87723e */ /* 0x000fe400048070ff */
[C---:B------:R-:W-:Y:S01]  /*1caa0*/  LEA.HI.X.SX32 R73, R132.reuse, R2, 0x1, P6 ;  /* 0x0000000284497211 */ /* 0x040fe200030f0eff */
[----:B------:R-:W-:Y:S01]  /*1cab0*/  VIADD R132, R132, UR5 ;  /* 0x0000000584847c36 */ /* 0x000fe20008000000 */
[----:B------:R-:W1:Y:S03]  /*1cac0*/  LDCU UR7, c[0x0][0x39c] ;  /* 0x00007380ff0777ac */ /* 0x000e660008000800 */
[----:B------:R5:W-:Y:S01]  /*1cad0*/  @P2 STG.E.U8 desc[UR26][R72.64], R75 ;  /* 0x0000004b48002986 */ /* 0x000be2000c10111a */
[C---:B--2---:R-:W-:Y:S01]  /*1cae0*/  IADD3 R68, P2, PT, R132.reuse, R3, RZ ;  /* 0x0000000384447210 */ /* 0x044fe20007f5e0ff */
[----:B------:R-:W-:-:S02]  /*1caf0*/  VIADD R74, R132, UR5 ;  /* 0x00000005844a7c36 */ /* 0x000fc40008000000 */
[----:B------:R-:W-:Y:S01]  /*1cb00*/  VIADD R76, R0, 0x8c ;  /* 0x0000008c004c7836 */ /* 0x000fe20000000000 */
[-C--:B------:R-:W-:Y:S02]  /*1cb10*/  LEA.HI.X.SX32 R69, R132, R2.reuse, 0x1, P2 ;  /* 0x0000000284457211 */ /* 0x080fe400010f0eff */
[-C--:B----4-:R-:W-:Y:S02]  /*1cb20*/  IADD3 R70, P2, PT, R74, R3.reuse, RZ ;  /* 0x000000034a467210 */ /* 0x090fe40007f5e0ff */
[----:B------:R-:W-:Y:S01]  /*1cb30*/  PRMT R77, R75, 0x9910, RZ ;  /* 0x000099104b4d7816 */ /* 0x000fe200000000ff */
[----:B------:R-:W-:Y:S01]  /*1cb40*/  VIADD R134, R0, 0x8b ;  /* 0x0000008b00867836 */ /* 0x000fe20000000000 */
[----:B------:R-:W-:Y:S02]  /*1cb50*/  LEA.HI.X.SX32 R71, R74, R2, 0x1, P2 ;  /* 0x000000024a477211 */ /* 0x000fe400010f0eff */
[----:B---3--:R-:W-:Y:S01]  /*1cb60*/  ISETP.LT.AND P2, PT, R76, UR4, !P1 ;  /* 0x000000044c007c0c */ /* 0x008fe2000cf41270 */
[----:B------:R-:W2:Y:S01]  /*1cb70*/  LDCU UR4, c[0x0][0x39c] ;  /* 0x00007380ff0477ac */ /* 0x000ea20008000800 */
[----:B------:R-:W-:Y:S01]  /*1cb80*/  SHF.R.S32.HI R77, RZ, 0x8, R77 ;  /* 0x00000008ff4d7819 */ /* 0x000fe2000001144d */
[----:B------:R-:W-:Y:S01]  /*1cb90*/  VIADD R74, R74, UR5 ;  /* 0x000000054a4a7c36 */ /* 0x000fe20008000000 */
[----:B0-----:R-:W-:Y:S01]  /*1cba0*/  ISETP.LT.AND P6, PT, R134, UR6, !P1 ;  /* 0x0000000686007c0c */ /* 0x001fe2000cfc1270 */
[----:B------:R-:W0:Y:S01]  /*1cbb0*/  LDCU UR6, c[0x0][0x39c] ;  /* 0x00007380ff0677ac */ /* 0x000e220008000800 */
[----:B------:R-:W-:Y:S01]  /*1cbc0*/  PRMT R76, R135, 0x9910, RZ ;  /* 0x00009910874c7816 */ /* 0x000fe200000000ff */
[----:B------:R3:W-:Y:S01]  /*1cbd0*/  @P3 STG.E.U8 desc[UR26][R68.64], R77 ;  /* 0x0000004d44003986 */ /* 0x0007e2000c10111a */
[C---:B-----5:R-:W-:Y:S01]  /*1cbe0*/  IADD3 R72, P3, PT, R74.reuse, R3, RZ ;  /* 0x000000034a487210 */ /* 0x060fe20007f7e0ff */
[----:B------:R-:W-:-:S03]  /*1cbf0*/  VIADD R75, R74, UR5 ;  /* 0x000000054a4b7c36 */ /* 0x000fc60008000000 */
[-C--:B------:R-:W-:Y:S01]  /*1cc00*/  LEA.HI.X.SX32 R73, R74, R2.reuse, 0x1, P3 ;  /* 0x000000024a497211 */ /* 0x080fe200018f0eff */
[----:B------:R4:W-:Y:S01]  /*1cc10*/  @P5 STG.E.U8 desc[UR26][R70.64], R135 ;  /* 0x0000008746005986 */ /* 0x0009e2000c10111a */
[----:B---3--:R-:W-:Y:S01]  /*1cc20*/  SHF.R.S32.HI R77, RZ, 0x8, R76 ;  /* 0x00000008ff4d7819 */ /* 0x008fe2000001144c */
[C---:B------:R-:W-:Y:S01]  /*1cc30*/  VIADD R69, R0.reuse, 0x8e ;  /* 0x0000008e00457836 */ /* 0x040fe20000000000 */
[-C--:B------:R-:W-:Y:S01]  /*1cc40*/  IADD3 R68, P5, PT, R75, R3.reuse, RZ ;  /* 0x000000034b447210 */ /* 0x080fe20007fbe0ff */
[C---:B----4-:R-:W-:Y:S02]  /*1cc50*/  VIADD R70, R0.reuse, 0x8f ;  /* 0x0000008f00467836 */ /* 0x050fe40000000000 */
[----:B------:R3:W-:Y:S01]  /*1cc60*/  @P0 STG.E.U8 desc[UR26][R72.64], R77 ;  /* 0x0000004d48000986 */ /* 0x0007e2000c10111a */
[----:B-1----:R-:W-:Y:S01]  /*1cc70*/  ISETP.LT.AND P0, PT, R69, UR7, !P1 ;  /* 0x0000000745007c0c */ /* 0x002fe2000cf01270 */
[----:B------:R-:W-:Y:S01]  /*1cc80*/  VIADD R132, R0, 0x8d ;  /* 0x0000008d00847836 */ /* 0x000fe20000000000 */
[C---:B------:R-:W-:Y:S01]  /*1cc90*/  LEA.HI.X.SX32 R69, R75.reuse, R2, 0x1, P5 ;  /* 0x000000024b457211 */ /* 0x040fe200028f0eff */
[----:B------:R-:W-:Y:S01]  /*1cca0*/  VIADD R75, R75, UR5 ;  /* 0x000000054b4b7c36 */ /* 0x000fe20008000000 */
[----:B------:R-:W-:Y:S01]  /*1ccb0*/  F2FP.SATFINITE.E4M3.F32.PACK_AB_MERGE_C R79, R79, R78, RZ ;  /* 0x0000004e4f4f723e */ /* 0x000fe200048070ff */
[----:B------:R-:W1:Y:S01]  /*1ccc0*/  LDCU UR7, c[0x0][0x39c] ;  /* 0x00007380ff0777ac */ /* 0x000e620008000800 */
[----:B--2---:R-:W-:Y:S01]  /*1ccd0*/  ISETP.LT.AND P5, PT, R70, UR4, !P1 ;  /* 0x0000000446007c0c */ /* 0x004fe2000cfa1270 */
[----:B------:R-:W2:Y:S01]  /*1cce0*/  LDCU UR4, c[0x0][0x39c] ;  /* 0x00007380ff0477ac */ /* 0x000ea20008000800 */
[----:B------:R-:W-:Y:S01]  /*1ccf0*/  PRMT R71, R79, 0x9910, RZ ;  /* 0x000099104f477816 */ /* 0x000fe200000000ff */
[----:B------:R4:W-:Y:S01]  /*1cd00*/  @P4 STG.E.U8 desc[UR26][R68.64], R79 ;  /* 0x0000004f44004986 */ /* 0x0009e2000c10111a */
[----:B0-----:R-:W-:Y:S01]  /*1cd10*/  ISETP.LT.AND P3, PT, R132, UR6, !P1 ;  /* 0x0000000684007c0c */ /* 0x001fe2000cf61270 */
[----:B------:R-:W0:Y:S01]  /*1cd20*/  LDCU UR6, c[0x0][0x39c] ;  /* 0x00007380ff0677ac */ /* 0x000e220008000800 */
[C---:B------:R-:W-:Y:S01]  /*1cd30*/  IADD3 R70, P4, PT, R75.reuse, R3, RZ ;  /* 0x000000034b467210 */ /* 0x040fe20007f9e0ff */
[----:B------:R-:W-:-:S02]  /*1cd40*/  VIADD R74, R75, UR5 ;  /* 0x000000054b4a7c36 */ /* 0x000fc40008000000 */
[----:B---3--:R-:W-:Y:S01]  /*1cd50*/  IMAD.MOV.U32 R73, RZ, RZ, R71 ;  /* 0x000000ffff497224 */ /* 0x008fe200078e0047 */
        /* <DEDUP_REMOVED lines=15> */
[----:B0-----:R-:W-:Y:S01]  /*1ce50*/  ISETP.LT.AND P2, PT, R69, UR6, !P1 ;  /* 0x0000000645007c0c */ /* 0x001fe2000cf41270 */
[----:B------:R-:W0:Y:S01]  /*1ce60*/  LDCU UR6, c[0x0][0x39c] ;  /* 0x00007380ff0677ac */ /* 0x000e220008000800 */
[C---:B------:R-:W-:Y:S01]  /*1ce70*/  LEA.HI.X.SX32 R69, R74.reuse, R2, 0x1, P6 ;  /* 0x000000024a457211 */ /* 0x040fe200030f0eff */
[----:B------:R-:W-:Y:S01]  /*1ce80*/  VIADD R74, R74, UR5 ;  /* 0x000000054a4a7c36 */ /* 0x000fe20008000000 */
[----:B------:R-:W-:Y:S01]  /*1ce90*/  SHF.R.S32.HI R77, RZ, 0x8, R77 ;  /* 0x00000008ff4d7819 */ /* 0x000fe2000001144d */
[----:B------:R-:W4:Y:S02]  /*1cea0*/  LDCU UR4, c[0x0][0x39c] ;  /* 0x00007380ff0477ac */ /* 0x000f240008000800 */
[----:B---3--:R-:W-:-:S02]  /*1ceb0*/  VIADD R75, R74, UR5 ;  /* 0x000000054a4b7c36 */ /* 0x008fc40008000000 */
[----:B------:R3:W-:Y:S01]  /*1cec0*/  @P3 STG.E.U8 desc[UR26][R68.64], R77 ;  /* 0x0000004d44003986 */ /* 0x0007e2000c10111a */
[CC--:B------:R-:W-:Y:S02]  /*1ced0*/  IADD3 R70, P3, PT, R74.reuse, R3.reuse, RZ ;  /* 0x000000034a467210 */ /* 0x0c0fe40007f7e0ff */
[----:B--2---:R-:W-:Y:S02]  /*1cee0*/  PRMT R73, R83, 0x9910, RZ ;  /* 0x0000991053497816 */ /* 0x004fe400000000ff */
[-C--:B------:R-:W-:Y:S02]  /*1cef0*/  LEA.HI.X.SX32 R71, R74, R2.reuse, 0x1, P3 ;  /* 0x000000024a477211 */ /* 0x080fe400018f0eff */
[C---:B------:R-:W-:Y:S01]  /*1cf00*/  IADD3 R72, P3, PT, R75.reuse, R3, RZ ;  /* 0x000000034b487210 */ /* 0x040fe20007f7e0ff */
[----:B------:R-:W-:Y:S01]  /*1cf10*/  IMAD.MOV.U32 R74, RZ, RZ, R73 ;  /* 0x000000ffff4a7224 */ /* 0x000fe200078e0049 */
[----:B-1----:R-:W-:Y:S01]  /*1cf20*/  ISETP.LT.AND P6, PT, R76, UR7, !P1 ;  /* 0x000000074c007c0c */ /* 0x002fe2000cfc1270 */
[----:B------:R-:W1:Y:S01]  /*1cf30*/  LDCU UR7, c[0x0][0x39c] ;  /* 0x00007380ff0777ac */ /* 0x000e620008000800 */
[C---:B------:R-:W-:Y:S01]  /*1cf40*/  LEA.HI.X.SX32 R73, R75.reuse, R2, 0x1, P3 ;  /* 0x000000024b497211 */ /* 0x040fe200018f0eff */
[----:B------:R-:W-:Y:S01]  /*1cf50*/  VIADD R75, R75, UR5 ;  /* 0x000000054b4b7c36 */ /* 0x000fe20008000000 */
[----:B---3--:R-:W-:Y:S01]  /*1cf60*/  SHF.R.S32.HI R77, RZ, 0x8, R74 ;  /* 0x00000008ff4d7819 */ /* 0x008fe2000001144a */
[----:B------:R2:W-:Y:S01]  /*1cf70*/  @P0 STG.E.U8 desc[UR26][R70.64], R83 ;  /* 0x0000005346000986 */ /* 0x0005e2000c10111a */
[----:B------:R-:W-:-:S02]  /*1cf80*/  VIADD R69, R0, 0x94 ;  /* 0x0000009400457836 */ /* 0x000fc40000000000 */
[C---:B------:R-:W-:Y:S01]  /*1cf90*/  VIADD R76, R0.reuse, 0x93 ;  /* 0x00000093004c7836 */ /* 0x040fe20000000000 */
[----:B------:R3:W-:Y:S01]  /*1cfa0*/  @P5 STG.E.U8 desc[UR26][R72.64], R77 ;  /* 0x0000004d48005986 */ /* 0x0007e2000c10111a */
[-C--:B------:R-:W-:Y:S02]  /*1cfb0*/  IADD3 R68, P5, PT, R75, R3.reuse, RZ ;  /* 0x000000034b447210 */ /* 0x080fe40007fbe0ff */
[----:B------:R-:W-:Y:S02]  /*1cfc0*/  F2FP.SATFINITE.E4M3.F32.PACK_AB_MERGE_C R85, R85, R84, RZ ;  /* 0x000000545555723e */ /* 0x000fe400048070ff */
[----:B0-----:R-:W-:Y:S01]  /*1cfd0*/  ISETP.LT.AND P3, PT, R69, UR6, !P1 ;  /* 0x0000000645007c0c */ /* 0x001fe2000cf61270 */
[----:B------:R-:W-:Y:S01]  /*1cfe0*/  VIADD R74, R0, 0x95 ;  /* 0x00000095004a7836 */ /* 0x000fe20000000000 */
[----:B----4-:R-:W-:Y:S01]  /*1cff0*/  ISETP.LT.AND P0, PT, R76, UR4, !P1 ;  /* 0x000000044c007c0c */ /* 0x010fe2000cf01270 */
[----:B------:R-:W0:Y:S01]  /*1d000*/  LDCU UR4, c[0x0][0x39c] ;  /* 0x00007380ff0477ac */ /* 0x000e220008000800 */
[C---:B------:R-:W-:Y:S01]  /*1d010*/  LEA.HI.X.SX32 R69, R75.reuse, R2, 0x1, P5 ;  /* 0x000000024b457211 */ /* 0x040fe200028f0eff */
[----:B------:R-:W-:Y:S01]  /*1d020*/  VIADD R75, R75, UR5 ;  /* 0x000000054b4b7c36 */ /* 0x000fe20008000000 */
[----:B--2---:R-:W-:Y:S01]  /*1d030*/  PRMT R71, R85, 0x9910, RZ ;  /* 0x0000991055477816 */ /* 0x004fe200000000ff */
[----:B------:R-:W2:Y:S01]  /*1d040*/  LDCU UR6, c[0x0][0x39c] ;  /* 0x00007380ff0677ac */ /* 0x000ea20008000800 */
[----:B-1----:R-:W-:Y:S01]  /*1d050*/  ISETP.LT.AND P5, PT, R74, UR7, !P1 ;  /* 0x000000074a007c0c */ /* 0x002fe2000cfa1270 */
        /* <DEDUP_REMOVED lines=13> */
[----:B0-----:R-:W-:Y:S01]  /*1d130*/  ISETP.LT.AND P2, PT, R76, UR4, !P1 ;  /* 0x000000044c007c0c */ /* 0x001fe2000cf41270 */
[----:B------:R-:W0:Y:S01]  /*1d140*/  LDCU UR4, c[0x0][0x39c] ;  /* 0x00007380ff0477ac */ /* 0x000e220008000800 */
[----:B------:R-:W-:Y:S02]  /*1d150*/  PRMT R77, R87, 0x9910, RZ ;  /* 0x00009910574d7816 */ /* 0x000fe400000000ff */
[C---:B-1----:R-:W-:Y:S02]  /*1d160*/  IADD3 R68, P4, PT, R74.reuse, R3, RZ ;  /* 0x000000034a447210 */ /* 0x042fe40007f9e0ff */
        /* <DEDUP_REMOVED lines=9> */
[----:B--2---:R-:W-:Y:S01]  /*1d200*/  ISETP.LT.AND P4, PT, R76, UR6, !P1 ;  /* 0x000000064c007c0c */ /* 0x004fe2000cf81270 */
[----:B------:R-:W2:Y:S01]  /*1d210*/  LDCU UR6, c[0x0][0x39c] ;  /* 0x00007380ff0677ac */ /* 0x000ea20008000800 */
[----:B------:R-:W-:Y:S01]  /*1d220*/  PRMT R76, R89, 0x9910, RZ ;  /* 0x00009910594c7816 */ /* 0x000fe200000000ff */
[----:B-1----:R-:W-:Y:S01]  /*1d230*/  VIADD R72, R0, 0x98 ;  /* 0x0000009800487836 */ /* 0x002fe20000000000 */
[----:B------:R-:W-:Y:S01]  /*1d240*/  LEA.HI.X.SX32 R71, R74, R2, 0x1, P0 ;  /* 0x000000024a477211 */ /* 0x000fe200000f0eff */
[----:B------:R-:W-:-:S03]  /*1d250*/  VIADD R73, R0, 0x99 ;  /* 0x0000009900497836 */ /* 0x000fc60000000000 */
[----:B0-----:R-:W-:Y:S01]  /*1d260*/  ISETP.LT.AND P0, PT, R72, UR4, !P1 ;  /* 0x0000000448007c0c */ /* 0x001fe2000cf01270 */
[----:B------:R-:W-:Y:S01]  /*1d270*/  IMAD.MOV.U32 R74, RZ, RZ, R76 ;  /* 0x000000ffff4a7224 */ /* 0x000fe200078e004c */
[-C--:B------:R-:W-:Y:S01]  /*1d280*/  IADD3 R72, P6, PT, R75, R3.reuse, RZ ;  /* 0x000000034b487210 */ /* 0x080fe20007fde0ff */
[----:B------:R0:W-:Y:S01]  /*1d290*/  @P3 STG.E.U8 desc[UR26][R70.64], R89 ;  /* 0x0000005946003986 */ /* 0x0001e2000c10111a */
[----:B---3--:R-:W-:Y:S01]  /*1d2a0*/  ISETP.LT.AND P3, PT, R73, UR7, !P1 ;  /* 0x0000000749007c0c */ /* 0x008fe2000cf61270 */
[----:B------:R-:W1:Y:S01]  /*1d2b0*/  LDCU UR4, c[0x0][0x39c] ;  /* 0x00007380ff0477ac */ /* 0x000e620008000800 */
        /* <DEDUP_REMOVED lines=8> */
[----:B--2---:R-:W-:Y:S01]  /*1d340*/  ISETP.LT.AND P5, PT, R69, UR6, !P1 ;  /* 0x0000000645007c0c */ /* 0x004fe2000cfa1270 */
[C---:B0-----:R-:W-:Y:S01]  /*1d350*/  VIADD R71, R0.reuse, 0x9b ;  /* 0x0000009b00477836 */ /* 0x041fe20000000000 */
[CC--:B------:R-:W-:Y:S01]  /*1d360*/  LEA.HI.X.SX32 R69, R75.reuse, R2.reuse, 0x1, P6 ;  /* 0x000000024b457211 */ /* 0x0c0fe200030f0eff */
[----:B------:R-:W-:Y:S01]  /*1d370*/  VIADD R75, R75, UR5 ;  /* 0x000000054b4b7c36 */ /* 0x000fe20008000000 */
[----:B------:R-:W-:Y:S01]  /*1d380*/  PRMT R74, R91, 0x9910, RZ ;  /* 0x000099105b4a7816 */ /* 0x000fe200000000ff */
[----:B------:R-:W0:Y:S03]  /*1d390*/  LDCU UR6, c[0x0][0x39c] ;  /* 0x00007380ff0677ac */ /* 0x000e260008000800 */
[-C--:B------:R-:W-:Y:S01]  /*1d3a0*/  IADD3 R70, P6, PT, R75, R3.reuse, RZ ;  /* 0x000000034b467210 */ /* 0x080fe20007fde0ff */
[----:B------:R2:W-:Y:S01]  /*1d3b0*/  @P2 STG.E.U8 desc[UR26][R68.64], R91 ;  /* 0x0000005b44002986 */ /* 0x0005e2000c10111a */
[----:B----4-:R-:W-:Y:S01]  /*1d3c0*/  IMAD.MOV.U32 R72, RZ, RZ, R74 ;  /* 0x000000ffff487224 */ /* 0x010fe200078e004a */
[----:B-1----:R-:W-:Y:S01]  /*1d3d0*/  ISETP.LT.AND P2, PT, R71, UR4, !P1 ;  /* 0x0000000447007c0c */ /* 0x002fe2000cf41270 */
[C---:B------:R-:W-:Y:S01]  /*1d3e0*/  VIADD R74, R75.reuse, UR5 ;  /* 0x000000054b4a7c36 */ /* 0x040fe20008000000 */
[----:B------:R-:W-:Y:S01]  /*1d3f0*/  LEA.HI.X.SX32 R71, R75, R2, 0x1, P6 ;  /* 0x000000024b477211 */ /* 0x000fe200030f0eff */
[----:B------:R-:W-:Y:S01]  /*1d400*/  VIADD R73, R0, 0x9c ;  /* 0x0000009c00497836 */ /* 0x000fe20000000000 */
[----:B------:R-:W-:Y:S01]  /*1d410*/  SHF.R.S32.HI R75, RZ, 0x8, R72 ;  /* 0x00000008ff4b7819 */ /* 0x000fe20000011448 */
[----:B------:R-:W1:Y:S01]  /*1d420*/  LDCU UR4, c[0x0][0x39c] ;  /* 0x00007380ff0477ac */ /* 0x000e620008000800 */
        /* <DEDUP_REMOVED lines=9> */
[C---:B--2---:R-:W-:Y:S01]  /*1d4c0*/  IADD3 R68, P0, PT, R74.reuse, R3, RZ ;  /* 0x000000034a447210 */ /* 0x044fe20007f1e0ff */
        /* <DEDUP_REMOVED lines=8> */
[----:B-1----:R-:W-:Y:S01]  /*1d550*/  ISETP.LT.AND P0, PT, R74, UR4, !P1 ;  /* 0x000000044a007c0c */ /* 0x002fe2000cf01270 */
        /* <DEDUP_REMOVED lines=235> */
[-C--:B------:R-:W-:Y:S01]  /*1e410*/  IADD3 R70, P4, PT, R75, R3.reuse, RZ ;  /* 0x000000034b467210 */ /* 0x080fe20007f9e0ff */
[----:B--2---:R-:W-:Y:S01]  /*1e420*/  IMAD.MOV.U32 R72, RZ, RZ, R71 ;  /* 0x000000ffff487224 */ /* 0x004fe200078e0047 */
[----:B------:R-:W-:Y:S01]  /*1e430*/  F2FP.SATFINITE.E4M3.F32.PACK_AB_MERGE_C R123, R123, R122, RZ ;  /* 0x0000007a7b7b723e */ /* 0x000fe200048070ff */
[C---:B------:R-:W-:Y:S01]  /*1e440*/  VIADD R74, R75.reuse, UR5 ;  /* 0x000000054b4a7c36 */ /* 0x040fe20008000000 */
[----:B------:R-:W-:Y:S01]  /*1e450*/  LEA.HI.X.SX32 R71, R75, R2, 0x1, P4 ;  /* 0x000000024b477211 */ /* 0x000fe200020f0eff */
[----:B------:R-:W-:Y:S01]  /*1e460*/  VIADD R76, R0, 0xba ;  /* 0x000000ba004c7836 */ /* 0x000fe20000000000 */
[----:B------:R-:W-:Y:S01]  /*1e470*/  SHF.R.S32.HI R75, RZ, 0x8, R72 ;  /* 0x00000008ff4b7819 */ /* 0x000fe20000011448 */
[----:B------:R-:W2:Y:S01]  /*1e480*/  LDCU UR7, c[0x0][0x39c] ;  /* 0x00007380ff0777ac */ /* 0x000ea20008000800 */
[----:B------:R-:W-:-:S04]  /*1e490*/  IADD3 R72, P4, PT, R74, R3, RZ ;  /* 0x000000034a487210 */ /* 0x000fc80007f9e0ff */
[CC--:B------:R-:W-:Y:S01]  /*1e4a0*/  LEA.HI.X.SX32 R73, R74.reuse, R2.reuse, 0x1, P4 ;  /* 0x000000024a497211 */ /* 0x0c0fe200020f0eff */
[----:B------:R-:W-:Y:S01]  /*1e4b0*/  VIADD R74, R74, UR5 ;  /* 0x000000054a4a7c36 */ /* 0x000fe20008000000 */
[----:B------:R4:W-:Y:S01]  /*1e4c0*/  @P2 STG.E.U8 desc[UR26][R70.64], R75 ;  /* 0x0000004b46002986 */ /* 0x0009e2000c10111a */
[----:B---3--:R-:W-:Y:S01]  /*1e4d0*/  ISETP.LT.AND P2, PT, R76, UR4, !P1 ;  /* 0x000000044c007c0c */ /* 0x008fe2000cf41270 */
[----:B------:R-:W3:Y:S01]  /*1e4e0*/  LDCU UR4, c[0x0][0x39c] ;  /* 0x00007380ff0477ac */ /* 0x000ee20008000800 */
        /* <DEDUP_REMOVED lines=14> */
[----:B-1----:R-:W-:Y:S01]  /*1e5d0*/  VIADD R72, R0, 0xbc ;  /* 0x000000bc00487836 */ /* 0x002fe20000000000 */
[----:B------:R-:W-:Y:S01]  /*1e5e0*/  LEA.HI.X.SX32 R71, R74, R2, 0x1, P0 ;  /* 0x000000024a477211 */ /* 0x000fe200000f0eff */
[----:B------:R-:W-:-:S03]  /*1e5f0*/  VIADD R73, R0, 0xbd ;  /* 0x000000bd00497836 */ /* 0x000fc60000000000 */
[----:B---3--:R-:W-:Y:S01]  /*1e600*/  ISETP.LT.AND P0, PT, R72, UR4, !P1 ;  /* 0x0000000448007c0c */ /* 0x008fe2000cf01270 */
[----:B------:R-:W-:Y:S01]  /*1e610*/  IMAD.MOV.U32 R74, RZ, RZ, R76 ;  /* 0x000000ffff4a7224 */ /* 0x000fe200078e004c */
[-C--:B------:R-:W-:Y:S01]  /*1e620*/  IADD3 R72, P6, PT, R75, R3.reuse, RZ ;  /* 0x000000034b487210 */ /* 0x080fe20007fde0ff */
[----:B------:R1:W-:Y:S01]  /*1e630*/  @P3 STG.E.U8 desc[UR26][R70.64], R125 ;  /* 0x0000007d46003986 */ /* 0x0003e2000c10111a */
[----:B--2---:R-:W-:Y:S01]  /*1e640*/  ISETP.LT.AND P3, PT, R73, UR7, !P1 ;  /* 0x0000000749007c0c */ /* 0x004fe2000cf61270 */
        /* <DEDUP_REMOVED lines=66> */
[----:B------:R-:W-:Y:S01]  /*1ea70*/  PRMT R5, R77, 0x9910, RZ ;  /* 0x000099104d057816 */ /* 0x000fe200000000ff */
[----:B------:R4:W-:Y:S01]  /*1ea80*/  @P4 STG.E.U8 desc[UR26][R68.64], R77 ;  /* 0x0000004d44004986 */ /* 0x0009e2000c10111a */
[----:B0-----:R-:W-:Y:S01]  /*1ea90*/  ISETP.LT.AND P3, PT, R78, UR6, !P1 ;  /* 0x000000064e007c0c */ /* 0x001fe2000cf61270 */
[----:B------:R-:W0:Y:S01]  /*1eaa0*/  LDCU UR6, c[0x0][0x39c] ;  /* 0x00007380ff0677ac */ /* 0x000e220008000800 */
[C---:B------:R-:W-:Y:S01]  /*1eab0*/  IADD3 R4, P4, PT, R74.reuse, R3, RZ ;  /* 0x000000034a047210 */ /* 0x040fe20007f9e0ff */
[C---:B--2---:R-:W-:Y:S02]  /*1eac0*/  VIADD R72, R74.reuse, UR5 ;  /* 0x000000054a487c36 */ /* 0x044fe40008000000 */
[----:B------:R-:W-:Y:S01]  /*1ead0*/  IMAD.MOV.U32 R73, RZ, RZ, R5 ;  /* 0x000000ffff497224 */ /* 0x000fe200078e0005 */
[----:B------:R-:W-:-:S02]  /*1eae0*/  LEA.HI.X.SX32 R5, R74, R2, 0x1, P4 ;  /* 0x000000024a057211 */ /* 0x000fc400020f0eff */
[-C--:B------:R-:W-:Y:S02]  /*1eaf0*/  IADD3 R70, P4, PT, R72, R3.reuse, RZ ;  /* 0x0000000348467210 */ /* 0x080fe40007f9e0ff */
[----:B------:R-:W-:Y:S01]  /*1eb00*/  F2FP.SATFINITE.E4M3.F32.PACK_AB_MERGE_C R75, R7, R6, RZ ;  /* 0x00000006074b723e */ /* 0x000fe200048070ff */
[----:B------:R-:W-:Y:S01]  /*1eb10*/  VIADD R6, R0, 0xc6 ;  /* 0x000000c600067836 */ /* 0x000fe20000000000 */
[----:B------:R-:W-:Y:S02]  /*1eb20*/  SHF.R.S32.HI R73, RZ, 0x8, R73 ;  /* 0x00000008ff497819 */ /* 0x000fe40000011449 */
[CC--:B------:R-:W-:Y:S01]  /*1eb30*/  LEA.HI.X.SX32 R71, R72.reuse, R2.reuse, 0x1, P4 ;  /* 0x0000000248477211 */ /* 0x0c0fe200020f0eff */
[----:B------:R-:W-:Y:S01]  /*1eb40*/  VIADD R72, R72, UR5 ;  /* 0x0000000548487c36 */ /* 0x000fe20008000000 */
[----:B-1----:R-:W-:Y:S01]  /*1eb50*/  ISETP.LT.AND P4, PT, R6, UR4, !P1 ;  /* 0x0000000406007c0c */ /* 0x002fe2000cf81270 */
[C---:B------:R-:W-:Y:S01]  /*1eb60*/  VIADD R7, R0.reuse, 0xc7 ;  /* 0x000000c700077836 */ /* 0x040fe20000000000 */
[----:B------:R1:W-:Y:S01]  /*1eb70*/  @P6 STG.E.U8 desc[UR26][R4.64], R73 ;  /* 0x0000004904006986 */ /* 0x0003e2000c10111a */
[----:B----4-:R-:W-:Y:S01]  /*1eb80*/  PRMT R69, R75, 0x9910, RZ ;  /* 0x000099104b457816 */ /* 0x010fe200000000ff */
[----:B------:R-:W-:Y:S01]  /*1eb90*/  VIADD R68, R0, 0xc8 ;  /* 0x000000c800447836 */ /* 0x000fe20000000000 */
[C---:B------:R-:W-:Y:S01]  /*1eba0*/  IADD3 R6, P6, PT, R72.reuse, R3, RZ ;  /* 0x0000000348067210 */ /* 0x040fe20007fde0ff */
[----:B------:R2:W-:Y:S01]  /*1ebb0*/  @P0 STG.E.U8 desc[UR26][R70.64], R75 ;  /* 0x0000004b46000986 */ /* 0x0005e2000c10111a */
[----:B0-----:R-:W-:Y:S01]  /*1ebc0*/  ISETP.LT.AND P0, PT, R7, UR6, !P1 ;  /* 0x0000000607007c0c */ /* 0x001fe2000cf01270 */
[----:B------:R-:W0:Y:S01]  /*1ebd0*/  LDCU UR4, c[0x0][0x39c] ;  /* 0x00007380ff0477ac */ /* 0x000e220008000800 */
[C---:B------:R-:W-:Y:S01]  /*1ebe0*/  LEA.HI.X.SX32 R7, R72.reuse, R2, 0x1, P6 ;  /* 0x0000000248077211 */ /* 0x040fe200030f0eff */
[----:B------:R-:W-:Y:S01]  /*1ebf0*/  VIADD R72, R72, UR5 ;  /* 0x0000000548487c36 */ /* 0x000fe20008000000 */
[----:B------:R-:W-:Y:S01]  /*1ec00*/  SHF.R.S32.HI R69, RZ, 0x8, R69 ;  /* 0x00000008ff457819 */ /* 0x000fe20000011445 */
[----:B------:R-:W4:Y:S01]  /*1ec10*/  LDCU UR6, c[0x0][0x39c] ;  /* 0x00007380ff0677ac */ /* 0x000f220008000800 */
[----:B---3--:R-:W-:Y:S01]  /*1ec20*/  ISETP.LT.AND P6, PT, R68, UR7, !P1 ;  /* 0x0000000744007c0c */ /* 0x008fe2000cfc1270 */
[----:B------:R-:W-:-:S02]  /*1ec30*/  VIADD R68, R72, UR5 ;  /* 0x0000000548447c36 */ /* 0x000fc40008000000 */
[----:B------:R3:W-:Y:S01]  /*1ec40*/  @P3 STG.E.U8 desc[UR26][R6.64], R69 ;  /* 0x0000004506003986 */ /* 0x0007e2000c10111a */
[CC--:B-1----:R-:W-:Y:S01]  /*1ec50*/  IADD3 R4, P3, PT, R72.reuse, R3.reuse, RZ ;  /* 0x0000000348047210 */ /* 0x0c2fe20007f7e0ff */
[----:B------:R-:W1:Y:S01]  /*1ec60*/  LDCU UR7, c[0x0][0x39c] ;  /* 0x00007380ff0777ac */ /* 0x000e620008000800 */
[----:B--2---:R-:W-:Y:S02]  /*1ec70*/  F2FP.SATFINITE.E4M3.F32.PACK_AB_MERGE_C R71, R9, R8, RZ ;  /* 0x000000080947723e */ /* 0x004fe400048070ff */
[----:B------:R-:W-:Y:S02]  /*1ec80*/  LEA.HI.X.SX32 R5, R72, R2, 0x1, P3 ;  /* 0x0000000248057211 */ /* 0x000fe400018f0eff */
[----:B------:R-:W-:Y:S02]  /*1ec90*/  PRMT R70, R71, 0x9910, RZ ;  /* 0x0000991047467816 */ /* 0x000fe400000000ff */
[----:B------:R-:W-:Y:S02]  /*1eca0*/  IADD3 R8, P3, PT, R68, R3, RZ ;  /* 0x0000000344087210 */ /* 0x000fe40007f7e0ff */
[----:B---3--:R-:W-:-:S02]  /*1ecb0*/  SHF.R.S32.HI R69, RZ, 0x8, R70 ;  /* 0x00000008ff457819 */ /* 0x008fc40000011446 */
[C---:B------:R-:W-:Y:S01]  /*1ecc0*/  LEA.HI.X.SX32 R9, R68.reuse, R2, 0x1, P3 ;  /* 0x0000000244097211 */ /* 0x040fe200018f0eff */
[----:B------:R-:W-:Y:S01]  /*1ecd0*/  VIADD R68, R68, UR5 ;  /* 0x0000000544447c36 */ /* 0x000fe20008000000 */
[----:B------:R2:W-:Y:S01]  /*1ece0*/  @P2 STG.E.U8 desc[UR26][R4.64], R71 ;  /* 0x0000004704002986 */ /* 0x0005e2000c10111a */
[C---:B------:R-:W-:Y:S02]  /*1ecf0*/  VIADD R72, R0.reuse, 0xc9 ;  /* 0x000000c900487836 */ /* 0x040fe40000000000 */
[----:B------:R-:W-:Y:S01]  /*1ed00*/  VIADD R7, R0, 0xca ;  /* 0x000000ca00077836 */ /* 0x000fe20000000000 */
[----:B------:R3:W-:Y:S01]  /*1ed10*/  @P5 STG.E.U8 desc[UR26][R8.64], R69 ;  /* 0x0000004508005986 */ /* 0x0007e2000c10111a */
[----:B------:R-:W-:Y:S02]  /*1ed20*/  IADD3 R6, P5, PT, R68, R3, RZ ;  /* 0x0000000344067210 */ /* 0x000fe40007fbe0ff */
[----:B0-----:R-:W-:Y:S01]  /*1ed30*/  ISETP.LT.AND P2, PT, R72, UR4, !P1 ;  /* 0x0000000448007c0c */ /* 0x001fe2000cf41270 */
[----:B------:R-:W0:Y:S01]  /*1ed40*/  LDCU UR4, c[0x0][0x39c] ;  /* 0x00007380ff0477ac */ /* 0x000e220008000800 */
[----:B----4-:R-:W-:-:S02]  /*1ed50*/  ISETP.LT.AND P3, PT, R7, UR6, !P1 ;  /* 0x0000000607007c0c */ /* 0x010fc4000cf61270 */
[----:B------:R-:W-:Y:S01]  /*1ed60*/  F2FP.SATFINITE.E4M3.F32.PACK_AB_MERGE_C R73, R11, R10, RZ ;  /* 0x0000000a0b49723e */ /* 0x000fe200048070ff */
[----:B------:R-:W4:Y:S01]  /*1ed70*/  LDCU UR6, c[0x0][0x39c] ;  /* 0x00007380ff0677ac */ /* 0x000f220008000800 */
[C---:B------:R-:W-:Y:S01]  /*1ed80*/  LEA.HI.X.SX32 R7, R68.reuse, R2, 0x1, P5 ;  /* 0x0000000244077211 */ /* 0x040fe200028f0eff */
[----:B------:R-:W-:Y:S01]  /*1ed90*/  VIADD R68, R68, UR5 ;  /* 0x0000000544447c36 */ /* 0x000fe20008000000 */
[----:B------:R-:W-:-:S03]  /*1eda0*/  PRMT R11, R73, 0x9910, RZ ;  /* 0x00009910490b7816 */ /* 0x000fc600000000ff */
[----:B------:R5:W-:Y:S01]  /*1edb0*/  @P4 STG.E.U8 desc[UR26][R6.64], R73 ;  /* 0x0000004906004986 */ /* 0x000be2000c10111a */
[CC--:B--2---:R-:W-:Y:S01]  /*1edc0*/  IADD3 R4, P4, PT, R68.reuse, R3.reuse, RZ ;  /* 0x0000000344047210 */ /* 0x0c4fe20007f9e0ff */
[C---:B------:R-:W-:Y:S01]  /*1edd0*/  VIADD R10, R68.reuse, UR5 ;  /* 0x00000005440a7c36 */ /* 0x040fe20008000000 */
[----:B------:R-:W-:Y:S02]  /*1ede0*/  SHF.R.S32.HI R11, RZ, 0x8, R11 ;  /* 0x00000008ff0b7819 */ /* 0x000fe4000001140b */
[----:B------:R-:W-:Y:S02]  /*1edf0*/  LEA.HI.X.SX32 R5, R68, R2, 0x1, P4 ;  /* 0x0000000244057211 */ /* 0x000fe400020f0eff */
[----:B---3--:R-:W-:Y:S02]  /*1ee00*/  IADD3 R8, P4, PT, R10, R3, RZ ;  /* 0x000000030a087210 */ /* 0x008fe40007f9e0ff */
[----:B------:R-:W-:Y:S01]  /*1ee10*/  F2FP.SATFINITE.E4M3.F32.PACK_AB_MERGE_C R69, R13, R12, RZ ;  /* 0x0000000c0d45723e */ /* 0x000fe200048070ff */
[----:B------:R-:W-:Y:S01]  /*1ee20*/  VIADD R12, R0, 0xcc ;  /* 0x000000cc000c7836 */ /* 0x000fe20000000000 */
[C---:B------:R-:W-:Y:S01]  /*1ee30*/  LEA.HI.X.SX32 R9, R10.reuse, R2, 0x1, P4 ;  /* 0x000000020a097211 */ /* 0x040fe200020f0eff */
[----:B------:R-:W-:Y:S01]  /*1ee40*/  VIADD R10, R10, UR5 ;  /* 0x000000050a0a7c36 */ /* 0x000fe20008000000 */
[----:B------:R2:W-:Y:S01]  /*1ee50*/  @P0 STG.E.U8 desc[UR26][R4.64], R11 ;  /* 0x0000000b04000986 */ /* 0x0005e2000c10111a */
[----:B------:R-:W-:Y:S01]  /*1ee60*/  VIADD R70, R0, 0xcb ;  /* 0x000000cb00467836 */ /* 0x000fe20000000000 */
[----:B0-----:R-:W-:Y:S01]  /*1ee70*/  ISETP.LT.AND P0, PT, R12, UR4, !P1 ;  /* 0x000000040c007c0c */ /* 0x001fe2000cf01270 */
[----:B------:R-:W0:Y:S01]  /*1ee80*/  LDCU UR4, c[0x0][0x39c] ;  /* 0x00007380ff0477ac */ /* 0x000e220008000800 */
[----:B------:R-:W-:-:S02]  /*1ee90*/  PRMT R13, R69, 0x9910, RZ ;  /* 0x00009910450d7816 */ /* 0x000fc400000000ff */
[----:B-----5:R-:W-:Y:S02]  /*1eea0*/  IADD3 R6, P4, PT, R10, R3, RZ ;  /* 0x000000030a067210 */ /* 0x020fe40007f9e0ff */
[----:B-1----:R-:W-:Y:S01]  /*1eeb0*/  ISETP.LT.AND P5, PT, R70, UR7, !P1 ;  /* 0x0000000746007c0c */ /* 0x002fe2000cfa1270 */
[----:B------:R-:W1:Y:S01]  /*1eec0*/  LDCU UR7, c[0x0][0x39c] ;  /* 0x00007380ff0777ac */ /* 0x000e620008000800 */
[C---:B------:R-:W-:Y:S01]  /*1eed0*/  LEA.HI.X.SX32 R7, R10.reuse, R2, 0x1, P4 ;  /* 0x000000020a077211 */ /* 0x040fe200020f0eff */
[----:B------:R-:W-:Y:S01]  /*1eee0*/  VIADD R10, R10, UR5 ;  /* 0x000000050a0a7c36 */ /* 0x000fe20008000000 */
[----:B------:R-:W-:Y:S01]  /*1eef0*/  SHF.R.S32.HI R13, RZ, 0x8, R13 ;  /* 0x00000008ff0d7819 */ /* 0x000fe2000001140d */
[----:B------:R-:W-:Y:S01]  /*1ef00*/  VIADD R12, R0, 0xcd ;  /* 0x000000cd000c7836 */ /* 0x000fe20000000000 */
[----:B------:R3:W-:Y:S01]  /*1ef10*/  @P6 STG.E.U8 desc[UR26][R8.64], R69 ;  /* 0x0000004508006986 */ /* 0x0007e2000c10111a */
[----:B------:R-:W-:-:S03]  /*1ef20*/  F2FP.SATFINITE.E4M3.F32.PACK_AB_MERGE_C R15, R15, R14, RZ ;  /* 0x0000000e0f0f723e */ /* 0x000fc600048070ff */
[----:B------:R5:W-:Y:S01]  /*1ef30*/  @P2 STG.E.U8 desc[UR26][R6.64], R13 ;  /* 0x0000000d06002986 */ /* 0x000be2000c10111a */
[C---:B--2---:R-:W-:Y:S01]  /*1ef40*/  IADD3 R4, P2, PT, R10.reuse, R3, RZ ;  /* 0x000000030a047210 */ /* 0x044fe20007f5e0ff */
[----:B------:R-:W-:Y:S01]  /*1ef50*/  VIADD R11, R10, UR5 ;  /* 0x000000050a0b7c36 */ /* 0x000fe20008000000 */
[----:B----4-:R-:W-:Y:S01]  /*1ef60*/  ISETP.LT.AND P4, PT, R12, UR6, !P1 ;  /* 0x000000060c007c0c */ /* 0x010fe2000cf81270 */
[----:B------:R-:W2:Y:S01]  /*1ef70*/  LDCU UR6, c[0x0][0x39c] ;  /* 0x00007380ff0677ac */ /* 0x000ea20008000800 */
[----:B------:R-:W-:Y:S01]  /*1ef80*/  PRMT R12, R15, 0x9910, RZ ;  /* 0x000099100f0c7816 */ /* 0x000fe200000000ff */
[----:B---3--:R-:W-:Y:S01]  /*1ef90*/  VIADD R8, R0, 0xce ;  /* 0x000000ce00087836 */ /* 0x008fe20000000000 */
[----:B------:R-:W-:Y:S01]  /*1efa0*/  LEA.HI.X.SX32 R5, R10, R2, 0x1, P2 ;  /* 0x000000020a057211 */ /* 0x000fe200010f0eff */
[----:B------:R-:W-:-:S03]  /*1efb0*/  VIADD R9, R0, 0xcf ;  /* 0x000000cf00097836 */ /* 0x000fc60000000000 */
[----:B0-----:R-:W-:Y:S01]  /*1efc0*/  ISETP.LT.AND P2, PT, R8, UR4, !P1 ;  /* 0x0000000408007c0c */ /* 0x001fe2000cf41270 */
[----:B------:R-:W-:Y:S01]  /*1efd0*/  IMAD.MOV.U32 R10, RZ, RZ, R12 ;  /* 0x000000ffff0a7224 */ /* 0x000fe200078e000c */
[-C--:B------:R-:W-:Y:S01]  /*1efe0*/  IADD3 R8, P6, PT, R11, R3.reuse, RZ ;  /* 0x000000030b087210 */ /* 0x080fe20007fde0ff */
[----:B------:R0:W-:Y:S01]  /*1eff0*/  @P3 STG.E.U8 desc[UR26][R4.64], R15 ;  /* 0x0000000f04003986 */ /* 0x0001e2000c10111a */
[----:B-1----:R-:W-:Y:S01]  /*1f000*/  ISETP.LT.AND P3, PT, R9, UR7, !P1 ;  /* 0x0000000709007c0c */ /* 0x002fe2000cf61270 */
        /* <DEDUP_REMOVED lines=341> */
[----:B------:R-:W-:Y:S02]  /*20560*/  F2FP.SATFINITE.E4M3.F32.PACK_AB_MERGE_C R55, R55, R54, RZ ;  /* 0x000000363737723e */ /* 0x000fe400048070ff */
[----:B------:R-:W-:Y:S01]  /*20570*/  F2FP.SATFINITE.E4M3.F32.PACK_AB_MERGE_C R57, R57, R56, RZ ;  /* 0x000000383939723e */ /* 0x000fe200048070ff */
[----:B------:R-:W-:Y:S01]  /*20580*/  VIADD R12, R0, 0xf7 ;  /* 0x000000f7000c7836 */ /* 0x000fe20000000000 */
[C---:B------:R-:W-:Y:S01]  /*20590*/  LEA.HI.X.SX32 R9, R10.reuse, R2, 0x1, P6 ;  /* 0x000000020a097211 */ /* 0x040fe200030f0eff */
[----:B------:R-:W-:Y:S01]  /*205a0*/  VIADD R10, R10, UR5 ;  /* 0x000000050a0a7c36 */ /* 0x000fe20008000000 */
[----:B------:R-:W-:Y:S01]  /*205b0*/  F2FP.SATFINITE.E4M3.F32.PACK_AB_MERGE_C R59, R59, R58, RZ ;  /* 0x0000003a3b3b723e */ /* 0x000fe200048070ff */
[----:B------:R-:W3:Y:S02]  /*205c0*/  LDCU UR7, c[0x0][0x39c] ;  /* 0x00007380ff0777ac */ /* 0x000ee40008000800 */
[----:B------:R5:W-:Y:S01]  /*205d0*/  @P2 STG.E.U8 desc[UR26][R8.64], R55 ;  /* 0x0000003708002986 */ /* 0x000be2000c10111a */
[C---:B-1----:R-:W-:Y:S01]  /*205e0*/  IADD3 R6, P2, PT, R10.reuse, R3, RZ ;  /* 0x000000030a067210 */ /* 0x042fe20007f5e0ff */
[----:B----4-:R-:W-:Y:S01]  /*205f0*/  VIADD R11, R10, UR5 ;  /* 0x000000050a0b7c36 */ /* 0x010fe20008000000 */
[----:B------:R-:W-:-:S02]  /*20600*/  PRMT R13, R55, 0x9910, RZ ;  /* 0x00009910370d7816 */ /* 0x000fc400000000ff */
[-C--:B------:R-:W-:Y:S02]  /*20610*/  LEA.HI.X.SX32 R7, R10, R2.reuse, 0x1, P2 ;  /* 0x000000020a077211 */ /* 0x080fe400010f0eff */
[C---:B------:R-:W-:Y:S01]  /*20620*/  IADD3 R4, P2, PT, R11.reuse, R3, RZ ;  /* 0x000000030b047210 */ /* 0x040fe20007f5e0ff */
[----:B------:R-:W-:Y:S01]  /*20630*/  VIADD R10, R0, 0xf8 ;  /* 0x000000f8000a7836 */ /* 0x000fe20000000000 */
[----:B------:R-:W-:Y:S02]  /*20640*/  SHF.R.S32.HI R13, RZ, 0x8, R13 ;  /* 0x00000008ff0d7819 */ /* 0x000fe4000001140d */
[C---:B------:R-:W-:Y:S01]  /*20650*/  LEA.HI.X.SX32 R5, R11.reuse, R2, 0x1, P2 ;  /* 0x000000020b057211 */ /* 0x040fe200010f0eff */
[----:B------:R-:W-:Y:S01]  /*20660*/  VIADD R11, R11, UR5 ;  /* 0x000000050b0b7c36 */ /* 0x000fe20008000000 */
[----:B--2---:R-:W-:Y:S01]  /*20670*/  ISETP.LT.AND P2, PT, R10, UR4, !P1 ;  /* 0x000000040a007c0c */ /* 0x004fe2000cf41270 */
[----:B------:R-:W1:Y:S01]  /*20680*/  LDCU UR4, c[0x0][0x39c] ;  /* 0x00007380ff0477ac */ /* 0x000e620008000800 */
[----:B------:R2:W-:Y:S01]  /*20690*/  @P3 STG.E.U8 desc[UR26][R6.64], R13 ;  /* 0x0000000d06003986 */ /* 0x0005e2000c10111a */
[----:B------:R-:W-:-:S02]  /*206a0*/  PRMT R10, R57, 0x9910, RZ ;  /* 0x00009910390a7816 */ /* 0x000fc400000000ff */
[C---:B-----5:R-:W-:Y:S02]  /*206b0*/  IADD3 R8, P3, PT, R11.reuse, R3, RZ ;  /* 0x000000030b087210 */ /* 0x060fe40007f7e0ff */
[----:B0-----:R-:W-:Y:S01]  /*206c0*/  ISETP.LT.AND P6, PT, R12, UR6, !P1 ;  /* 0x000000060c007c0c */ /* 0x001fe2000cfc1270 */
[----:B------:R-:W0:Y:S01]  /*206d0*/  LDCU UR6, c[0x0][0x39c] ;  /* 0x00007380ff0677ac */ /* 0x000e220008000800 */
[C---:B------:R-:W-:Y:S01]  /*206e0*/  LEA.HI.X.SX32 R9, R11.reuse, R2, 0x1, P3 ;  /* 0x000000020b097211 */ /* 0x040fe200018f0eff */
[----:B------:R-:W-:Y:S01]  /*206f0*/  VIADD R11, R11, UR5 ;  /* 0x000000050b0b7c36 */ /* 0x000fe20008000000 */
[----:B--2---:R-:W-:Y:S01]  /*20700*/  SHF.R.S32.HI R7, RZ, 0x8, R10 ;  /* 0x00000008ff077819 */ /* 0x004fe2000001140a */
[----:B------:R2:W-:Y:S01]  /*20710*/  @P5 STG.E.U8 desc[UR26][R4.64], R57 ;  /* 0x0000003904005986 */ /* 0x0005e2000c10111a */
[----:B------:R-:W-:-:S03]  /*20720*/  VIADD R6, R0, 0xfb ;  /* 0x000000fb00067836 */ /* 0x000fc60000000000 */
[----:B------:R4:W-:Y:S01]  /*20730*/  @P0 STG.E.U8 desc[UR26][R8.64], R7 ;  /* 0x0000000708000986 */ /* 0x0009e2000c10111a */
[----:B--2---:R-:W-:-:S04]  /*20740*/  IADD3 R4, P0, PT, R11, R3, RZ ;  /* 0x000000030b047210 */ /* 0x004fc80007f1e0ff */
[CC--:B------:R-:W-:Y:S01]  /*20750*/  LEA.HI.X.SX32 R5, R11.reuse, R2.reuse, 0x1, P0 ;  /* 0x000000020b057211 */ /* 0x0c0fe200000f0eff */
[----:B------:R-:W-:Y:S01]  /*20760*/  VIADD R11, R11, UR5 ;  /* 0x000000050b0b7c36 */ /* 0x000fe20008000000 */
[----:B-1----:R-:W-:Y:S01]  /*20770*/  ISETP.LT.AND P0, PT, R6, UR4, !P1 ;  /* 0x0000000406007c0c */ /* 0x002fe2000cf01270 */
[----:B------:R-:W1:Y:S01]  /*20780*/  LDCU UR4, c[0x0][0x39c] ;  /* 0x00007380ff0477ac */ /* 0x000e620008000800 */
[----:B------:R-:W-:Y:S01]  /*20790*/  VIADD R14, R0, 0xf9 ;  /* 0x000000f9000e7836 */ /* 0x000fe20000000000 */
[----:B------:R2:W-:Y:S01]  /*207a0*/  @P4 STG.E.U8 desc[UR26][R4.64], R59 ;  /* 0x0000003b04004986 */ /* 0x0005e2000c10111a */
[C---:B------:R-:W-:Y:S01]  /*207b0*/  IADD3 R6, P4, PT, R11.reuse, R3, RZ ;  /* 0x000000030b067210 */ /* 0x040fe20007f9e0ff */
[----:B------:R-:W-:Y:S01]  /*207c0*/  VIADD R10, R11, UR5 ;  /* 0x000000050b0a7c36 */ /* 0x000fe20008000000 */
[----:B------:R-:W-:Y:S02]  /*207d0*/  PRMT R13, R59, 0x9910, RZ ;  /* 0x000099103b0d7816 */ /* 0x000fe400000000ff */
[----:B0-----:R-:W-:Y:S01]  /*207e0*/  ISETP.LT.AND P5, PT, R14, UR6, !P1 ;  /* 0x000000060e007c0c */ /* 0x001fe2000cfa1270 */
[----:B------:R-:W0:Y:S01]  /*207f0*/  LDCU UR6, c[0x0][0x39c] ;  /* 0x00007380ff0677ac */ /* 0x000e220008000800 */
[----:B----4-:R-:W-:-:S02]  /*20800*/  LEA.HI.X.SX32 R7, R11, R2, 0x1, P4 ;  /* 0x000000020b077211 */ /* 0x010fc400020f0eff */
[-C--:B------:R-:W-:Y:S02]  /*20810*/  IADD3 R8, P4, PT, R10, R3.reuse, RZ ;  /* 0x000000030a087210 */ /* 0x080fe40007f9e0ff */
[----:B------:R-:W-:Y:S01]  /*20820*/  SHF.R.S32.HI R13, RZ, 0x8, R13 ;  /* 0x00000008ff0d7819 */ /* 0x000fe2000001140d */
[----:B------:R-:W-:Y:S01]  /*20830*/  VIADD R11, R0, 0xfd ;  /* 0x000000fd000b7836 */ /* 0x000fe20000000000 */
[----:B------:R-:W-:Y:S02]  /*20840*/  F2FP.SATFINITE.E4M3.F32.PACK_AB_MERGE_C R61, R61, R60, RZ ;  /* 0x0000003c3d3d723e */ /* 0x000fe400048070ff */
[CC--:B------:R-:W-:Y:S01]  /*20850*/  LEA.HI.X.SX32 R9, R10.reuse, R2.reuse, 0x1, P4 ;  /* 0x000000020a097211 */ /* 0x0c0fe200020f0eff */
[----:B------:R-:W-:Y:S02]  /*20860*/  VIADD R10, R10, UR5 ;  /* 0x000000050a0a7c36 */ /* 0x000fe40008000000 */
[----:B------:R-:W-:Y:S01]  /*20870*/  VIADD R12, R0, 0xfa ;  /* 0x000000fa000c7836 */ /* 0x000fe20000000000 */
[----:B------:R4:W-:Y:S01]  /*20880*/  @P6 STG.E.U8 desc[UR26][R6.64], R13 ;  /* 0x0000000d06006986 */ /* 0x0009e2000c10111a */
[----:B-1----:R-:W-:Y:S01]  /*20890*/  ISETP.LT.AND P4, PT, R11, UR4, !P1 ;  /* 0x000000040b007c0c */ /* 0x002fe2000cf81270 */
[C---:B------:R-:W-:Y:S01]  /*208a0*/  VIADD R11, R10.reuse, UR5 ;  /* 0x000000050a0b7c36 */ /* 0x040fe20008000000 */
[----:B------:R-:W-:Y:S01]  /*208b0*/  PRMT R17, R61, 0x9910, RZ ;  /* 0x000099103d117816 */ /* 0x000fe200000000ff */
[----:B------:R1:W-:Y:S01]  /*208c0*/  @P2 STG.E.U8 desc[UR26][R8.64], R61 ;  /* 0x0000003d08002986 */ /* 0x0003e2000c10111a */
[----:B--2---:R-:W-:Y:S01]  /*208d0*/  IADD3 R4, P2, PT, R10, R3, RZ ;  /* 0x000000030a047210 */ /* 0x004fe20007f5e0ff */
[----:B------:R-:W2:Y:S01]  /*208e0*/  LDCU UR4, c[0x0][0x39c] ;  /* 0x00007380ff0477ac */ /* 0x000ea20008000800 */
[----:B---3--:R-:W-:Y:S01]  /*208f0*/  ISETP.LT.AND P3, PT, R12, UR7, !P1 ;  /* 0x000000070c007c0c */ /* 0x008fe2000cf61270 */
[----:B------:R-:W-:Y:S01]  /*20900*/  VIADD R12, R0, 0xfc ;  /* 0x000000fc000c7836 */ /* 0x000fe20000000000 */
[----:B------:R-:W-:Y:S01]  /*20910*/  LEA.HI.X.SX32 R5, R10, R2, 0x1, P2 ;  /* 0x000000020a057211 */ /* 0x000fe200010f0eff */
[----:B------:R-:W-:Y:S01]  /*20920*/  VIADD R10, R11, UR5 ;  /* 0x000000050b0a7c36 */ /* 0x000fe20008000000 */
[----:B------:R-:W-:-:S02]  /*20930*/  SHF.R.S32.HI R17, RZ, 0x8, R17 ;  /* 0x00000008ff117819 */ /* 0x000fc40000011411 */
[----:B0-----:R-:W-:Y:S01]  /*20940*/  ISETP.LT.AND P6, PT, R12, UR6, !P1 ;  /* 0x000000060c007c0c */ /* 0x001fe2000cfc1270 */
[----:B------:R-:W0:Y:S01]  /*20950*/  LDCU UR6, c[0x0][0x39c] ;  /* 0x00007380ff0677ac */ /* 0x000e220008000800 */
[C---:B----4-:R-:W-:Y:S01]  /*20960*/  VIADD R13, R10.reuse, UR5 ;  /* 0x000000050a0d7c36 */ /* 0x050fe20008000000 */
[----:B------:R3:W-:Y:S01]  /*20970*/  @P5 STG.E.U8 desc[UR26][R4.64], R17 ;  /* 0x0000001104005986 */ /* 0x0007e2000c10111a */
[-C--:B------:R-:W-:Y:S02]  /*20980*/  IADD3 R6, P2, PT, R11, R3.reuse, RZ ;  /* 0x000000030b067210 */ /* 0x080fe40007f5e0ff */
[----:B------:R-:W-:Y:S01]  /*20990*/  VIADD R14, R13, UR5 ;  /* 0x000000050d0e7c36 */ /* 0x000fe20008000000 */
[----:B-1----:R-:W-:-:S03]  /*209a0*/  IADD3 R8, P5, PT, R10, R3, RZ ;  /* 0x000000030a087210 */ /* 0x002fc60007fbe0ff */
[----:B------:R-:W-:Y:S01]  /*209b0*/  VIADD R16, R14, UR5 ;  /* 0x000000050e107c36 */ /* 0x000fe20008000000 */
[-C--:B------:R-:W-:Y:S01]  /*209c0*/  LEA.HI.X.SX32 R7, R11, R2.reuse, 0x1, P2 ;  /* 0x000000020b077211 */ /* 0x080fe200010f0eff */
[----:B------:R-:W-:Y:S01]  /*209d0*/  VIADD R18, R0, 0xfe ;  /* 0x000000fe00127836 */ /* 0x000fe20000000000 */
[----:B------:R-:W-:Y:S01]  /*209e0*/  LEA.HI.X.SX32 R9, R10, R2, 0x1, P5 ;  /* 0x000000020a097211 */ /* 0x000fe200028f0eff */
[----:B------:R-:W-:Y:S01]  /*209f0*/  VIADD R15, R16, UR5 ;  /* 0x00000005100f7c36 */ /* 0x000fe20008000000 */
[-C--:B------:R-:W-:Y:S01]  /*20a00*/  IADD3 R10, P2, PT, R13, R3.reuse, RZ ;  /* 0x000000030d0a7210 */ /* 0x080fe20007f5e0ff */
[----:B------:R-:W-:Y:S01]  /*20a10*/  VIADD R0, R0, 0xff ;  /* 0x000000ff00007836 */ /* 0x000fe20000000000 */
[----:B------:R-:W-:Y:S02]  /*20a20*/  IADD3 R12, P5, PT, R14, R3, RZ ;  /* 0x000000030e0c7210 */ /* 0x000fe40007fbe0ff */
[----:B------:R-:W-:Y:S02]  /*20a30*/  F2FP.SATFINITE.E4M3.F32.PACK_AB_MERGE_C R63, R63, R62, RZ ;  /* 0x0000003e3f3f723e */ /* 0x000fe400048070ff */
[----:B------:R-:W-:-:S02]  /*20a40*/  LEA.HI.X.SX32 R11, R13, R2, 0x1, P2 ;  /* 0x000000020d0b7211 */ /* 0x000fc400010f0eff */
[-C--:B------:R-:W-:Y:S02]  /*20a50*/  LEA.HI.X.SX32 R13, R14, R2.reuse, 0x1, P5 ;  /* 0x000000020e0d7211 */ /* 0x080fe400028f0eff */
[----:B--2---:R-:W-:Y:S02]  /*20a60*/  ISETP.LT.AND P2, PT, R18, UR4, !P1 ;  /* 0x0000000412007c0c */ /* 0x004fe4000cf41270 */
[----:B------:R-:W-:Y:S02]  /*20a70*/  IADD3 R14, P5, PT, R15, R3, RZ ;  /* 0x000000030f0e7210 */ /* 0x000fe40007fbe0ff */
[----:B0-----:R-:W-:Y:S02]  /*20a80*/  ISETP.LT.AND P1, PT, R0, UR6, !P1 ;  /* 0x0000000600007c0c */ /* 0x001fe4000cf21270 */
[----:B------:R-:W-:Y:S02]  /*20a90*/  PRMT R0, R63, 0x9910, RZ ;  /* 0x000099103f007816 */ /* 0x000fe400000000ff */
[----:B------:R-:W-:-:S02]  /*20aa0*/  LEA.HI.X.SX32 R15, R15, R2, 0x1, P5 ;  /* 0x000000020f0f7211 */ /* 0x000fc400028f0eff */
[----:B---3--:R-:W-:Y:S01]  /*20ab0*/  IADD3 R4, P5, PT, R16, R3, RZ ;  /* 0x0000000310047210 */ /* 0x008fe20007fbe0ff */
[----:B------:R-:W-:Y:S01]  /*20ac0*/  IMAD.MOV.U32 R3, RZ, RZ, R0 ;  /* 0x000000ffff037224 */ /* 0x000fe200078e0000 */
[----:B------:R-:W-:Y:S02]  /*20ad0*/  F2FP.SATFINITE.E4M3.F32.PACK_AB_MERGE_C R65, R65, R64, RZ ;  /* 0x000000404141723e */ /* 0x000fe400048070ff */
[----:B------:R-:W-:Y:S02]  /*20ae0*/  F2FP.SATFINITE.E4M3.F32.PACK_AB_MERGE_C R67, R67, R66, RZ ;  /* 0x000000424343723e */ /* 0x000fe400048070ff */
[----:B------:R-:W-:Y:S02]  /*20af0*/  PRMT R17, R65, 0x9910, RZ ;  /* 0x0000991041117816 */ /* 0x000fe400000000ff */
[----:B------:R-:W-:Y:S02]  /*20b00*/  SHF.R.S32.HI R3, RZ, 0x8, R3 ;  /* 0x00000008ff037819 */ /* 0x000fe40000011403 */
[----:B------:R-:W-:-:S02]  /*20b10*/  PRMT R19, R67, 0x9910, RZ ;  /* 0x0000991043137816 */ /* 0x000fc400000000ff */
[----:B------:R-:W-:Y:S01]  /*20b20*/  SHF.R.S32.HI R17, RZ, 0x8, R17 ;  /* 0x00000008ff117819 */ /* 0x000fe20000011411 */
[----:B------:R0:W-:Y:S01]  /*20b30*/  @P3 STG.E.U8 desc[UR26][R6.64], R63 ;  /* 0x0000003f06003986 */ /* 0x0001e2000c10111a */
[----:B------:R-:W-:Y:S02]  /*20b40*/  LEA.HI.X.SX32 R5, R16, R2, 0x1, P5 ;  /* 0x0000000210057211 */ /* 0x000fe400028f0eff */
[----:B------:R-:W-:Y:S01]  /*20b50*/  SHF.R.S32.HI R19, RZ, 0x8, R19 ;  /* 0x00000008ff137819 */ /* 0x000fe20000011413 */
[----:B------:R0:W-:Y:S04]  /*20b60*/  @P0 STG.E.U8 desc[UR26][R8.64], R3 ;  /* 0x0000000308000986 */ /* 0x0001e8000c10111a */
[----:B------:R0:W-:Y:S04]  /*20b70*/  @P6 STG.E.U8 desc[UR26][R10.64], R65 ;  /* 0x000000410a006986 */ /* 0x0001e8000c10111a */
[----:B------:R0:W-:Y:S04]  /*20b80*/  @P4 STG.E.U8 desc[UR26][R12.64], R17 ;  /* 0x000000110c004986 */ /* 0x0001e8000c10111a */
[----:B------:R0:W-:Y:S04]  /*20b90*/  @P2 STG.E.U8 desc[UR26][R4.64], R67 ;  /* 0x0000004304002986 */ /* 0x0001e8000c10111a */
[----:B------:R0:W-:Y:S01]  /*20ba0*/  @P1 STG.E.U8 desc[UR26][R14.64], R19 ;  /* 0x000000130e001986 */ /* 0x0001e2000c10111a */
[----:B------:R-:W-:Y:S06]  /*20bb0*/  BAR.SYNC.DEFER_BLOCKING 0x0 ;  /* 0x0000000000007b1d */ /* 0x000fec0000010000 */
[----:B------:R-:W-:Y:S05]  /*20bc0*/  BRA.U UP0, `(.L_x_13) ;  /* 0x0000000100a07547 */ /* 0x000fea000b800000 */
[----:B------:R-:W1:Y:S01]  /*20bd0*/  S2UR UR5, SR_CgaCtaId ;  /* 0x00000000000579c3 */ /* 0x000e620000008800 */
[----:B------:R-:W-:Y:S01]  /*20be0*/  NOP ;  /* 0x0000000000007918 */ /* 0x000fe20000000000 */
[----:B------:R-:W-:Y:S01]  /*20bf0*/  UMOV UR4, 0x50 ;  /* 0x0000005000047882 */ /* 0x000fe20000000000 */
[----:B------:R-:W-:Y:S02]  /*20c00*/  IMAD.U32 R0, RZ, RZ, UR12 ;  /* 0x0000000cff007e24 */ /* 0x000fe4000f8e00ff */
[----:B0-----:R-:W-:Y:S02]  /*20c10*/  IMAD.MOV.U32 R3, RZ, RZ, 0xff ;  /* 0x000000ffff037424 */ /* 0x001fe400078e00ff */
[----:B------:R-:W-:Y:S01]  /*20c20*/  IMAD.MOV.U32 R7, RZ, RZ, 0x1 ;  /* 0x00000001ff077424 */ /* 0x000fe200078e00ff */
[----:B------:R-:W-:-:S04]  /*20c30*/  LOP3.LUT R0, R0, 0xffff, RZ, 0xc0, !PT ;  /* 0x0000ffff00007812 */ /* 0x000fc800078ec0ff */
[----:B------:R-:W-:-:S05]  /*20c40*/  SHF.R.U32.HI R0, RZ, 0x5, R0 ;  /* 0x00000005ff007819 */ /* 0x000fca0000011600 */
[----:B------:R-:W-:Y:S01]  /*20c50*/  VIADD R2, R0, 0x10 ;  /* 0x0000001000027836 */ /* 0x000fe20000000000 */
[----:B------:R-:W-:Y:S01]  /*20c60*/  SHF.L.U32 R0, R3, R0, RZ ;  /* 0x0000000003007219 */ /* 0x000fe200000006ff */
[----:B-1----:R-:W-:-:S03]  /*20c70*/  ULEA UR6, UR5, UR4, 0x18 ;  /* 0x0000000405067291 */ /* 0x002fc6000f8ec0ff */
[----:B------:R-:W-:-:S04]  /*20c80*/  SHF.L.U32 R3, R7, R2, RZ ;  /* 0x0000000207037219 */ /* 0x000fc800000006ff */
[----:B------:R-:W-:Y:S02]  /*20c90*/  LOP3.LUT R0, R3, R0, RZ, 0xfc, !PT ;  /* 0x0000000003007212 */ /* 0x000fe400078efcff */
[----:B------:R-:W0:Y:S02]  /*20ca0*/  LDS R5, [UR6] ;  /* 0x00000006ff057984 */ /* 0x000e240008000800 */
[C---:B------:R-:W-:Y:S02]  /*20cb0*/  LOP3.LUT R2, R0.reuse, 0xffff, RZ, 0xc0, !PT ;  /* 0x0000ffff00027812 */ /* 0x040fe400078ec0ff */
[----:B0-----:R-:W-:-:S04]  /*20cc0*/  LOP3.LUT R3, R0, 0xffff, R5, 0x80, !PT ;  /* 0x0000ffff00037812 */ /* 0x001fc800078e8005 */
[----:B------:R-:W-:-:S13]  /*20cd0*/  ISETP.NE.AND P0, PT, R3, R2, PT ;  /* 0x000000020300720c */ /* 0x000fda0003f05270 */
[----:B------:R-:W-:Y:S05]  /*20ce0*/  @P0 BRA `(.L_x_14) ;  /* 0x0000000000500947 */ /* 0x000fea0003800000 */
[----:B------:R-:W-:Y:S02]  /*20cf0*/  SHF.R.U32.HI R5, RZ, 0x10, R5 ;  /* 0x00000010ff057819 */ /* 0x000fe40000011605 */
[----:B------:R-:W-:-:S04]  /*20d00*/  SHF.R.U32.HI R2, RZ, 0x10, R0 ;  /* 0x00000010ff027819 */ /* 0x000fc80000011600 */
[----:B------:R-:W-:-:S04]  /*20d10*/  LOP3.LUT R5, R5, R2, RZ, 0xc0, !PT ;  /* 0x0000000205057212 */ /* 0x000fc800078ec0ff */
[----:B------:R-:W-:-:S13]  /*20d20*/  ISETP.NE.AND P0, PT, R5, R2, PT ;  /* 0x000000020500720c */ /* 0x000fda0003f05270 */
[----:B------:R-:W-:Y:S05]  /*20d30*/  @P0 BRA `(.L_x_15) ;  /* 0x0000000000300947 */ /* 0x000fea0003800000 */
[----:B------:R-:W-:Y:S01]  /*20d40*/  R2UR UR4, R0 ;  /* 0x00000000000472ca */ /* 0x000fe200000e0000 */
[----:B------:R-:W-:Y:S01]  /*20d50*/  VOTEU.ANY UR5, UPT, PT ;  /* 0x0000000000057886 */ /* 0x000fe200038e0100 */
[----:B------:R-:W0:Y:S01]  /*20d60*/  S2R R0, SR_LANEID ;  /* 0x0000000000007919 */ /* 0x000e220000000000 */
[----:B------:R-:W-:-:S10]  /*20d70*/  UFLO.U32 UR5, UR5 ;  /* 0x00000005000572bd */ /* 0x000fd400080e0000 */
[----:B------:R-:W-:-:S06]  /*20d80*/  ULOP3.LUT UR4, URZ, UR4, URZ, 0x33, !UPT ;  /* 0x00000004ff047292 */ /* 0x000fcc000f8e33ff */
[----:B------:R-:W-:-:S04]  /*20d90*/  IMAD.U32 R2, RZ, RZ, UR4 ;  /* 0x00000004ff027e24 */ /* 0x000fc8000f8e00ff */
[----:B------:R-:W1:Y:S02]  /*20da0*/  REDUX UR7, R2 ;  /* 0x00000000020773c4 */ /* 0x000e640000000000 */
[----:B------:R2:W-:Y:S01]  /*20db0*/  UTCATOMSWS.AND URZ, UR4 ;  /* 0x0000000400ff79e3 */ /* 0x0005e20008000000 */
[----:B0-----:R-:W-:Y:S01]  /*20dc0*/  ISETP.EQ.U32.AND P0, PT, R0, UR5, PT ;  /* 0x0000000500007c0c */ /* 0x001fe2000bf02070 */
[----:B-1----:R-:W-:-:S12]  /*20dd0*/  IMAD.U32 R0, RZ, RZ, UR7 ;  /* 0x00000007ff007e24 */ /* 0x002fd8000f8e00ff */
[----:B------:R2:W-:Y:S01]  /*20de0*/  @P0 ATOMS.AND RZ, [UR6], R0 ;  /* 0x00000000ffff098c */ /* 0x0005e2000a800006 */
[----:B------:R-:W-:Y:S05]  /*20df0*/  BRA `(.L_x_13) ;  /* 0x0000000000147947 */ /* 0x000fea0003800000 */
.L_x_15:
[----:B------:R-:W-:-:S07]  /*20e00*/  MOV R2, 0x20e20 ;  /* 0x00020e2000027802 */ /* 0x000fce0000000f00 */
[----:B------:R-:W-:Y:S05]  /*20e10*/  CALL.REL.NOINC `($__internal_0_$__cuda_sm10x_tcgen05_guardrail_trap_col_being_dealloced_not_returned_by_alloc) ;  /* 0x00000000002c7944 */ /* 0x000fea0003c00000 */
[----:B------:R-:W-:Y:S05]  /*20e20*/  BRA `(.L_x_13) ;  /* 0x0000000000087947 */ /* 0x000fea0003800000 */
.L_x_14:
[----:B------:R-:W-:-:S07]  /*20e30*/  MOV R2, 0x20e50 ;  /* 0x00020e5000027802 */ /* 0x000fce0000000f00 */
[----:B------:R-:W-:Y:S05]  /*20e40*/  CALL.REL.NOINC `($__internal_2_$__cuda_sm10x_tcgen05_guardrail_trap_unallocated_columns_being_dealloced) ;  /* 0x0000000000387944 */ /* 0x000fea0003c00000 */
.L_x_13:
[----:B------:R-:W-:Y:S01]  /*20e50*/  NOP ;  /* 0x0000000000007918 */ /* 0x000fe20000000000 */
[----:B--2---:R-:W-:Y:S05]  /*20e60*/  EXIT ;  /* 0x000000000000794d */ /* 0x004fea0003800000 */
.L_x_8:
[----:B------:R-:W2:Y:S02]  /*20e70*/  SYNCS.PHASECHK.TRANS64.TRYWAIT P6, [UR10], R84 ;  /* 0x00000054ff0075a7 */ /* 0x000ea400080c110a */
[----:B--2---:R-:W-:Y:S05]  /*20e80*/  @!P6 BRA `(.L_x_8) ;  /* 0xfffffffc00f8e947 */ /* 0x004fea000383ffff */
[----:B------:R-:W-:Y:S05]  /*20e90*/  BRA `(.L_x_16) ;  /* 0xfffffeec00b47947 */ /* 0x000fea000383ffff */
.L_x_12:
[----:B------:R-:W0:Y:S02]  /*20ea0*/  SYNCS.PHASECHK.TRANS64.TRYWAIT P4, [UR10], R10 ;  /* 0x0000000aff0075a7 */ /* 0x000e24000808110a */
[----:B0-----:R-:W-:Y:S05]  /*20eb0*/  @!P4 BRA `(.L_x_12) ;  /* 0xfffffffc00f8c947 */ /* 0x001fea000383ffff */
[----:B------:R-:W-:Y:S05]  /*20ec0*/  BRA `(.L_x_11) ;  /* 0xffffff6800c07947 */ /* 0x000fea000383ffff */
        .weak           $__internal_0_$__cuda_sm10x_tcgen05_guardrail_trap_col_being_dealloced_not_returned_by_alloc
        .type           $__internal_0_$__cuda_sm10x_tcgen05_guardrail_trap_col_being_dealloced_not_returned_by_alloc,@function
        .size           $__internal_0_$__cuda_sm10x_tcgen05_guardrail_trap_col_being_dealloced_not_returned_by_alloc,($__internal_1_$__cuda_sm10x_tcgen05_guardrail_trap_phase_invalid_during_alloc - $__internal_0_$__cuda_sm10x_tcgen05_guardrail_trap_col_being_dealloced_not_returned_by_alloc)
$__internal_0_$__cuda_sm10x_tcgen05_guardrail_trap_col_being_dealloced_not_returned_by_alloc:
[----:B------:R-:W-:Y:S05]  /*20ed0*/  BPT.TRAP 0x1 ;  /* 0x000000040000795c */ /* 0x000fea0000300000 */
[----:B------:R-:W-:-:S04]  /*20ee0*/  IMAD.MOV.U32 R3, RZ, RZ, 0x0 ;  /* 0x00000000ff037424 */ /* 0x000fc800078e00ff */
[----:B------:R-:W-:Y:S05]  /*20ef0*/  RET.REL.NODEC R2 `(matmul_kernel) ;  /* 0xfffffdf002407950 */ /* 0x000fea0003c3ffff */
        .weak           $__internal_1_$__cuda_sm10x_tcgen05_guardrail_trap_phase_invalid_during_alloc
        .type           $__internal_1_$__cuda_sm10x_tcgen05_guardrail_trap_phase_invalid_during_alloc,@function
        .size           $__internal_1_$__cuda_sm10x_tcgen05_guardrail_trap_phase_invalid_during_alloc,($__internal_2_$__cuda_sm10x_tcgen05_guardrail_trap_unallocated_columns_being_dealloced - $__internal_1_$__cuda_sm10x_tcgen05_guardrail_trap_phase_invalid_during_alloc)
$__internal_1_$__cuda_sm10x_tcgen05_guardrail_trap_phase_invalid_during_alloc:
[----:B------:R-:W-:Y:S05]  /*20f00*/  BPT.TRAP 0x1 ;  /* 0x000000040000795c */ /* 0x000fea0000300000 */
[----:B------:R-:W-:-:S04]  /*20f10*/  IMAD.MOV.U32 R3, RZ, RZ, 0x0 ;  /* 0x00000000ff037424 */ /* 0x000fc800078e00ff */
[----:B------:R-:W-:Y:S05]  /*20f20*/  RET.REL.NODEC R2 `(matmul_kernel) ;  /* 0xfffffdf002347950 */ /* 0x000fea0003c3ffff */
        .weak           $__internal_2_$__cuda_sm10x_tcgen05_guardrail_trap_unallocated_columns_being_dealloced
        .type           $__internal_2_$__cuda_sm10x_tcgen05_guardrail_trap_unallocated_columns_being_dealloced,@function
        .size           $__internal_2_$__cuda_sm10x_tcgen05_guardrail_trap_unallocated_columns_being_dealloced,(.L_x_20 - $__internal_2_$__cuda_sm10x_tcgen05_guardrail_trap_unallocated_columns_being_dealloced)
$__internal_2_$__cuda_sm10x_tcgen05_guardrail_trap_unallocated_columns_being_dealloced:
[----:B------:R-:W-:Y:S05]  /*20f30*/  BPT.TRAP 0x1 ;  /* 0x000000040000795c */ /* 0x000fea0000300000 */
[----:B------:R-:W-:-:S04]  /*20f40*/  IMAD.MOV.U32 R3, RZ, RZ, 0x0 ;  /* 0x00000000ff037424 */ /* 0x000fc800078e00ff */
[----:B------:R-:W-:Y:S05]  /*20f50*/  RET.REL.NODEC R2 `(matmul_kernel) ;  /* 0xfffffdf002287950 */ /* 0x000fea0003c3ffff */
.L_x_17:
[----:B------:R-:W-:-:S00]  /*20f60*/  BRA `(.L_x_17) ;  /* 0xfffffffc00fc7947 */ /* 0x000fc0000383ffff */
[----:B------:R-:W-:-:S00]  /*20f70*/  NOP ;  /* 0x0000000000007918 */ /* 0x000fc00000000000 */
        /* <DEDUP_REMOVED lines=8> */
.L_x_20:


//--------------------- .nv.shared.matmul_kernel  --------------------------
	.section	.nv.shared.matmul_kernel,"aw",@nobits
	.sectionflags	@""
	.align	16
	.zero		1024


//--------------------- .nv.shared.reserved.0     --------------------------
	.section	.nv.shared.reserved.0,"aw",@nobits
	.align	8
	.weak		__nv_reservedSMEM_offset_0_alias
	.size		__nv_reservedSMEM_offset_0_alias, 0, 64
	.other		__nv_reservedSMEM_offset_0_alias,@"STO_CUDA_RESERVED_SHARED STV_DEFAULT"
__nv_reservedSMEM_offset_0_alias:
	.zero		0
.nv.shared.reserved.0:
	.zero		64
	.weak		__nv_reservedSMEM_allocation_phase
	.type		__nv_reservedSMEM_allocation_phase,@object
	.size		__nv_reservedSMEM_allocation_phase,(.L_0 - __nv_reservedSMEM_allocation_phase)
__nv_reservedSMEM_allocation_phase:
	.zero		1
.L_0:
	.zero		7
	.weak		__nv_reservedSMEM_devtool_atexit_pc
	.type		__nv_reservedSMEM_devtool_atexit_pc,@object
	.size		__nv_reservedSMEM_devtool_atexit_pc,(__nv_reservedSMEM_allocation_mask - __nv_reservedSMEM_devtool_atexit_pc)
__nv_reservedSMEM_devtool_atexit_pc:
	.zero		8
	.weak		__nv_reservedSMEM_allocation_mask
	.type		__nv_reservedSMEM_allocation_mask,@object
	.size		__nv_reservedSMEM_allocation_mask,(.L_2 - __nv_reservedSMEM_allocation_mask)
__nv_reservedSMEM_allocation_mask:
	.zero		4
.L_2:


//--------------------- .nv.constant0.matmul_kernel --------------------------
	.section	.nv.constant0.matmul_kernel,"a",@progbits
	.sectionflags	@""
	.align	4
.nv.constant0.matmul_kernel:
	.zero		976


//--------------------- SYMBOLS --------------------------

	.type		.nv.reservedSmem.offset0,@object
	.size		.nv.reservedSmem.offset0,0x4
	.type		.nv.reservedSmem.cap,@object
	.size		.nv.reservedSmem.cap,0x4
